// auto-generated by cutlass_sweep.gemm — config: {"arch": "sm_100", "cluster_m": 8, "cluster_n": 1, "dtype": "mxfp8_e5m2", "dtype_b": "mxfp8_e5m2", "layout": "nt", "stages": 0, "tile_k": 128, "tile_m": 128, "tile_n": 128}
#include "cutlass/cutlass.h"
#include "cutlass/gemm/collective/collective_builder.hpp"
#include "cutlass/gemm/device/gemm_universal_adapter.h"
#include "cutlass/gemm/kernel/gemm_universal.hpp"
#include "cutlass/epilogue/collective/collective_builder.hpp"

using ElemA = cutlass::mx_float8_t<cutlass::float_e5m2_t>;
using ElemB = cutlass::mx_float8_t<cutlass::float_e5m2_t>;
using ElemCD = cutlass::bfloat16_t;
using Acc  = float;
using TileShape    = cute::Shape<cute::_128, cute::_128, cute::_128>;
using ClusterShape = cute::Shape<cute::_8, cute::_1, cute::_1>;

using CollectiveEpilogue = typename cutlass::epilogue::collective::CollectiveBuilder<
    cutlass::arch::Sm100, cutlass::arch::OpClassTensorOp,
    TileShape, ClusterShape,
    cutlass::epilogue::collective::EpilogueTileAuto,
    Acc, Acc,
    ElemCD, cutlass::layout::RowMajor, 128 / cutlass::sizeof_bits<ElemCD>::value,
    ElemCD, cutlass::layout::RowMajor, 128 / cutlass::sizeof_bits<ElemCD>::value,
    cutlass::epilogue::collective::EpilogueScheduleAuto
  >::CollectiveOp;

using CollectiveMainloop = typename cutlass::gemm::collective::CollectiveBuilder<
    cutlass::arch::Sm100, cutlass::arch::OpClassBlockScaledTensorOp,
    ElemA, cutlass::layout::RowMajor, 32,
    ElemB, cutlass::layout::ColumnMajor, 32,
    Acc,
    TileShape, ClusterShape,
    cutlass::gemm::collective::StageCountAutoCarveout<static_cast<int>(sizeof(typename CollectiveEpilogue::SharedStorage))>,
    cutlass::gemm::collective::KernelScheduleAuto
  >::CollectiveOp;

using GemmKernel = cutlass::gemm::kernel::GemmUniversal<
    cute::Shape<int,int,int,int>,
    CollectiveMainloop,
    CollectiveEpilogue
>;
using Gemm = cutlass::gemm::device::GemmUniversalAdapter<GemmKernel>;

// Force the device kernel symbol into the cubin without needing a host main.
auto* _anchor = &cutlass::device_kernel<GemmKernel>;


// ===== COMPILED SASS (sm_100a) =====

	.target	sm_100a

	.elftype	@"ET_EXEC"


//--------------------- .note.nv.tkinfo           --------------------------
	.section	.note.nv.tkinfo,"",@"SHT_NOTE"
	.sectionflags	@"SHF_NOTE_NV_TKINFO"
	.tkinfo
        /*0018*/ 	.word	0x00000002
        /*0030*/ 	.string	""
        /*0030*/ 	.string	"ptxas"
        /*0030*/ 	.string	"Cuda compilation tools, release 13.0, V13.0.88"
        /*0030*/ 	.string	"Build cuda_13.0.r13.0/compiler.36424714_0"
        /*0030*/ 	.string	"-arch sm_100a -m 64 "



//--------------------- .note.nv.cuinfo           --------------------------
	.section	.note.nv.cuinfo,"",@"SHT_NOTE"
	.sectionflags	@"SHF_NOTE_NV_CUINFO"
        /*0018*/ 	.short	0x0002
        /*001a*/ 	.short	0x0064
        /*001c*/ 	.short	0x0082
	.zero		2


//--------------------- .nv.info                  --------------------------
	.section	.nv.info,"",@"SHT_CUDA_INFO"
	.align	4


	//----- nvinfo : EIATTR_REGCOUNT
	.align		4
        /*0000*/ 	.byte	0x04, 0x2f
        /*0002*/ 	.short	(.L_19 - .L_18)
	.align		4
.L_18:
        /*0004*/ 	.word	index@(_ZN7cutlass13device_kernelINS_4gemm6kernel13GemmUniversalIN4cute5tupleIJiiiiEEENS1_10collective13CollectiveMmaINS1_46MainloopSm100TmaUmmaWarpSpecializedBlockScaledILi6ELi2ELi2ENS5_IJNS4_1CILi8EEENSA_ILi1EEESC_EEEEENS5_IJNSA_ILi128EEESF_SF_EEENS5_IJNS_12float_e5m2_tENS_13float_ue8m0_tEEEENS5_IJNS5_IJlSC_lEEENS4_6LayoutINS5_IJNS5_IJNS5_IJNSA_ILi32EEENSA_ILi4EEEEEEiEEESP_NS5_IJSC_iEEEEEENS5_IJNS5_IJNS5_IJNSA_ILi16EEESN_EEEiEEENS5_IJNS5_IJNSA_ILi0EEESC_EEENSA_ILi512EEEEEENS5_IJSV_iEEEEEEEEEEESJ_S12_NS4_8TiledMMAINS4_8MMA_AtomIJNS4_21SM100_MMA_MXF8F6F4_SSISH_SH_fSI_Li128ELi128ELNS4_4UMMA5MajorE0ELS17_0ELNS16_7ScaleInE0ELS18_0EEEEEENSL_INS5_IJSC_SC_SC_EEENS5_IJSV_SV_SV_EEEEENS5_IJNS4_10UnderscoreES1E_S1E_EEEEENS5_IJNS4_13SM90_TMA_LOADES1H_EEENS5_IJNS4_14ComposedLayoutINS4_7SwizzleILi3ELi4ELi3EEENS4_18smem_ptr_flag_bitsILi8EEENSL_INS5_IJSB_SF_EEENS5_IJSF_SC_EEEEEEENSL_INS5_IJNS5_IJNS5_IJSO_SC_EEENS5_IJSM_SC_EEEEEESC_NS5_IJSN_SC_EEEEEENS5_IJNS5_IJNS5_IJST_SX_EEESW_EEESV_NS5_IJSC_SX_EEEEEEEEEEEvNS4_8identityENS5_IJNS4_23SM90_TMA_LOAD_MULTICASTES24_EEES22_vS23_EENS_8epilogue10collective18CollectiveEpilogueINS27_23Sm100TmaWarpSpecializedILi4ELi2ELi16ELb1ELb0EEEJNS5_IJNSA_ILi64EEESF_SF_EEENS5_IJNSL_IS2C_SC_EENSL_INS5_IJSS_NSA_ILi2EEEEEENS5_IJSC_S2C_EEEEEEEENS_10bfloat16_tESK_S2K_SK_NS27_6fusion15FusionCallbacksIS2B_NS2L_17LinearCombinationIS2K_fS2K_fLNS_15FloatRoundStyleE2EEES2D_S2J_JEEENS4_5SM1004TMEM4LOAD26SM100_TMEM_LOAD_32dp32b16xES1H_NS1J_INS1K_ILi1ELi4ELi3EEENS1M_ILi16EEENSL_INS5_IJSB_SS_EEENS5_IJSS_SC_EEEEEEENS4_39AutoVectorizingCopyWithAssumedAlignmentILi128EEENS4_14SM90_TMA_STOREES30_S32_S32_EEEvvEEEEvNT_6ParamsE)
        /*0008*/ 	.word	0x0000007a


	//----- nvinfo : EIATTR_FRAME_SIZE
	.align		4
.L_19:
        /*000c*/ 	.byte	0x04, 0x11
        /*000e*/ 	.short	(.L_21 - .L_20)
	.align		4
.L_20:
        /*0010*/ 	.word	index@($__internal_2_$__cuda_sm10x_tcgen05_guardrail_trap_unallocated_columns_being_dealloced)
        /*0014*/ 	.word	0x00000000


	//----- nvinfo : EIATTR_FRAME_SIZE
	.align		4
.L_21:
        /*0018*/ 	.byte	0x04, 0x11
        /*001a*/ 	.short	(.L_23 - .L_22)
	.align		4
.L_22:
        /*001c*/ 	.word	index@($__internal_1_$__cuda_sm10x_tcgen05_guardrail_trap_phase_invalid_during_alloc)
        /*0020*/ 	.word	0x00000000


	//----- nvinfo : EIATTR_FRAME_SIZE
	.align		4
.L_23:
        /*0024*/ 	.byte	0x04, 0x11
        /*0026*/ 	.short	(.L_25 - .L_24)
	.align		4
.L_24:
        /*0028*/ 	.word	index@($__internal_0_$__cuda_sm10x_tcgen05_guardrail_trap_col_being_dealloced_not_returned_by_alloc)
        /*002c*/ 	.word	0x00000000


	//----- nvinfo : EIATTR_FRAME_SIZE
	.align		4
.L_25:
        /*0030*/ 	.byte	0x04, 0x11
        /*0032*/ 	.short	(.L_27 - .L_26)
	.align		4
.L_26:
        /*0034*/ 	.word	index@(_ZN7cutlass13device_kernelINS_4gemm6kernel13GemmUniversalIN4cute5tupleIJiiiiEEENS1_10collective13CollectiveMmaINS1_46MainloopSm100TmaUmmaWarpSpecializedBlockScaledILi6ELi2ELi2ENS5_IJNS4_1CILi8EEENSA_ILi1EEESC_EEEEENS5_IJNSA_ILi128EEESF_SF_EEENS5_IJNS_12float_e5m2_tENS_13float_ue8m0_tEEEENS5_IJNS5_IJlSC_lEEENS4_6LayoutINS5_IJNS5_IJNS5_IJNSA_ILi32EEENSA_ILi4EEEEEEiEEESP_NS5_IJSC_iEEEEEENS5_IJNS5_IJNS5_IJNSA_ILi16EEESN_EEEiEEENS5_IJNS5_IJNSA_ILi0EEESC_EEENSA_ILi512EEEEEENS5_IJSV_iEEEEEEEEEEESJ_S12_NS4_8TiledMMAINS4_8MMA_AtomIJNS4_21SM100_MMA_MXF8F6F4_SSISH_SH_fSI_Li128ELi128ELNS4_4UMMA5MajorE0ELS17_0ELNS16_7ScaleInE0ELS18_0EEEEEENSL_INS5_IJSC_SC_SC_EEENS5_IJSV_SV_SV_EEEEENS5_IJNS4_10UnderscoreES1E_S1E_EEEEENS5_IJNS4_13SM90_TMA_LOADES1H_EEENS5_IJNS4_14ComposedLayoutINS4_7SwizzleILi3ELi4ELi3EEENS4_18smem_ptr_flag_bitsILi8EEENSL_INS5_IJSB_SF_EEENS5_IJSF_SC_EEEEEEENSL_INS5_IJNS5_IJNS5_IJSO_SC_EEENS5_IJSM_SC_EEEEEESC_NS5_IJSN_SC_EEEEEENS5_IJNS5_IJNS5_IJST_SX_EEESW_EEESV_NS5_IJSC_SX_EEEEEEEEEEEvNS4_8identityENS5_IJNS4_23SM90_TMA_LOAD_MULTICASTES24_EEES22_vS23_EENS_8epilogue10collective18CollectiveEpilogueINS27_23Sm100TmaWarpSpecializedILi4ELi2ELi16ELb1ELb0EEEJNS5_IJNSA_ILi64EEESF_SF_EEENS5_IJNSL_IS2C_SC_EENSL_INS5_IJSS_NSA_ILi2EEEEEENS5_IJSC_S2C_EEEEEEEENS_10bfloat16_tESK_S2K_SK_NS27_6fusion15FusionCallbacksIS2B_NS2L_17LinearCombinationIS2K_fS2K_fLNS_15FloatRoundStyleE2EEES2D_S2J_JEEENS4_5SM1004TMEM4LOAD26SM100_TMEM_LOAD_32dp32b16xES1H_NS1J_INS1K_ILi1ELi4ELi3EEENS1M_ILi16EEENSL_INS5_IJSB_SS_EEENS5_IJSS_SC_EEEEEEENS4_39AutoVectorizingCopyWithAssumedAlignmentILi128EEENS4_14SM90_TMA_STOREES30_S32_S32_EEEvvEEEEvNT_6ParamsE)
        /*0038*/ 	.word	0x00000000


	//----- nvinfo : EIATTR_MIN_STACK_SIZE
	.align		4
.L_27:
        /*003c*/ 	.byte	0x04, 0x12
        /*003e*/ 	.short	(.L_29 - .L_28)
	.align		4
.L_28:
        /*0040*/ 	.word	index@(_ZN7cutlass13device_kernelINS_4gemm6kernel13GemmUniversalIN4cute5tupleIJiiiiEEENS1_10collective13CollectiveMmaINS1_46MainloopSm100TmaUmmaWarpSpecializedBlockScaledILi6ELi2ELi2ENS5_IJNS4_1CILi8EEENSA_ILi1EEESC_EEEEENS5_IJNSA_ILi128EEESF_SF_EEENS5_IJNS_12float_e5m2_tENS_13float_ue8m0_tEEEENS5_IJNS5_IJlSC_lEEENS4_6LayoutINS5_IJNS5_IJNS5_IJNSA_ILi32EEENSA_ILi4EEEEEEiEEESP_NS5_IJSC_iEEEEEENS5_IJNS5_IJNS5_IJNSA_ILi16EEESN_EEEiEEENS5_IJNS5_IJNSA_ILi0EEESC_EEENSA_ILi512EEEEEENS5_IJSV_iEEEEEEEEEEESJ_S12_NS4_8TiledMMAINS4_8MMA_AtomIJNS4_21SM100_MMA_MXF8F6F4_SSISH_SH_fSI_Li128ELi128ELNS4_4UMMA5MajorE0ELS17_0ELNS16_7ScaleInE0ELS18_0EEEEEENSL_INS5_IJSC_SC_SC_EEENS5_IJSV_SV_SV_EEEEENS5_IJNS4_10UnderscoreES1E_S1E_EEEEENS5_IJNS4_13SM90_TMA_LOADES1H_EEENS5_IJNS4_14ComposedLayoutINS4_7SwizzleILi3ELi4ELi3EEENS4_18smem_ptr_flag_bitsILi8EEENSL_INS5_IJSB_SF_EEENS5_IJSF_SC_EEEEEEENSL_INS5_IJNS5_IJNS5_IJSO_SC_EEENS5_IJSM_SC_EEEEEESC_NS5_IJSN_SC_EEEEEENS5_IJNS5_IJNS5_IJST_SX_EEESW_EEESV_NS5_IJSC_SX_EEEEEEEEEEEvNS4_8identityENS5_IJNS4_23SM90_TMA_LOAD_MULTICASTES24_EEES22_vS23_EENS_8epilogue10collective18CollectiveEpilogueINS27_23Sm100TmaWarpSpecializedILi4ELi2ELi16ELb1ELb0EEEJNS5_IJNSA_ILi64EEESF_SF_EEENS5_IJNSL_IS2C_SC_EENSL_INS5_IJSS_NSA_ILi2EEEEEENS5_IJSC_S2C_EEEEEEEENS_10bfloat16_tESK_S2K_SK_NS27_6fusion15FusionCallbacksIS2B_NS2L_17LinearCombinationIS2K_fS2K_fLNS_15FloatRoundStyleE2EEES2D_S2J_JEEENS4_5SM1004TMEM4LOAD26SM100_TMEM_LOAD_32dp32b16xES1H_NS1J_INS1K_ILi1ELi4ELi3EEENS1M_ILi16EEENSL_INS5_IJSB_SS_EEENS5_IJSS_SC_EEEEEEENS4_39AutoVectorizingCopyWithAssumedAlignmentILi128EEENS4_14SM90_TMA_STOREES30_S32_S32_EEEvvEEEEvNT_6ParamsE)
        /*0044*/ 	.word	0x00000000
.L_29:


//--------------------- .nv.compat                --------------------------
	.section	.nv.compat,"",@"SHT_CUDA_COMPAT_INFO"
	.align	4
        /*0000*/ 	.byte	0x02, 0x09, 0x01, 0x00, 0x02, 0x02, 0x02, 0x00, 0x02, 0x05, 0x05, 0x00, 0x03, 0x07, 0x01, 0x01
        /*0010*/ 	.byte	0x02, 0x03, 0x01, 0x00, 0x02, 0x06, 0x01, 0x00, 0x04, 0x0b, 0x08, 0x00, 0x09, 0x00, 0x00, 0x00
        /*0020*/ 	.byte	0x00, 0x00, 0x00, 0x00


//--------------------- .nv.info._ZN7cutlass13device_kernelINS_4gemm6kernel13GemmUniversalIN4cute5tupleIJiiiiEEENS1_10collective13CollectiveMmaINS1_46MainloopSm100TmaUmmaWarpSpecializedBlockScaledILi6ELi2ELi2ENS5_IJNS4_1CILi8EEENSA_ILi1EEESC_EEEEENS5_IJNSA_ILi128EEESF_SF_EEENS5_IJNS_12float_e5m2_tENS_13float_ue8m0_tEEEENS5_IJNS5_IJlSC_lEEENS4_6LayoutINS5_IJNS5_IJNS5_IJNSA_ILi32EEENSA_ILi4EEEEEEiEEESP_NS5_IJSC_iEEEEEENS5_IJNS5_IJNS5_IJNSA_ILi16EEESN_EEEiEEENS5_IJNS5_IJNSA_ILi0EEESC_EEENSA_ILi512EEEEEENS5_IJSV_iEEEEEEEEEEESJ_S12_NS4_8TiledMMAINS4_8MMA_AtomIJNS4_21SM100_MMA_MXF8F6F4_SSISH_SH_fSI_Li128ELi128ELNS4_4UMMA5MajorE0ELS17_0ELNS16_7ScaleInE0ELS18_0EEEEEENSL_INS5_IJSC_SC_SC_EEENS5_IJSV_SV_SV_EEEEENS5_IJNS4_10UnderscoreES1E_S1E_EEEEENS5_IJNS4_13SM90_TMA_LOADES1H_EEENS5_IJNS4_14ComposedLayoutINS4_7SwizzleILi3ELi4ELi3EEENS4_18smem_ptr_flag_bitsILi8EEENSL_INS5_IJSB_SF_EEENS5_IJSF_SC_EEEEEEENSL_INS5_IJNS5_IJNS5_IJSO_SC_EEENS5_IJSM_SC_EEEEEESC_NS5_IJSN_SC_EEEEEENS5_IJNS5_IJNS5_IJST_SX_EEESW_EEESV_NS5_IJSC_SX_EEEEEEEEEEEvNS4_8identityENS5_IJNS4_23SM90_TMA_LOAD_MULTICASTES24_EEES22_vS23_EENS_8epilogue10collective18CollectiveEpilogueINS27_23Sm100TmaWarpSpecializedILi4ELi2ELi16ELb1ELb0EEEJNS5_IJNSA_ILi64EEESF_SF_EEENS5_IJNSL_IS2C_SC_EENSL_INS5_IJSS_NSA_ILi2EEEEEENS5_IJSC_S2C_EEEEEEEENS_10bfloat16_tESK_S2K_SK_NS27_6fusion15FusionCallbacksIS2B_NS2L_17LinearCombinationIS2K_fS2K_fLNS_15FloatRoundStyleE2EEES2D_S2J_JEEENS4_5SM1004TMEM4LOAD26SM100_TMEM_LOAD_32dp32b16xES1H_NS1J_INS1K_ILi1ELi4ELi3EEENS1M_ILi16EEENSL_INS5_IJSB_SS_EEENS5_IJSS_SC_EEEEEEENS4_39AutoVectorizingCopyWithAssumedAlignmentILi128EEENS4_14SM90_TMA_STOREES30_S32_S32_EEEvvEEEEvNT_6ParamsE --------------------------
	.section	.nv.info._ZN7cutlass13device_kernelINS_4gemm6kernel13GemmUniversalIN4cute5tupleIJiiiiEEENS1_10collective13CollectiveMmaINS1_46MainloopSm100TmaUmmaWarpSpecializedBlockScaledILi6ELi2ELi2ENS5_IJNS4_1CILi8EEENSA_ILi1EEESC_EEEEENS5_IJNSA_ILi128EEESF_SF_EEENS5_IJNS_12float_e5m2_tENS_13float_ue8m0_tEEEENS5_IJNS5_IJlSC_lEEENS4_6LayoutINS5_IJNS5_IJNS5_IJNSA_ILi32EEENSA_ILi4EEEEEEiEEESP_NS5_IJSC_iEEEEEENS5_IJNS5_IJNS5_IJNSA_ILi16EEESN_EEEiEEENS5_IJNS5_IJNSA_ILi0EEESC_EEENSA_ILi512EEEEEENS5_IJSV_iEEEEEEEEEEESJ_S12_NS4_8TiledMMAINS4_8MMA_AtomIJNS4_21SM100_MMA_MXF8F6F4_SSISH_SH_fSI_Li128ELi128ELNS4_4UMMA5MajorE0ELS17_0ELNS16_7ScaleInE0ELS18_0EEEEEENSL_INS5_IJSC_SC_SC_EEENS5_IJSV_SV_SV_EEEEENS5_IJNS4_10UnderscoreES1E_S1E_EEEEENS5_IJNS4_13SM90_TMA_LOADES1H_EEENS5_IJNS4_14ComposedLayoutINS4_7SwizzleILi3ELi4ELi3EEENS4_18smem_ptr_flag_bitsILi8EEENSL_INS5_IJSB_SF_EEENS5_IJSF_SC_EEEEEEENSL_INS5_IJNS5_IJNS5_IJSO_SC_EEENS5_IJSM_SC_EEEEEESC_NS5_IJSN_SC_EEEEEENS5_IJNS5_IJNS5_IJST_SX_EEESW_EEESV_NS5_IJSC_SX_EEEEEEEEEEEvNS4_8identityENS5_IJNS4_23SM90_TMA_LOAD_MULTICASTES24_EEES22_vS23_EENS_8epilogue10collective18CollectiveEpilogueINS27_23Sm100TmaWarpSpecializedILi4ELi2ELi16ELb1ELb0EEEJNS5_IJNSA_ILi64EEESF_SF_EEENS5_IJNSL_IS2C_SC_EENSL_INS5_IJSS_NSA_ILi2EEEEEENS5_IJSC_S2C_EEEEEEEENS_10bfloat16_tESK_S2K_SK_NS27_6fusion15FusionCallbacksIS2B_NS2L_17LinearCombinationIS2K_fS2K_fLNS_15FloatRoundStyleE2EEES2D_S2J_JEEENS4_5SM1004TMEM4LOAD26SM100_TMEM_LOAD_32dp32b16xES1H_NS1J_INS1K_ILi1ELi4ELi3EEENS1M_ILi16EEENSL_INS5_IJSB_SS_EEENS5_IJSS_SC_EEEEEEENS4_39AutoVectorizingCopyWithAssumedAlignmentILi128EEENS4_14SM90_TMA_STOREES30_S32_S32_EEEvvEEEEvNT_6ParamsE,"",@"SHT_CUDA_INFO"
	.sectionflags	@""
	.align	4


	//----- nvinfo : EIATTR_CUDA_API_VERSION
	.align		4
        /*0000*/ 	.byte	0x04, 0x37
        /*0002*/ 	.short	(.L_31 - .L_30)
.L_30:
        /*0004*/ 	.word	0x00000082


	//----- nvinfo : EIATTR_KPARAM_INFO
	.align		4
.L_31:
        /*0008*/ 	.byte	0x04, 0x17
        /*000a*/ 	.short	(.L_33 - .L_32)
.L_32:
        /*000c*/ 	.word	0x00000000
        /*0010*/ 	.short	0x0000
        /*0012*/ 	.short	0x0000
        /*0014*/ 	.byte	0x00, 0xf0, 0x01, 0x30


	//----- nvinfo : EIATTR_AT_ENTRY_FRAGMENTS
	.align		4
.L_33:
        /*0018*/ 	.byte	0x04, 0x4f
        /*001a*/ 	.short	(.L_35 - .L_34)


	//   ....[0]....
.L_34:
        /*001c*/ 	.word	0x00000006


	//----- nvinfo : EIATTR_RESERVED_SMEM_USED
	.align		4
.L_35:
        /*0020*/ 	.byte	0x01, 0x41
	.zero		2


	//----- nvinfo : EIATTR_SPARSE_MMA_MASK
	.align		4
        /*0024*/ 	.byte	0x03, 0x50
        /*0026*/ 	.short	0x0000


	//----- nvinfo : EIATTR_TCGEN05_1CTA_USED
	.align		4
        /*0028*/ 	.byte	0x01, 0x51
	.zero		2


	//----- nvinfo : EIATTR_MAXREG_COUNT
	.align		4
        /*002c*/ 	.byte	0x03, 0x1b
        /*002e*/ 	.short	0x00ff


	//----- nvinfo : EIATTR_NUM_BARRIERS
	.align		4
        /*0030*/ 	.byte	0x02, 0x4c
        /*0032*/ 	.byte	0x07
	.zero		1


	//----- nvinfo : EIATTR_EXTERNS
	.align		4
        /*0034*/ 	.byte	0x04, 0x0f
        /*0036*/ 	.short	(.L_37 - .L_36)


	//   ....[0]....
	.align		4
.L_36:
        /*0038*/ 	.word	index@(__assertfail)


	//----- nvinfo : EIATTR_MERCURY_ISA_VERSION
	.align		4
.L_37:
        /*003c*/ 	.byte	0x03, 0x5f
        /*003e*/ 	.short	0x0101


	//----- nvinfo : EIATTR_INT_WARP_WIDE_INSTR_OFFSETS
	.align		4
        /*0040*/ 	.byte	0x04, 0x31
        /*0042*/ 	.short	(.L_39 - .L_38)


	//   ....[0]....
.L_38:
        /*0044*/ 	.word	0x00002500


	//   ....[1]....
        /*0048*/ 	.word	0x00004260


	//   ....[2]....
        /*004c*/ 	.word	0x00004290


	//   ....[3]....
        /*0050*/ 	.word	0x000042e0


	//   ....[4]....
        /*0054*/ 	.word	0x00004bd0


	//   ....[5]....
        /*0058*/ 	.word	0x00004bf0


	//   ....[6]....
        /*005c*/ 	.word	0x00004cd0


	//   ....[7]....
        /*0060*/ 	.word	0x00004d90


	//   ....[8]....
        /*0064*/ 	.word	0x00004db0


	//   ....[9]....
        /*0068*/ 	.word	0x00004e90


	//   ....[10]....
        /*006c*/ 	.word	0x00004f70


	//   ....[11]....
        /*0070*/ 	.word	0x00004fb0


	//   ....[12]....
        /*0074*/ 	.word	0x00005060


	//   ....[13]....
        /*0078*/ 	.word	0x00005140


	//   ....[14]....
        /*007c*/ 	.word	0x00005160


	//   ....[15]....
        /*0080*/ 	.word	0x00005250


	//   ....[16]....
        /*0084*/ 	.word	0x00005330


	//   ....[17]....
        /*0088*/ 	.word	0x00005370


	//   ....[18]....
        /*008c*/ 	.word	0x00005430


	//   ....[19]....
        /*0090*/ 	.word	0x00005510


	//   ....[20]....
        /*0094*/ 	.word	0x00005530


	//   ....[21]....
        /*0098*/ 	.word	0x00005610


	//   ....[22]....
        /*009c*/ 	.word	0x000056f0


	//   ....[23]....
        /*00a0*/ 	.word	0x00005760


	//   ....[24]....
        /*00a4*/ 	.word	0x00005830


	//   ....[25]....
        /*00a8*/ 	.word	0x000059c0


	//   ....[26]....
        /*00ac*/ 	.word	0x000059d0


	//   ....[27]....
        /*00b0*/ 	.word	0x00005ab0


	//----- nvinfo : EIATTR_COOP_GROUP_MASK_REGIDS
	.align		4
.L_39:
        /*00b4*/ 	.byte	0x04, 0x29
        /*00b6*/ 	.short	(.L_41 - .L_40)


	//   ....[0]....
.L_40:
        /*00b8*/ 	.word	0xffffffff


	//   ....[1]....
        /*00bc*/ 	.word	0xffffffff


	//   ....[2]....
        /*00c0*/ 	.word	0xffffffff


	//   ....[3]....
        /*00c4*/ 	.word	0xffffffff


	//   ....[4]....
        /*00c8*/ 	.word	0xffffffff


	//   ....[5]....
        /*00cc*/ 	.word	0xffffffff


	//   ....[6]....
        /*00d0*/ 	.word	0xffffffff


	//   ....[7]....
        /*00d4*/ 	.word	0xffffffff


	//   ....[8]....
        /*00d8*/ 	.word	0xffffffff


	//   ....[9]....
        /*00dc*/ 	.word	0xffffffff


	//   ....[10]....
        /*00e0*/ 	.word	0xffffffff


	//   ....[11]....
        /*00e4*/ 	.word	0xffffffff


	//   ....[12]....
        /*00e8*/ 	.word	0xffffffff


	//   ....[13]....
        /*00ec*/ 	.word	0xffffffff


	//----- nvinfo : EIATTR_COOP_GROUP_INSTR_OFFSETS
	.align		4
.L_41:
        /*00f0*/ 	.byte	0x04, 0x28
        /*00f2*/ 	.short	(.L_43 - .L_42)


	//   ....[0]....
.L_42:
        /*00f4*/ 	.word	0x00000090


	//   ....[1]....
        /*00f8*/ 	.word	0x00000530


	//   ....[2]....
        /*00fc*/ 	.word	0x00000710


	//   ....[3]....
        /*0100*/ 	.word	0x000008b0


	//   ....[4]....
        /*0104*/ 	.word	0x000009b0


	//   ....[5]....
        /*0108*/ 	.word	0x00000b20


	//   ....[6]....
        /*010c*/ 	.word	0x00000c80


	//   ....[7]....
        /*0110*/ 	.word	0x00000e30


	//   ....[8]....
        /*0114*/ 	.word	0x000023e0


	//   ....[9]....
        /*0118*/ 	.word	0x000032f0


	//   ....[10]....
        /*011c*/ 	.word	0x00003500


	//   ....[11]....
        /*0120*/ 	.word	0x00003530


	//   ....[12]....
        /*0124*/ 	.word	0x00004150


	//   ....[13]....
        /*0128*/ 	.word	0x00004380


	//----- nvinfo : EIATTR_VRC_CTA_INIT_COUNT
	.align		4
.L_43:
        /*012c*/ 	.byte	0x02, 0x4a
        /*012e*/ 	.byte	0x80
	.zero		1


	//----- nvinfo : EIATTR_SYSCALL_OFFSETS
	.align		4
        /*0130*/ 	.byte	0x04, 0x46
        /*0132*/ 	.short	(.L_45 - .L_44)


	//   ....[0]....
.L_44:
        /*0134*/ 	.word	0x000065c0


	//   ....[1]....
        /*0138*/ 	.word	0x000066b0


	//   ....[2]....
        /*013c*/ 	.word	0x00006fa0


	//   ....[3]....
        /*0140*/ 	.word	0x00007110


	//   ....[4]....
        /*0144*/ 	.word	0x00007e30


	//   ....[5]....
        /*0148*/ 	.word	0x00007fa0


	//   ....[6]....
        /*014c*/ 	.word	0x00008cb0


	//   ....[7]....
        /*0150*/ 	.word	0x00008e20


	//   ....[8]....
        /*0154*/ 	.word	0x00009b60


	//   ....[9]....
        /*0158*/ 	.word	0x00009cd0


	//   ....[10]....
        /*015c*/ 	.word	0x0000aa20


	//   ....[11]....
        /*0160*/ 	.word	0x0000ab90


	//   ....[12]....
        /*0164*/ 	.word	0x0000b8f0


	//   ....[13]....
        /*0168*/ 	.word	0x0000ba60


	//   ....[14]....
        /*016c*/ 	.word	0x0000c7b0


	//   ....[15]....
        /*0170*/ 	.word	0x0000c920


	//   ....[16]....
        /*0174*/ 	.word	0x0000d610


	//   ....[17]....
        /*0178*/ 	.word	0x0000d780


	//----- nvinfo : EIATTR_MBARRIER_INSTR_OFFSETS
	.align		4
.L_45:
        /*017c*/ 	.byte	0x04, 0x39
        /*017e*/ 	.short	(.L_47 - .L_46)


	//   ....[0]....
.L_46:
        /*0180*/ 	.word	0x00000640
        /*0184*/ 	.word	0x000000ff
        /*0188*/ 	.word	0x00000000
        /*018c*/ 	.short	0x0100
        /*018e*/ 	.byte	0x06
	.zero		1


	//   ....[1]....
        /*0190*/ 	.word	0x00000650
        /*0194*/ 	.word	0x000000ff
        /*0198*/ 	.word	0x00000030
        /*019c*/ 	.short	0x0100
        /*019e*/ 	.byte	0x06
	.zero		1


	//   ....[2]....
        /*01a0*/ 	.word	0x00000660
        /*01a4*/ 	.word	0x000000ff
        /*01a8*/ 	.word	0x00000008
        /*01ac*/ 	.short	0x0100
        /*01ae*/ 	.byte	0x06
	.zero		1


	//   ....[3]....
        /*01b0*/ 	.word	0x00000670
        /*01b4*/ 	.word	0x000000ff
        /*01b8*/ 	.word	0x00000038
        /*01bc*/ 	.short	0x0100
        /*01be*/ 	.byte	0x06
	.zero		1


	//   ....[4]....
        /*01c0*/ 	.word	0x00000680
        /*01c4*/ 	.word	0x000000ff
        /*01c8*/ 	.word	0x00000010
        /*01cc*/ 	.short	0x0100
        /*01ce*/ 	.byte	0x06
	.zero		1


	//   ....[5]....
        /*01d0*/ 	.word	0x00000690
        /*01d4*/ 	.word	0x000000ff
        /*01d8*/ 	.word	0x00000040
        /*01dc*/ 	.short	0x0100
        /*01de*/ 	.byte	0x06
	.zero		1


	//   ....[6]....
        /*01e0*/ 	.word	0x000006a0
        /*01e4*/ 	.word	0x000000ff
        /*01e8*/ 	.word	0x00000018
        /*01ec*/ 	.short	0x0100
        /*01ee*/ 	.byte	0x06
	.zero		1


	//   ....[7]....
        /*01f0*/ 	.word	0x000006b0
        /*01f4*/ 	.word	0x000000ff
        /*01f8*/ 	.word	0x00000048
        /*01fc*/ 	.short	0x0100
        /*01fe*/ 	.byte	0x06
	.zero		1


	//   ....[8]....
        /*0200*/ 	.word	0x000006c0
        /*0204*/ 	.word	0x000000ff
        /*0208*/ 	.word	0x00000020
        /*020c*/ 	.short	0x0100
        /*020e*/ 	.byte	0x06
	.zero		1


	//   ....[9]....
        /*0210*/ 	.word	0x000006d0
        /*0214*/ 	.word	0x000000ff
        /*0218*/ 	.word	0x00000050
        /*021c*/ 	.short	0x0100
        /*021e*/ 	.byte	0x06
	.zero		1


	//   ....[10]....
        /*0220*/ 	.word	0x000006e0
        /*0224*/ 	.word	0x000000ff
        /*0228*/ 	.word	0x00000028
        /*022c*/ 	.short	0x0100
        /*022e*/ 	.byte	0x06
	.zero		1


	//   ....[11]....
        /*0230*/ 	.word	0x000006f0
        /*0234*/ 	.word	0x000000ff
        /*0238*/ 	.word	0x00000058
        /*023c*/ 	.short	0x0100
        /*023e*/ 	.byte	0x06
	.zero		1


	//   ....[12]....
        /*0240*/ 	.word	0x00000820
        /*0244*/ 	.word	0x000000ff
        /*0248*/ 	.word	0x00000060
        /*024c*/ 	.short	0x0100
        /*024e*/ 	.byte	0x06
	.zero		1


	//   ....[13]....
        /*0250*/ 	.word	0x00000830
        /*0254*/ 	.word	0x000000ff
        /*0258*/ 	.word	0x00000080
        /*025c*/ 	.short	0x0100
        /*025e*/ 	.byte	0x06
	.zero		1


	//   ....[14]....
        /*0260*/ 	.word	0x00000840
        /*0264*/ 	.word	0x000000ff
        /*0268*/ 	.word	0x00000068
        /*026c*/ 	.short	0x0100
        /*026e*/ 	.byte	0x06
	.zero		1


	//   ....[15]....
        /*0270*/ 	.word	0x00000850
        /*0274*/ 	.word	0x000000ff
        /*0278*/ 	.word	0x00000088
        /*027c*/ 	.short	0x0100
        /*027e*/ 	.byte	0x06
	.zero		1


	//   ....[16]....
        /*0280*/ 	.word	0x00000860
        /*0284*/ 	.word	0x000000ff
        /*0288*/ 	.word	0x00000070
        /*028c*/ 	.short	0x0100
        /*028e*/ 	.byte	0x06
	.zero		1


	//   ....[17]....
        /*0290*/ 	.word	0x00000870
        /*0294*/ 	.word	0x000000ff
        /*0298*/ 	.word	0x00000090
        /*029c*/ 	.short	0x0100
        /*029e*/ 	.byte	0x06
	.zero		1


	//   ....[18]....
        /*02a0*/ 	.word	0x00000880
        /*02a4*/ 	.word	0x000000ff
        /*02a8*/ 	.word	0x00000078
        /*02ac*/ 	.short	0x0100
        /*02ae*/ 	.byte	0x06
	.zero		1


	//   ....[19]....
        /*02b0*/ 	.word	0x00000890
        /*02b4*/ 	.word	0x000000ff
        /*02b8*/ 	.word	0x00000098
        /*02bc*/ 	.short	0x0100
        /*02be*/ 	.byte	0x06
	.zero		1


	//   ....[20]....
        /*02c0*/ 	.word	0x00000980
        /*02c4*/ 	.word	0x000000ff
        /*02c8*/ 	.word	0x000000a0
        /*02cc*/ 	.short	0x0100
        /*02ce*/ 	.byte	0x05
	.zero		1


	//   ....[21]....
        /*02d0*/ 	.word	0x00000990
        /*02d4*/ 	.word	0x000000ff
        /*02d8*/ 	.word	0x000000a8
        /*02dc*/ 	.short	0x0100
        /*02de*/ 	.byte	0x05
	.zero		1


	//   ....[22]....
        /*02e0*/ 	.word	0x00000ad0
        /*02e4*/ 	.word	0x000000ff
        /*02e8*/ 	.word	0x000000b0
        /*02ec*/ 	.short	0x0100
        /*02ee*/ 	.byte	0x05
	.zero		1


	//   ....[23]....
        /*02f0*/ 	.word	0x00000ae0
        /*02f4*/ 	.word	0x000000ff
        /*02f8*/ 	.word	0x000000c0
        /*02fc*/ 	.short	0x0100
        /*02fe*/ 	.byte	0x05
	.zero		1


	//   ....[24]....
        /*0300*/ 	.word	0x00000af0
        /*0304*/ 	.word	0x000000ff
        /*0308*/ 	.word	0x000000b8
        /*030c*/ 	.short	0x0100
        /*030e*/ 	.byte	0x05
	.zero		1


	//   ....[25]....
        /*0310*/ 	.word	0x00000b00
        /*0314*/ 	.word	0x000000ff
        /*0318*/ 	.word	0x000000c8
        /*031c*/ 	.short	0x0100
        /*031e*/ 	.byte	0x05
	.zero		1


	//   ....[26]....
        /*0320*/ 	.word	0x00000c30
        /*0324*/ 	.word	0x000000ff
        /*0328*/ 	.word	0x000000d0
        /*032c*/ 	.short	0x0100
        /*032e*/ 	.byte	0x06
	.zero		1


	//   ....[27]....
        /*0330*/ 	.word	0x00000c40
        /*0334*/ 	.word	0x000000ff
        /*0338*/ 	.word	0x000000e0
        /*033c*/ 	.short	0x0100
        /*033e*/ 	.byte	0x06
	.zero		1


	//   ....[28]....
        /*0340*/ 	.word	0x00000c50
        /*0344*/ 	.word	0x000000ff
        /*0348*/ 	.word	0x000000d8
        /*034c*/ 	.short	0x0100
        /*034e*/ 	.byte	0x06
	.zero		1


	//   ....[29]....
        /*0350*/ 	.word	0x00000c60
        /*0354*/ 	.word	0x000000ff
        /*0358*/ 	.word	0x000000e8
        /*035c*/ 	.short	0x0100
        /*035e*/ 	.byte	0x06
	.zero		1


	//   ....[30]....
        /*0360*/ 	.word	0x00000d50
        /*0364*/ 	.word	0x000000ff
        /*0368*/ 	.word	0x000000f0
        /*036c*/ 	.short	0x0100
        /*036e*/ 	.byte	0x05
	.zero		1


	//   ....[31]....
        /*0370*/ 	.word	0x00000d60
        /*0374*/ 	.word	0x000000ff
        /*0378*/ 	.word	0x00000100
        /*037c*/ 	.short	0x0100
        /*037e*/ 	.byte	0x05
	.zero		1


	//   ....[32]....
        /*0380*/ 	.word	0x00000d70
        /*0384*/ 	.word	0x000000ff
        /*0388*/ 	.word	0x000000f8
        /*038c*/ 	.short	0x0100
        /*038e*/ 	.byte	0x05
	.zero		1


	//   ....[33]....
        /*0390*/ 	.word	0x00000d80
        /*0394*/ 	.word	0x000000ff
        /*0398*/ 	.word	0x00000108
        /*039c*/ 	.short	0x0100
        /*039e*/ 	.byte	0x05
	.zero		1


	//   ....[34]....
        /*03a0*/ 	.word	0x000019d0
        /*03a4*/ 	.word	0x00000002
        /*03a8*/ 	.word	0x00000100
        /*03ac*/ 	.short	0x010a
        /*03ae*/ 	.byte	0xff
	.zero		1


	//   ....[35]....
        /*03b0*/ 	.word	0x00001a00
        /*03b4*/ 	.word	0x00000002
        /*03b8*/ 	.word	0x000000f0
        /*03bc*/ 	.short	0x0101
        /*03be*/ 	.byte	0xff
	.zero		1


	//   ....[36]....
        /*03c0*/ 	.word	0x00001ad0
        /*03c4*/ 	.word	0x000000ff
        /*03c8*/ 	.word	0x00000030
        /*03cc*/ 	.short	0x010a
        /*03ce*/ 	.byte	0x08
	.zero		1


	//   ....[37]....
        /*03d0*/ 	.word	0x00001b50
        /*03d4*/ 	.word	0x000000ff
        /*03d8*/ 	.word	0x00000030
        /*03dc*/ 	.short	0x010a
        /*03de*/ 	.byte	0x29
	.zero		1


	//   ....[38]....
        /*03e0*/ 	.word	0x00001c90
        /*03e4*/ 	.word	0x000000ff
        /*03e8*/ 	.word	0x00000030
        /*03ec*/ 	.short	0x010a
        /*03ee*/ 	.byte	0x08
	.zero		1


	//   ....[39]....
        /*03f0*/ 	.word	0x00001f50
        /*03f4*/ 	.word	0x000000ff
        /*03f8*/ 	.word	0x000000a8
        /*03fc*/ 	.short	0x0101
        /*03fe*/ 	.byte	0x04
	.zero		1


	//   ....[40]....
        /*0400*/ 	.word	0x00001f70
        /*0404*/ 	.word	0x000000ff
        /*0408*/ 	.word	0x00000030
        /*040c*/ 	.short	0x010a
        /*040e*/ 	.byte	0x08
	.zero		1


	//   ....[41]....
        /*0410*/ 	.word	0x00001ff0
        /*0414*/ 	.word	0x000000ff
        /*0418*/ 	.word	0x00000030
        /*041c*/ 	.short	0x010a
        /*041e*/ 	.byte	0x29
	.zero		1


	//   ....[42]....
        /*0420*/ 	.word	0x00002130
        /*0424*/ 	.word	0x000000ff
        /*0428*/ 	.word	0x00000030
        /*042c*/ 	.short	0x010a
        /*042e*/ 	.byte	0x08
	.zero		1


	//   ....[43]....
        /*0430*/ 	.word	0x00002410
        /*0434*/ 	.word	0x00000002
        /*0438*/ 	.word	0x000000b0
        /*043c*/ 	.short	0x010a
        /*043e*/ 	.byte	0xff
	.zero		1


	//   ....[44]....
        /*0440*/ 	.word	0x000024d0
        /*0444*/ 	.word	0x00000002
        /*0448*/ 	.word	0x00000000
        /*044c*/ 	.short	0x0101
        /*044e*/ 	.byte	0xff
	.zero		1


	//   ....[45]....
        /*0450*/ 	.word	0x00002a50
        /*0454*/ 	.word	0x000000ff
        /*0458*/ 	.word	0x00000000
        /*045c*/ 	.short	0x010a
        /*045e*/ 	.byte	0x05
	.zero		1


	//   ....[46]....
        /*0460*/ 	.word	0x00002ae0
        /*0464*/ 	.word	0x000000ff
        /*0468*/ 	.word	0x00000000
        /*046c*/ 	.short	0x010a
        /*046e*/ 	.byte	0x05
	.zero		1


	//   ....[47]....
        /*0470*/ 	.word	0x00002b70
        /*0474*/ 	.word	0x000000ff
        /*0478*/ 	.word	0x00000000
        /*047c*/ 	.short	0x010a
        /*047e*/ 	.byte	0x05
	.zero		1


	//   ....[48]....
        /*0480*/ 	.word	0x00002c00
        /*0484*/ 	.word	0x000000ff
        /*0488*/ 	.word	0x00000000
        /*048c*/ 	.short	0x010a
        /*048e*/ 	.byte	0x05
	.zero		1


	//   ....[49]....
        /*0490*/ 	.word	0x00002c90
        /*0494*/ 	.word	0x000000ff
        /*0498*/ 	.word	0x00000000
        /*049c*/ 	.short	0x010a
        /*049e*/ 	.byte	0x05
	.zero		1


	//   ....[50]....
        /*04a0*/ 	.word	0x00002d30
        /*04a4*/ 	.word	0x00000000
        /*04a8*/ 	.word	0x00000000
        /*04ac*/ 	.short	0x010a
        /*04ae*/ 	.byte	0xff
	.zero		1


	//   ....[51]....
        /*04b0*/ 	.word	0x00002e50
        /*04b4*/ 	.word	0x00000000
        /*04b8*/ 	.word	0x000000f0
        /*04bc*/ 	.short	0x010a
        /*04be*/ 	.byte	0xff
	.zero		1


	//   ....[52]....
        /*04c0*/ 	.word	0x00002ec0
        /*04c4*/ 	.word	0x00000000
        /*04c8*/ 	.word	0x00000000
        /*04cc*/ 	.short	0x0101
        /*04ce*/ 	.byte	0xff
	.zero		1


	//   ....[53]....
        /*04d0*/ 	.word	0x00002ee0
        /*04d4*/ 	.word	0x000000ff
        /*04d8*/ 	.word	0x000000c0
        /*04dc*/ 	.short	0x010a
        /*04de*/ 	.byte	0x05
	.zero		1


	//   ....[54]....
        /*04e0*/ 	.word	0x00003000
        /*04e4*/ 	.word	0x00000000
        /*04e8*/ 	.word	0x000000b0
        /*04ec*/ 	.short	0x010a
        /*04ee*/ 	.byte	0xff
	.zero		1


	//   ....[55]....
        /*04f0*/ 	.word	0x00003100
        /*04f4*/ 	.word	0x00000000
        /*04f8*/ 	.word	0x00000000
        /*04fc*/ 	.short	0x0101
        /*04fe*/ 	.byte	0xff
	.zero		1


	//   ....[56]....
        /*0500*/ 	.word	0x00003190
        /*0504*/ 	.word	0x000000ff
        /*0508*/ 	.word	0x000000c0
        /*050c*/ 	.short	0x0106
        /*050e*/ 	.byte	0x05
	.zero		1


	//   ....[57]....
        /*0510*/ 	.word	0x000031b0
        /*0514*/ 	.word	0x000000ff
        /*0518*/ 	.word	0x000000c0
        /*051c*/ 	.short	0x010a
        /*051e*/ 	.byte	0x05
	.zero		1


	//   ....[58]....
        /*0520*/ 	.word	0x00003240
        /*0524*/ 	.word	0x000000ff
        /*0528*/ 	.word	0x000000c0
        /*052c*/ 	.short	0x0106
        /*052e*/ 	.byte	0x04
	.zero		1


	//   ....[59]....
        /*0530*/ 	.word	0x00003280
        /*0534*/ 	.word	0x00000000
        /*0538*/ 	.word	0x000000c0
        /*053c*/ 	.short	0x010a
        /*053e*/ 	.byte	0xff
	.zero		1


	//   ....[60]....
        /*0540*/ 	.word	0x00003a50
        /*0544*/ 	.word	0x00000000
        /*0548*/ 	.word	0x000000b0
        /*054c*/ 	.short	0x010a
        /*054e*/ 	.byte	0xff
	.zero		1


	//   ....[61]....
        /*0550*/ 	.word	0x00003b60
        /*0554*/ 	.word	0x00000003
        /*0558*/ 	.word	0x00000000
        /*055c*/ 	.short	0x0101
        /*055e*/ 	.byte	0xff
	.zero		1


	//   ....[62]....
        /*0560*/ 	.word	0x00003b70
        /*0564*/ 	.word	0x000000ff
        /*0568*/ 	.word	0x00000000
        /*056c*/ 	.short	0x010a
        /*056e*/ 	.byte	0x0e
	.zero		1


	//   ....[63]....
        /*0570*/ 	.word	0x00003b90
        /*0574*/ 	.word	0x000000ff
        /*0578*/ 	.word	0x000000e0
        /*057c*/ 	.short	0x010a
        /*057e*/ 	.byte	0x0f
	.zero		1


	//   ....[64]....
        /*0580*/ 	.word	0x00003c60
        /*0584*/ 	.word	0x000000ff
        /*0588*/ 	.word	0x00000000
        /*058c*/ 	.short	0x010a
        /*058e*/ 	.byte	0x0e
	.zero		1


	//   ....[65]....
        /*0590*/ 	.word	0x00003d90
        /*0594*/ 	.word	0x000000ff
        /*0598*/ 	.word	0x00000000
        /*059c*/ 	.short	0x010a
        /*059e*/ 	.byte	0x26
	.zero		1


	//   ....[66]....
        /*05a0*/ 	.word	0x000040a0
        /*05a4*/ 	.word	0x000000ff
        /*05a8*/ 	.word	0x00000000
        /*05ac*/ 	.short	0x010a
        /*05ae*/ 	.byte	0x05
	.zero		1


	//   ....[67]....
        /*05b0*/ 	.word	0x00004130
        /*05b4*/ 	.word	0x000000ff
        /*05b8*/ 	.word	0x00000000
        /*05bc*/ 	.short	0x010a
        /*05be*/ 	.byte	0x06
	.zero		1


	//   ....[68]....
        /*05c0*/ 	.word	0x00004590
        /*05c4*/ 	.word	0x00000000
        /*05c8*/ 	.word	0x000000b0
        /*05cc*/ 	.short	0x010a
        /*05ce*/ 	.byte	0xff
	.zero		1


	//   ....[69]....
        /*05d0*/ 	.word	0x000046b0
        /*05d4*/ 	.word	0x00000000
        /*05d8*/ 	.word	0x00000000
        /*05dc*/ 	.short	0x0101
        /*05de*/ 	.byte	0xff
	.zero		1


	//   ....[70]....
        /*05e0*/ 	.word	0x000049d0
        /*05e4*/ 	.word	0x000000ff
        /*05e8*/ 	.word	0x000000a8
        /*05ec*/ 	.short	0x010a
        /*05ee*/ 	.byte	0x06
	.zero		1


	//   ....[71]....
        /*05f0*/ 	.word	0x00004b50
        /*05f4*/ 	.word	0x000000ff
        /*05f8*/ 	.word	0x00000080
        /*05fc*/ 	.short	0x010a
        /*05fe*/ 	.byte	0x06
	.zero		1


	//   ....[72]....
        /*0600*/ 	.word	0x00004d40
        /*0604*/ 	.word	0x000000ff
        /*0608*/ 	.word	0x00000060
        /*060c*/ 	.short	0x010b
        /*060e*/ 	.byte	0x06
	.zero		1


	//   ....[73]....
        /*0610*/ 	.word	0x00004d50
        /*0614*/ 	.word	0x000000ff
        /*0618*/ 	.word	0x00000000
        /*061c*/ 	.short	0x0101
        /*061e*/ 	.byte	0x15
	.zero		1


	//   ....[74]....
        /*0620*/ 	.word	0x00004d60
        /*0624*/ 	.word	0x000000ff
        /*0628*/ 	.word	0x00000088
        /*062c*/ 	.short	0x010a
        /*062e*/ 	.byte	0x06
	.zero		1


	//   ....[75]....
        /*0630*/ 	.word	0x00004f20
        /*0634*/ 	.word	0x000000ff
        /*0638*/ 	.word	0x00000068
        /*063c*/ 	.short	0x010b
        /*063e*/ 	.byte	0x06
	.zero		1


	//   ....[76]....
        /*0640*/ 	.word	0x00004f30
        /*0644*/ 	.word	0x000000ff
        /*0648*/ 	.word	0x00000000
        /*064c*/ 	.short	0x0101
        /*064e*/ 	.byte	0x0f
	.zero		1


	//   ....[77]....
        /*0650*/ 	.word	0x00004f40
        /*0654*/ 	.word	0x000000ff
        /*0658*/ 	.word	0x00000090
        /*065c*/ 	.short	0x010a
        /*065e*/ 	.byte	0x06
	.zero		1


	//   ....[78]....
        /*0660*/ 	.word	0x000050f0
        /*0664*/ 	.word	0x000000ff
        /*0668*/ 	.word	0x00000070
        /*066c*/ 	.short	0x010b
        /*066e*/ 	.byte	0x06
	.zero		1


	//   ....[79]....
        /*0670*/ 	.word	0x00005100
        /*0674*/ 	.word	0x000000ff
        /*0678*/ 	.word	0x00000000
        /*067c*/ 	.short	0x0101
        /*067e*/ 	.byte	0x0e
	.zero		1


	//   ....[80]....
        /*0680*/ 	.word	0x00005110
        /*0684*/ 	.word	0x000000ff
        /*0688*/ 	.word	0x00000098
        /*068c*/ 	.short	0x010a
        /*068e*/ 	.byte	0x06
	.zero		1


	//   ....[81]....
        /*0690*/ 	.word	0x000052e0
        /*0694*/ 	.word	0x000000ff
        /*0698*/ 	.word	0x00000078
        /*069c*/ 	.short	0x010b
        /*069e*/ 	.byte	0x06
	.zero		1


	//   ....[82]....
        /*06a0*/ 	.word	0x000052f0
        /*06a4*/ 	.word	0x000000ff
        /*06a8*/ 	.word	0x00000000
        /*06ac*/ 	.short	0x0101
        /*06ae*/ 	.byte	0x0d
	.zero		1


	//   ....[83]....
        /*06b0*/ 	.word	0x00005300
        /*06b4*/ 	.word	0x000000ff
        /*06b8*/ 	.word	0x00000080
        /*06bc*/ 	.short	0x010a
        /*06be*/ 	.byte	0x06
	.zero		1


	//   ....[84]....
        /*06c0*/ 	.word	0x000054c0
        /*06c4*/ 	.word	0x000000ff
        /*06c8*/ 	.word	0x00000060
        /*06cc*/ 	.short	0x010b
        /*06ce*/ 	.byte	0x06
	.zero		1


	//   ....[85]....
        /*06d0*/ 	.word	0x000054d0
        /*06d4*/ 	.word	0x000000ff
        /*06d8*/ 	.word	0x00000000
        /*06dc*/ 	.short	0x0101
        /*06de*/ 	.byte	0x15
	.zero		1


	//   ....[86]....
        /*06e0*/ 	.word	0x000054e0
        /*06e4*/ 	.word	0x000000ff
        /*06e8*/ 	.word	0x00000088
        /*06ec*/ 	.short	0x010a
        /*06ee*/ 	.byte	0x06
	.zero		1


	//   ....[87]....
        /*06f0*/ 	.word	0x00005690
        /*06f4*/ 	.word	0x000000ff
        /*06f8*/ 	.word	0x00000068
        /*06fc*/ 	.short	0x010b
        /*06fe*/ 	.byte	0x06
	.zero		1


	//   ....[88]....
        /*0700*/ 	.word	0x000056a0
        /*0704*/ 	.word	0x000000ff
        /*0708*/ 	.word	0x00000000
        /*070c*/ 	.short	0x0101
        /*070e*/ 	.byte	0x0f
	.zero		1


	//   ....[89]....
        /*0710*/ 	.word	0x000056b0
        /*0714*/ 	.word	0x000000ff
        /*0718*/ 	.word	0x00000090
        /*071c*/ 	.short	0x010a
        /*071e*/ 	.byte	0x06
	.zero		1


	//   ....[90]....
        /*0720*/ 	.word	0x000058a0
        /*0724*/ 	.word	0x000000ff
        /*0728*/ 	.word	0x00000070
        /*072c*/ 	.short	0x010b
        /*072e*/ 	.byte	0x06
	.zero		1


	//   ....[91]....
        /*0730*/ 	.word	0x00005910
        /*0734*/ 	.word	0x000000ff
        /*0738*/ 	.word	0x00000000
        /*073c*/ 	.short	0x0101
        /*073e*/ 	.byte	0x0e
	.zero		1


	//   ....[92]....
        /*0740*/ 	.word	0x00005920
        /*0744*/ 	.word	0x000000ff
        /*0748*/ 	.word	0x00000098
        /*074c*/ 	.short	0x010a
        /*074e*/ 	.byte	0x06
	.zero		1


	//   ....[93]....
        /*0750*/ 	.word	0x00005bc0
        /*0754*/ 	.word	0x000000ff
        /*0758*/ 	.word	0x00000078
        /*075c*/ 	.short	0x010b
        /*075e*/ 	.byte	0x06
	.zero		1


	//   ....[94]....
        /*0760*/ 	.word	0x00005be0
        /*0764*/ 	.word	0x000000ff
        /*0768*/ 	.word	0x00000000
        /*076c*/ 	.short	0x0101
        /*076e*/ 	.byte	0x0d
	.zero		1


	//   ....[95]....
        /*0770*/ 	.word	0x00005c00
        /*0774*/ 	.word	0x000000ff
        /*0778*/ 	.word	0x00000080
        /*077c*/ 	.short	0x010a
        /*077e*/ 	.byte	0x06
	.zero		1


	//   ....[96]....
        /*0780*/ 	.word	0x00005c20
        /*0784*/ 	.word	0x000000ff
        /*0788*/ 	.word	0x00000088
        /*078c*/ 	.short	0x010a
        /*078e*/ 	.byte	0x06
	.zero		1


	//   ....[97]....
        /*0790*/ 	.word	0x00005c40
        /*0794*/ 	.word	0x000000ff
        /*0798*/ 	.word	0x00000090
        /*079c*/ 	.short	0x010a
        /*079e*/ 	.byte	0x06
	.zero		1


	//   ....[98]....
        /*07a0*/ 	.word	0x00005c90
        /*07a4*/ 	.word	0x00000002
        /*07a8*/ 	.word	0x00000098
        /*07ac*/ 	.short	0x010a
        /*07ae*/ 	.byte	0xff
	.zero		1


	//   ....[99]....
        /*07b0*/ 	.word	0x00005fa0
        /*07b4*/ 	.word	0x00000000
        /*07b8*/ 	.word	0x000000b0
        /*07bc*/ 	.short	0x010a
        /*07be*/ 	.byte	0xff
	.zero		1


	//   ....[100]....
        /*07c0*/ 	.word	0x000060b0
        /*07c4*/ 	.word	0x00000000
        /*07c8*/ 	.word	0x00000000
        /*07cc*/ 	.short	0x0101
        /*07ce*/ 	.byte	0xff
	.zero		1


	//   ....[101]....
        /*07d0*/ 	.word	0x00006af0
        /*07d4*/ 	.word	0x000000ff
        /*07d8*/ 	.word	0x00000060
        /*07dc*/ 	.short	0x010a
        /*07de*/ 	.byte	0x2d
	.zero		1


	//   ....[102]....
        /*07e0*/ 	.word	0x00006b00
        /*07e4*/ 	.word	0x0000003a
        /*07e8*/ 	.word	0x000000d0
        /*07ec*/ 	.short	0x010a
        /*07ee*/ 	.byte	0xff
	.zero		1


	//   ....[103]....
        /*07f0*/ 	.word	0x00006c70
        /*07f4*/ 	.word	0x000000ff
        /*07f8*/ 	.word	0x00000060
        /*07fc*/ 	.short	0x010a
        /*07fe*/ 	.byte	0x2d
	.zero		1


	//   ....[104]....
        /*0800*/ 	.word	0x00006d50
        /*0804*/ 	.word	0x0000003a
        /*0808*/ 	.word	0x000000d0
        /*080c*/ 	.short	0x010a
        /*080e*/ 	.byte	0xff
	.zero		1


	//   ....[105]....
        /*0810*/ 	.word	0x00007b40
        /*0814*/ 	.word	0x00000000
        /*0818*/ 	.word	0x00000000
        /*081c*/ 	.short	0x0101
        /*081e*/ 	.byte	0xff
	.zero		1


	//   ....[106]....
        /*0820*/ 	.word	0x00007b50
        /*0824*/ 	.word	0x00000002
        /*0828*/ 	.word	0x00000060
        /*082c*/ 	.short	0x010a
        /*082e*/ 	.byte	0xff
	.zero		1


	//   ....[107]....
        /*0830*/ 	.word	0x00007c10
        /*0834*/ 	.word	0x00000002
        /*0838*/ 	.word	0x00000060
        /*083c*/ 	.short	0x010a
        /*083e*/ 	.byte	0xff
	.zero		1


	//   ....[108]....
        /*0840*/ 	.word	0x000089f0
        /*0844*/ 	.word	0x0000006a
        /*0848*/ 	.word	0x00000000
        /*084c*/ 	.short	0x0101
        /*084e*/ 	.byte	0xff
	.zero		1


	//   ....[109]....
        /*0850*/ 	.word	0x00008a10
        /*0854*/ 	.word	0x00000000
        /*0858*/ 	.word	0x00000060
        /*085c*/ 	.short	0x010a
        /*085e*/ 	.byte	0xff
	.zero		1


	//   ....[110]....
        /*0860*/ 	.word	0x00008ac0
        /*0864*/ 	.word	0x00000000
        /*0868*/ 	.word	0x00000060
        /*086c*/ 	.short	0x010a
        /*086e*/ 	.byte	0xff
	.zero		1


	//   ....[111]....
        /*0870*/ 	.word	0x00009820
        /*0874*/ 	.word	0x0000006a
        /*0878*/ 	.word	0x00000000
        /*087c*/ 	.short	0x0101
        /*087e*/ 	.byte	0xff
	.zero		1


	//   ....[112]....
        /*0880*/ 	.word	0x00009840
        /*0884*/ 	.word	0x00000000
        /*0888*/ 	.word	0x00000060
        /*088c*/ 	.short	0x010a
        /*088e*/ 	.byte	0xff
	.zero		1


	//   ....[113]....
        /*0890*/ 	.word	0x00009900
        /*0894*/ 	.word	0x00000000
        /*0898*/ 	.word	0x00000060
        /*089c*/ 	.short	0x010a
        /*089e*/ 	.byte	0xff
	.zero		1


	//   ....[114]....
        /*08a0*/ 	.word	0x0000a710
        /*08a4*/ 	.word	0x0000006b
        /*08a8*/ 	.word	0x00000000
        /*08ac*/ 	.short	0x0101
        /*08ae*/ 	.byte	0xff
	.zero		1


	//   ....[115]....
        /*08b0*/ 	.word	0x0000a730
        /*08b4*/ 	.word	0x00000000
        /*08b8*/ 	.word	0x00000060
        /*08bc*/ 	.short	0x010a
        /*08be*/ 	.byte	0xff
	.zero		1


	//   ....[116]....
        /*08c0*/ 	.word	0x0000a7e0
        /*08c4*/ 	.word	0x00000000
        /*08c8*/ 	.word	0x00000060
        /*08cc*/ 	.short	0x010a
        /*08ce*/ 	.byte	0xff
	.zero		1


	//   ....[117]....
        /*08d0*/ 	.word	0x0000b5b0
        /*08d4*/ 	.word	0x0000006b
        /*08d8*/ 	.word	0x00000000
        /*08dc*/ 	.short	0x0101
        /*08de*/ 	.byte	0xff
	.zero		1


	//   ....[118]....
        /*08e0*/ 	.word	0x0000b5d0
        /*08e4*/ 	.word	0x00000000
        /*08e8*/ 	.word	0x00000060
        /*08ec*/ 	.short	0x010a
        /*08ee*/ 	.byte	0xff
	.zero		1


	//   ....[119]....
        /*08f0*/ 	.word	0x0000b680
        /*08f4*/ 	.word	0x00000000
        /*08f8*/ 	.word	0x00000060
        /*08fc*/ 	.short	0x010a
        /*08fe*/ 	.byte	0xff
	.zero		1


	//   ....[120]....
        /*0900*/ 	.word	0x0000c4a0
        /*0904*/ 	.word	0x0000006b
        /*0908*/ 	.word	0x00000000
        /*090c*/ 	.short	0x0101
        /*090e*/ 	.byte	0xff
	.zero		1


	//   ....[121]....
        /*0910*/ 	.word	0x0000c4c0
        /*0914*/ 	.word	0x00000000
        /*0918*/ 	.word	0x00000060
        /*091c*/ 	.short	0x010a
        /*091e*/ 	.byte	0xff
	.zero		1


	//   ....[122]....
        /*0920*/ 	.word	0x0000c570
        /*0924*/ 	.word	0x00000000
        /*0928*/ 	.word	0x00000060
        /*092c*/ 	.short	0x010a
        /*092e*/ 	.byte	0xff
	.zero		1


	//   ....[123]....
        /*0930*/ 	.word	0x0000d320
        /*0934*/ 	.word	0x0000006b
        /*0938*/ 	.word	0x00000000
        /*093c*/ 	.short	0x0101
        /*093e*/ 	.byte	0xff
	.zero		1


	//   ....[124]....
        /*0940*/ 	.word	0x0000d340
        /*0944*/ 	.word	0x00000000
        /*0948*/ 	.word	0x00000060
        /*094c*/ 	.short	0x010a
        /*094e*/ 	.byte	0xff
	.zero		1


	//   ....[125]....
        /*0950*/ 	.word	0x0000d3f0
        /*0954*/ 	.word	0x00000000
        /*0958*/ 	.word	0x00000060
        /*095c*/ 	.short	0x010a
        /*095e*/ 	.byte	0xff
	.zero		1


	//   ....[126]....
        /*0960*/ 	.word	0x0000dc60
        /*0964*/ 	.word	0x000000ff
        /*0968*/ 	.word	0x00000000
        /*096c*/ 	.short	0x0101
        /*096e*/ 	.byte	0x04
	.zero		1


	//   ....[127]....
        /*0970*/ 	.word	0x0000e1e0
        /*0974*/ 	.word	0x00000000
        /*0978*/ 	.word	0x00000000
        /*097c*/ 	.short	0x0101
        /*097e*/ 	.byte	0xff
	.zero		1


	//   ....[128]....
        /*0980*/ 	.word	0x0000e470
        /*0984*/ 	.word	0x000000ff
        /*0988*/ 	.word	0x00000000
        /*098c*/ 	.short	0x0101
        /*098e*/ 	.byte	0x04
	.zero		1


	//   ....[129]....
        /*0990*/ 	.word	0x0000e490
        /*0994*/ 	.word	0x00000002
        /*0998*/ 	.word	0x00000100
        /*099c*/ 	.short	0x010a
        /*099e*/ 	.byte	0xff
	.zero		1


	//   ....[130]....
        /*09a0*/ 	.word	0x0000e4f0
        /*09a4*/ 	.word	0x00000002
        /*09a8*/ 	.word	0x00000030
        /*09ac*/ 	.short	0x010a
        /*09ae*/ 	.byte	0xff
	.zero		1


	//   ....[131]....
        /*09b0*/ 	.word	0x0000e550
        /*09b4*/ 	.word	0x00000002
        /*09b8*/ 	.word	0x00000030
        /*09bc*/ 	.short	0x010a
        /*09be*/ 	.byte	0xff
	.zero		1


	//   ....[132]....
        /*09c0*/ 	.word	0x0000e5a0
        /*09c4*/ 	.word	0x00000002
        /*09c8*/ 	.word	0x000000b0
        /*09cc*/ 	.short	0x010a
        /*09ce*/ 	.byte	0xff
	.zero		1


	//   ....[133]....
        /*09d0*/ 	.word	0x0000e600
        /*09d4*/ 	.word	0x00000000
        /*09d8*/ 	.word	0x00000000
        /*09dc*/ 	.short	0x010a
        /*09de*/ 	.byte	0xff
	.zero		1


	//   ....[134]....
        /*09e0*/ 	.word	0x0000e660
        /*09e4*/ 	.word	0x00000000
        /*09e8*/ 	.word	0x00000000
        /*09ec*/ 	.short	0x010a
        /*09ee*/ 	.byte	0xff
	.zero		1


	//   ....[135]....
        /*09f0*/ 	.word	0x0000e6c0
        /*09f4*/ 	.word	0x00000000
        /*09f8*/ 	.word	0x00000000
        /*09fc*/ 	.short	0x010a
        /*09fe*/ 	.byte	0xff
	.zero		1


	//   ....[136]....
        /*0a00*/ 	.word	0x0000e720
        /*0a04*/ 	.word	0x00000000
        /*0a08*/ 	.word	0x00000000
        /*0a0c*/ 	.short	0x010a
        /*0a0e*/ 	.byte	0xff
	.zero		1


	//   ....[137]....
        /*0a10*/ 	.word	0x0000e780
        /*0a14*/ 	.word	0x00000000
        /*0a18*/ 	.word	0x00000000
        /*0a1c*/ 	.short	0x010a
        /*0a1e*/ 	.byte	0xff
	.zero		1


	//   ....[138]....
        /*0a20*/ 	.word	0x0000e7d0
        /*0a24*/ 	.word	0x00000000
        /*0a28*/ 	.word	0x000000f0
        /*0a2c*/ 	.short	0x010a
        /*0a2e*/ 	.byte	0xff
	.zero		1


	//   ....[139]....
        /*0a30*/ 	.word	0x0000e830
        /*0a34*/ 	.word	0x00000000
        /*0a38*/ 	.word	0x000000c0
        /*0a3c*/ 	.short	0x010a
        /*0a3e*/ 	.byte	0xff
	.zero		1


	//   ....[140]....
        /*0a40*/ 	.word	0x0000e880
        /*0a44*/ 	.word	0x00000000
        /*0a48*/ 	.word	0x000000b0
        /*0a4c*/ 	.short	0x010a
        /*0a4e*/ 	.byte	0xff
	.zero		1


	//   ....[141]....
        /*0a50*/ 	.word	0x0000e8e0
        /*0a54*/ 	.word	0x00000000
        /*0a58*/ 	.word	0x000000c0
        /*0a5c*/ 	.short	0x010a
        /*0a5e*/ 	.byte	0xff
	.zero		1


	//   ....[142]....
        /*0a60*/ 	.word	0x0000e930
        /*0a64*/ 	.word	0x00000000
        /*0a68*/ 	.word	0x000000b0
        /*0a6c*/ 	.short	0x010a
        /*0a6e*/ 	.byte	0xff
	.zero		1


	//   ....[143]....
        /*0a70*/ 	.word	0x0000e990
        /*0a74*/ 	.word	0x00000002
        /*0a78*/ 	.word	0x000000e0
        /*0a7c*/ 	.short	0x010a
        /*0a7e*/ 	.byte	0xff
	.zero		1


	//   ....[144]....
        /*0a80*/ 	.word	0x0000e9f0
        /*0a84*/ 	.word	0x00000000
        /*0a88*/ 	.word	0x00000000
        /*0a8c*/ 	.short	0x010a
        /*0a8e*/ 	.byte	0xff
	.zero		1


	//   ....[145]....
        /*0a90*/ 	.word	0x0000ea50
        /*0a94*/ 	.word	0x00000000
        /*0a98*/ 	.word	0x00000000
        /*0a9c*/ 	.short	0x010a
        /*0a9e*/ 	.byte	0xff
	.zero		1


	//   ....[146]....
        /*0aa0*/ 	.word	0x0000eab0
        /*0aa4*/ 	.word	0x00000000
        /*0aa8*/ 	.word	0x00000000
        /*0aac*/ 	.short	0x010a
        /*0aae*/ 	.byte	0xff
	.zero		1


	//   ....[147]....
        /*0ab0*/ 	.word	0x0000eb00
        /*0ab4*/ 	.word	0x00000000
        /*0ab8*/ 	.word	0x000000b0
        /*0abc*/ 	.short	0x010a
        /*0abe*/ 	.byte	0xff
	.zero		1


	//   ....[148]....
        /*0ac0*/ 	.word	0x0000eb60
        /*0ac4*/ 	.word	0x00000000
        /*0ac8*/ 	.word	0x000000a8
        /*0acc*/ 	.short	0x010a
        /*0ace*/ 	.byte	0xff
	.zero		1


	//   ....[149]....
        /*0ad0*/ 	.word	0x0000ebc0
        /*0ad4*/ 	.word	0x00000000
        /*0ad8*/ 	.word	0x00000080
        /*0adc*/ 	.short	0x010a
        /*0ade*/ 	.byte	0xff
	.zero		1


	//   ....[150]....
        /*0ae0*/ 	.word	0x0000ec20
        /*0ae4*/ 	.word	0x00000000
        /*0ae8*/ 	.word	0x00000088
        /*0aec*/ 	.short	0x010a
        /*0aee*/ 	.byte	0xff
	.zero		1


	//   ....[151]....
        /*0af0*/ 	.word	0x0000ec80
        /*0af4*/ 	.word	0x00000000
        /*0af8*/ 	.word	0x00000090
        /*0afc*/ 	.short	0x010a
        /*0afe*/ 	.byte	0xff
	.zero		1


	//   ....[152]....
        /*0b00*/ 	.word	0x0000ece0
        /*0b04*/ 	.word	0x00000000
        /*0b08*/ 	.word	0x00000098
        /*0b0c*/ 	.short	0x010a
        /*0b0e*/ 	.byte	0xff
	.zero		1


	//   ....[153]....
        /*0b10*/ 	.word	0x0000ed40
        /*0b14*/ 	.word	0x00000000
        /*0b18*/ 	.word	0x00000080
        /*0b1c*/ 	.short	0x010a
        /*0b1e*/ 	.byte	0xff
	.zero		1


	//   ....[154]....
        /*0b20*/ 	.word	0x0000eda0
        /*0b24*/ 	.word	0x00000000
        /*0b28*/ 	.word	0x00000088
        /*0b2c*/ 	.short	0x010a
        /*0b2e*/ 	.byte	0xff
	.zero		1


	//   ....[155]....
        /*0b30*/ 	.word	0x0000ee00
        /*0b34*/ 	.word	0x00000000
        /*0b38*/ 	.word	0x00000090
        /*0b3c*/ 	.short	0x010a
        /*0b3e*/ 	.byte	0xff
	.zero		1


	//   ....[156]....
        /*0b40*/ 	.word	0x0000ee60
        /*0b44*/ 	.word	0x00000000
        /*0b48*/ 	.word	0x00000098
        /*0b4c*/ 	.short	0x010a
        /*0b4e*/ 	.byte	0xff
	.zero		1


	//   ....[157]....
        /*0b50*/ 	.word	0x0000eec0
        /*0b54*/ 	.word	0x00000000
        /*0b58*/ 	.word	0x00000080
        /*0b5c*/ 	.short	0x010a
        /*0b5e*/ 	.byte	0xff
	.zero		1


	//   ....[158]....
        /*0b60*/ 	.word	0x0000ef20
        /*0b64*/ 	.word	0x00000000
        /*0b68*/ 	.word	0x00000088
        /*0b6c*/ 	.short	0x010a
        /*0b6e*/ 	.byte	0xff
	.zero		1


	//   ....[159]....
        /*0b70*/ 	.word	0x0000ef80
        /*0b74*/ 	.word	0x00000002
        /*0b78*/ 	.word	0x00000090
        /*0b7c*/ 	.short	0x010a
        /*0b7e*/ 	.byte	0xff
	.zero		1


	//   ....[160]....
        /*0b80*/ 	.word	0x0000efd0
        /*0b84*/ 	.word	0x00000000
        /*0b88*/ 	.word	0x000000b0
        /*0b8c*/ 	.short	0x010a
        /*0b8e*/ 	.byte	0xff
	.zero		1


	//   ....[161]....
        /*0b90*/ 	.word	0x0000f030
        /*0b94*/ 	.word	0x00000004
        /*0b98*/ 	.word	0x00000060
        /*0b9c*/ 	.short	0x010a
        /*0b9e*/ 	.byte	0xff
	.zero		1


	//   ....[162]....
        /*0ba0*/ 	.word	0x0000f080
        /*0ba4*/ 	.word	0x0000003a
        /*0ba8*/ 	.word	0x000000d0
        /*0bac*/ 	.short	0x010a
        /*0bae*/ 	.byte	0xff
	.zero		1


	//   ....[163]....
        /*0bb0*/ 	.word	0x0000f0d0
        /*0bb4*/ 	.word	0x00000002
        /*0bb8*/ 	.word	0x00000060
        /*0bbc*/ 	.short	0x010a
        /*0bbe*/ 	.byte	0xff
	.zero		1


	//   ....[164]....
        /*0bc0*/ 	.word	0x0000f120
        /*0bc4*/ 	.word	0x00000000
        /*0bc8*/ 	.word	0x00000060
        /*0bcc*/ 	.short	0x010a
        /*0bce*/ 	.byte	0xff
	.zero		1


	//   ....[165]....
        /*0bd0*/ 	.word	0x0000f170
        /*0bd4*/ 	.word	0x00000000
        /*0bd8*/ 	.word	0x00000060
        /*0bdc*/ 	.short	0x010a
        /*0bde*/ 	.byte	0xff
	.zero		1


	//   ....[166]....
        /*0be0*/ 	.word	0x0000f1c0
        /*0be4*/ 	.word	0x00000000
        /*0be8*/ 	.word	0x00000060
        /*0bec*/ 	.short	0x010a
        /*0bee*/ 	.byte	0xff
	.zero		1


	//   ....[167]....
        /*0bf0*/ 	.word	0x0000f210
        /*0bf4*/ 	.word	0x00000000
        /*0bf8*/ 	.word	0x00000060
        /*0bfc*/ 	.short	0x010a
        /*0bfe*/ 	.byte	0xff
	.zero		1


	//   ....[168]....
        /*0c00*/ 	.word	0x0000f260
        /*0c04*/ 	.word	0x00000000
        /*0c08*/ 	.word	0x00000060
        /*0c0c*/ 	.short	0x010a
        /*0c0e*/ 	.byte	0xff
	.zero		1


	//   ....[169]....
        /*0c10*/ 	.word	0x0000f2b0
        /*0c14*/ 	.word	0x00000000
        /*0c18*/ 	.word	0x00000060
        /*0c1c*/ 	.short	0x010a
        /*0c1e*/ 	.byte	0xff
	.zero		1


	//----- nvinfo : EIATTR_NUM_MBARRIERS
	.align		4
.L_47:
        /*0c20*/ 	.byte	0x03, 0x38
        /*0c22*/ 	.short	0x0022


	//----- nvinfo : EIATTR_EXIT_INSTR_OFFSETS
	.align		4
        /*0c24*/ 	.byte	0x04, 0x1c
        /*0c26*/ 	.short	(.L_49 - .L_48)


	//   ....[0]....
.L_48:
        /*0c28*/ 	.word	0x00002d60


	//   ....[1]....
        /*0c2c*/ 	.word	0x00003250


	//   ....[2]....
        /*0c30*/ 	.word	0x000032b0


	//   ....[3]....
        /*0c34*/ 	.word	0x00004390


	//   ....[4]....
        /*0c38*/ 	.word	0x00005cc0


	//   ....[5]....
        /*0c3c*/ 	.word	0x00005d00


	//   ....[6]....
        /*0c40*/ 	.word	0x0000e360


	//   ....[7]....
        /*0c44*/ 	.word	0x0000e3e0


	//   ....[8]....
        /*0c48*/ 	.word	0x0000e410


	//   ....[9]....
        /*0c4c*/ 	.word	0x0000e480


	//----- nvinfo : EIATTR_MAX_THREADS
	.align		4
.L_49:
        /*0c50*/ 	.byte	0x04, 0x05
        /*0c52*/ 	.short	(.L_51 - .L_50)
.L_50:
        /*0c54*/ 	.word	0x00000100
        /*0c58*/ 	.word	0x00000001
        /*0c5c*/ 	.word	0x00000001


	//----- nvinfo : EIATTR_CRS_STACK_SIZE
	.align		4
.L_51:
        /*0c60*/ 	.byte	0x04, 0x1e
        /*0c62*/ 	.short	(.L_53 - .L_52)
.L_52:
        /*0c64*/ 	.word	0x00000000


	//----- nvinfo : EIATTR_CBANK_PARAM_SIZE
	.align		4
.L_53:
        /*0c68*/ 	.byte	0x03, 0x19
        /*0c6a*/ 	.short	0x0c00


	//----- nvinfo : EIATTR_PARAM_CBANK
	.align		4
        /*0c6c*/ 	.byte	0x04, 0x0a
        /*0c6e*/ 	.short	(.L_55 - .L_54)
	.align		4
.L_54:
        /*0c70*/ 	.word	index@(.nv.constant0._ZN7cutlass13device_kernelINS_4gemm6kernel13GemmUniversalIN4cute5tupleIJiiiiEEENS1_10collective13CollectiveMmaINS1_46MainloopSm100TmaUmmaWarpSpecializedBlockScaledILi6ELi2ELi2ENS5_IJNS4_1CILi8EEENSA_ILi1EEESC_EEEEENS5_IJNSA_ILi128EEESF_SF_EEENS5_IJNS_12float_e5m2_tENS_13float_ue8m0_tEEEENS5_IJNS5_IJlSC_lEEENS4_6LayoutINS5_IJNS5_IJNS5_IJNSA_ILi32EEENSA_ILi4EEEEEEiEEESP_NS5_IJSC_iEEEEEENS5_IJNS5_IJNS5_IJNSA_ILi16EEESN_EEEiEEENS5_IJNS5_IJNSA_ILi0EEESC_EEENSA_ILi512EEEEEENS5_IJSV_iEEEEEEEEEEESJ_S12_NS4_8TiledMMAINS4_8MMA_AtomIJNS4_21SM100_MMA_MXF8F6F4_SSISH_SH_fSI_Li128ELi128ELNS4_4UMMA5MajorE0ELS17_0ELNS16_7ScaleInE0ELS18_0EEEEEENSL_INS5_IJSC_SC_SC_EEENS5_IJSV_SV_SV_EEEEENS5_IJNS4_10UnderscoreES1E_S1E_EEEEENS5_IJNS4_13SM90_TMA_LOADES1H_EEENS5_IJNS4_14ComposedLayoutINS4_7SwizzleILi3ELi4ELi3EEENS4_18smem_ptr_flag_bitsILi8EEENSL_INS5_IJSB_SF_EEENS5_IJSF_SC_EEEEEEENSL_INS5_IJNS5_IJNS5_IJSO_SC_EEENS5_IJSM_SC_EEEEEESC_NS5_IJSN_SC_EEEEEENS5_IJNS5_IJNS5_IJST_SX_EEESW_EEESV_NS5_IJSC_SX_EEEEEEEEEEEvNS4_8identityENS5_IJNS4_23SM90_TMA_LOAD_MULTICASTES24_EEES22_vS23_EENS_8epilogue10collective18CollectiveEpilogueINS27_23Sm100TmaWarpSpecializedILi4ELi2ELi16ELb1ELb0EEEJNS5_IJNSA_ILi64EEESF_SF_EEENS5_IJNSL_IS2C_SC_EENSL_INS5_IJSS_NSA_ILi2EEEEEENS5_IJSC_S2C_EEEEEEEENS_10bfloat16_tESK_S2K_SK_NS27_6fusion15FusionCallbacksIS2B_NS2L_17LinearCombinationIS2K_fS2K_fLNS_15FloatRoundStyleE2EEES2D_S2J_JEEENS4_5SM1004TMEM4LOAD26SM100_TMEM_LOAD_32dp32b16xES1H_NS1J_INS1K_ILi1ELi4ELi3EEENS1M_ILi16EEENSL_INS5_IJSB_SS_EEENS5_IJSS_SC_EEEEEEENS4_39AutoVectorizingCopyWithAssumedAlignmentILi128EEENS4_14SM90_TMA_STOREES30_S32_S32_EEEvvEEEEvNT_6ParamsE)
        /*0c74*/ 	.short	0x0380
        /*0c76*/ 	.short	0x0c00


	//----- nvinfo : EIATTR_SW_WAR
	.align		4
.L_55:
        /*0c78*/ 	.byte	0x04, 0x36
        /*0c7a*/ 	.short	(.L_57 - .L_56)
.L_56:
        /*0c7c*/ 	.word	0x00000008
.L_57:


//--------------------- .nv.callgraph             --------------------------
	.section	.nv.callgraph,"",@"SHT_CUDA_CALLGRAPH"
	.align	4
	.sectionentsize	8
	.align		4
        /*0000*/ 	.word	0x00000000
	.align		4
        /*0004*/ 	.word	0xffffffff
	.align		4
        /*0008*/ 	.word	index@(_ZN7cutlass13device_kernelINS_4gemm6kernel13GemmUniversalIN4cute5tupleIJiiiiEEENS1_10collective13CollectiveMmaINS1_46MainloopSm100TmaUmmaWarpSpecializedBlockScaledILi6ELi2ELi2ENS5_IJNS4_1CILi8EEENSA_ILi1EEESC_EEEEENS5_IJNSA_ILi128EEESF_SF_EEENS5_IJNS_12float_e5m2_tENS_13float_ue8m0_tEEEENS5_IJNS5_IJlSC_lEEENS4_6LayoutINS5_IJNS5_IJNS5_IJNSA_ILi32EEENSA_ILi4EEEEEEiEEESP_NS5_IJSC_iEEEEEENS5_IJNS5_IJNS5_IJNSA_ILi16EEESN_EEEiEEENS5_IJNS5_IJNSA_ILi0EEESC_EEENSA_ILi512EEEEEENS5_IJSV_iEEEEEEEEEEESJ_S12_NS4_8TiledMMAINS4_8MMA_AtomIJNS4_21SM100_MMA_MXF8F6F4_SSISH_SH_fSI_Li128ELi128ELNS4_4UMMA5MajorE0ELS17_0ELNS16_7ScaleInE0ELS18_0EEEEEENSL_INS5_IJSC_SC_SC_EEENS5_IJSV_SV_SV_EEEEENS5_IJNS4_10UnderscoreES1E_S1E_EEEEENS5_IJNS4_13SM90_TMA_LOADES1H_EEENS5_IJNS4_14ComposedLayoutINS4_7SwizzleILi3ELi4ELi3EEENS4_18smem_ptr_flag_bitsILi8EEENSL_INS5_IJSB_SF_EEENS5_IJSF_SC_EEEEEEENSL_INS5_IJNS5_IJNS5_IJSO_SC_EEENS5_IJSM_SC_EEEEEESC_NS5_IJSN_SC_EEEEEENS5_IJNS5_IJNS5_IJST_SX_EEESW_EEESV_NS5_IJSC_SX_EEEEEEEEEEEvNS4_8identityENS5_IJNS4_23SM90_TMA_LOAD_MULTICASTES24_EEES22_vS23_EENS_8epilogue10collective18CollectiveEpilogueINS27_23Sm100TmaWarpSpecializedILi4ELi2ELi16ELb1ELb0EEEJNS5_IJNSA_ILi64EEESF_SF_EEENS5_IJNSL_IS2C_SC_EENSL_INS5_IJSS_NSA_ILi2EEEEEENS5_IJSC_S2C_EEEEEEEENS_10bfloat16_tESK_S2K_SK_NS27_6fusion15FusionCallbacksIS2B_NS2L_17LinearCombinationIS2K_fS2K_fLNS_15FloatRoundStyleE2EEES2D_S2J_JEEENS4_5SM1004TMEM4LOAD26SM100_TMEM_LOAD_32dp32b16xES1H_NS1J_INS1K_ILi1ELi4ELi3EEENS1M_ILi16EEENSL_INS5_IJSB_SS_EEENS5_IJSS_SC_EEEEEEENS4_39AutoVectorizingCopyWithAssumedAlignmentILi128EEENS4_14SM90_TMA_STOREES30_S32_S32_EEEvvEEEEvNT_6ParamsE)
	.align		4
        /*000c*/ 	.word	index@(__assertfail)
	.align		4
        /*0010*/ 	.word	0x00000000
	.align		4
        /*0014*/ 	.word	0xfffffffe
	.align		4
        /*0018*/ 	.word	0x00000000
	.align		4
        /*001c*/ 	.word	0xfffffffd
	.align		4
        /*0020*/ 	.word	0x00000000
	.align		4
        /*0024*/ 	.word	0xfffffffc


//--------------------- .nv.constant4             --------------------------
	.section	.nv.constant4,"a",@progbits
	.align	8
	.align		8
.nv.constant4:
        /*0000*/ 	.dword	__assertfail
	.align		8
        /*0008*/ 	.dword	__unnamed_1
	.align		8
        /*0010*/ 	.dword	__unnamed_2
	.align		8
        /*0018*/ 	.dword	_ZN40_INTERNAL_e84025e0_4_k_cu_f21b4dfe_212044cuda3std3__45__cpo5beginE
	.align		8
        /*0020*/ 	.dword	_ZN40_INTERNAL_e84025e0_4_k_cu_f21b4dfe_212044cuda3std3__45__cpo3endE
	.align		8
        /*0028*/ 	.dword	_ZN40_INTERNAL_e84025e0_4_k_cu_f21b4dfe_212044cuda3std3__45__cpo6cbeginE
	.align		8
        /*0030*/ 	.dword	_ZN40_INTERNAL_e84025e0_4_k_cu_f21b4dfe_212044cuda3std3__45__cpo4cendE
	.align		8
        /*0038*/ 	.dword	_ZN40_INTERNAL_e84025e0_4_k_cu_f21b4dfe_212044cuda3std3__442_GLOBAL__N__e84025e0_4_k_cu_f21b4dfe_212046ignoreE
	.align		8
        /*0040*/ 	.dword	_ZN40_INTERNAL_e84025e0_4_k_cu_f21b4dfe_212044cuda3std3__419piecewise_constructE
	.align		8
        /*0048*/ 	.dword	_ZN40_INTERNAL_e84025e0_4_k_cu_f21b4dfe_212044cuda3std3__48in_placeE
	.align		8
        /*0050*/ 	.dword	_ZN40_INTERNAL_e84025e0_4_k_cu_f21b4dfe_212044cuda3std6ranges3__45__cpo4swapE
	.align		8
        /*0058*/ 	.dword	_ZN40_INTERNAL_e84025e0_4_k_cu_f21b4dfe_212044cuda3std6ranges3__45__cpo9iter_moveE
	.align		8
        /*0060*/ 	.dword	_ZN40_INTERNAL_e84025e0_4_k_cu_f21b4dfe_212044cute7productE
	.align		8
        /*0068*/ 	.dword	_ZN40_INTERNAL_e84025e0_4_k_cu_f21b4dfe_212044cute1_E
	.align		8
        /*0070*/ 	.dword	$str$25
	.align		8
        /*0078*/ 	.dword	$str$26
	.align		8
        /*0080*/ 	.dword	$str$27
	.align		8
        /*0088*/ 	.dword	$str$28


//--------------------- .text._ZN7cutlass13device_kernelINS_4gemm6kernel13GemmUniversalIN4cute5tupleIJiiiiEEENS1_10collective13CollectiveMmaINS1_46MainloopSm100TmaUmmaWarpSpecializedBlockScaledILi6ELi2ELi2ENS5_IJNS4_1CILi8EEENSA_ILi1EEESC_EEEEENS5_IJNSA_ILi128EEESF_SF_EEENS5_IJNS_12float_e5m2_tENS_13float_ue8m0_tEEEENS5_IJNS5_IJlSC_lEEENS4_6LayoutINS5_IJNS5_IJNS5_IJNSA_ILi32EEENSA_ILi4EEEEEEiEEESP_NS5_IJSC_iEEEEEENS5_IJNS5_IJNS5_IJNSA_ILi16EEESN_EEEiEEENS5_IJNS5_IJNSA_ILi0EEESC_EEENSA_ILi512EEEEEENS5_IJSV_iEEEEEEEEEEESJ_S12_NS4_8TiledMMAINS4_8MMA_AtomIJNS4_21SM100_MMA_MXF8F6F4_SSISH_SH_fSI_Li128ELi128ELNS4_4UMMA5MajorE0ELS17_0ELNS16_7ScaleInE0ELS18_0EEEEEENSL_INS5_IJSC_SC_SC_EEENS5_IJSV_SV_SV_EEEEENS5_IJNS4_10UnderscoreES1E_S1E_EEEEENS5_IJNS4_13SM90_TMA_LOADES1H_EEENS5_IJNS4_14ComposedLayoutINS4_7SwizzleILi3ELi4ELi3EEENS4_18smem_ptr_flag_bitsILi8EEENSL_INS5_IJSB_SF_EEENS5_IJSF_SC_EEEEEEENSL_INS5_IJNS5_IJNS5_IJSO_SC_EEENS5_IJSM_SC_EEEEEESC_NS5_IJSN_SC_EEEEEENS5_IJNS5_IJNS5_IJST_SX_EEESW_EEESV_NS5_IJSC_SX_EEEEEEEEEEEvNS4_8identityENS5_IJNS4_23SM90_TMA_LOAD_MULTICASTES24_EEES22_vS23_EENS_8epilogue10collective18CollectiveEpilogueINS27_23Sm100TmaWarpSpecializedILi4ELi2ELi16ELb1ELb0EEEJNS5_IJNSA_ILi64EEESF_SF_EEENS5_IJNSL_IS2C_SC_EENSL_INS5_IJSS_NSA_ILi2EEEEEENS5_IJSC_S2C_EEEEEEEENS_10bfloat16_tESK_S2K_SK_NS27_6fusion15FusionCallbacksIS2B_NS2L_17LinearCombinationIS2K_fS2K_fLNS_15FloatRoundStyleE2EEES2D_S2J_JEEENS4_5SM1004TMEM4LOAD26SM100_TMEM_LOAD_32dp32b16xES1H_NS1J_INS1K_ILi1ELi4ELi3EEENS1M_ILi16EEENSL_INS5_IJSB_SS_EEENS5_IJSS_SC_EEEEEEENS4_39AutoVectorizingCopyWithAssumedAlignmentILi128EEENS4_14SM90_TMA_STOREES30_S32_S32_EEEvvEEEEvNT_6ParamsE --------------------------
	.section	.text._ZN7cutlass13device_kernelINS_4gemm6kernel13GemmUniversalIN4cute5tupleIJiiiiEEENS1_10collective13CollectiveMmaINS1_46MainloopSm100TmaUmmaWarpSpecializedBlockScaledILi6ELi2ELi2ENS5_IJNS4_1CILi8EEENSA_ILi1EEESC_EEEEENS5_IJNSA_ILi128EEESF_SF_EEENS5_IJNS_12float_e5m2_tENS_13float_ue8m0_tEEEENS5_IJNS5_IJlSC_lEEENS4_6LayoutINS5_IJNS5_IJNS5_IJNSA_ILi32EEENSA_ILi4EEEEEEiEEESP_NS5_IJSC_iEEEEEENS5_IJNS5_IJNS5_IJNSA_ILi16EEESN_EEEiEEENS5_IJNS5_IJNSA_ILi0EEESC_EEENSA_ILi512EEEEEENS5_IJSV_iEEEEEEEEEEESJ_S12_NS4_8TiledMMAINS4_8MMA_AtomIJNS4_21SM100_MMA_MXF8F6F4_SSISH_SH_fSI_Li128ELi128ELNS4_4UMMA5MajorE0ELS17_0ELNS16_7ScaleInE0ELS18_0EEEEEENSL_INS5_IJSC_SC_SC_EEENS5_IJSV_SV_SV_EEEEENS5_IJNS4_10UnderscoreES1E_S1E_EEEEENS5_IJNS4_13SM90_TMA_LOADES1H_EEENS5_IJNS4_14ComposedLayoutINS4_7SwizzleILi3ELi4ELi3EEENS4_18smem_ptr_flag_bitsILi8EEENSL_INS5_IJSB_SF_EEENS5_IJSF_SC_EEEEEEENSL_INS5_IJNS5_IJNS5_IJSO_SC_EEENS5_IJSM_SC_EEEEEESC_NS5_IJSN_SC_EEEEEENS5_IJNS5_IJNS5_IJST_SX_EEESW_EEESV_NS5_IJSC_SX_EEEEEEEEEEEvNS4_8identityENS5_IJNS4_23SM90_TMA_LOAD_MULTICASTES24_EEES22_vS23_EENS_8epilogue10collective18CollectiveEpilogueINS27_23Sm100TmaWarpSpecializedILi4ELi2ELi16ELb1ELb0EEEJNS5_IJNSA_ILi64EEESF_SF_EEENS5_IJNSL_IS2C_SC_EENSL_INS5_IJSS_NSA_ILi2EEEEEENS5_IJSC_S2C_EEEEEEEENS_10bfloat16_tESK_S2K_SK_NS27_6fusion15FusionCallbacksIS2B_NS2L_17LinearCombinationIS2K_fS2K_fLNS_15FloatRoundStyleE2EEES2D_S2J_JEEENS4_5SM1004TMEM4LOAD26SM100_TMEM_LOAD_32dp32b16xES1H_NS1J_INS1K_ILi1ELi4ELi3EEENS1M_ILi16EEENSL_INS5_IJSB_SS_EEENS5_IJSS_SC_EEEEEEENS4_39AutoVectorizingCopyWithAssumedAlignmentILi128EEENS4_14SM90_TMA_STOREES30_S32_S32_EEEvvEEEEvNT_6ParamsE,"ax",@progbits
	.align	128
.text._ZN7cutlass13device_kernelINS_4gemm6kernel13GemmUniversalIN4cute5tupleIJiiiiEEENS1_10collective13CollectiveMmaINS1_46MainloopSm100TmaUmmaWarpSpecializedBlockScaledILi6ELi2ELi2ENS5_IJNS4_1CILi8EEENSA_ILi1EEESC_EEEEENS5_IJNSA_ILi128EEESF_SF_EEENS5_IJNS_12float_e5m2_tENS_13float_ue8m0_tEEEENS5_IJNS5_IJlSC_lEEENS4_6LayoutINS5_IJNS5_IJNS5_IJNSA_ILi32EEENSA_ILi4EEEEEEiEEESP_NS5_IJSC_iEEEEEENS5_IJNS5_IJNS5_IJNSA_ILi16EEESN_EEEiEEENS5_IJNS5_IJNSA_ILi0EEESC_EEENSA_ILi512EEEEEENS5_IJSV_iEEEEEEEEEEESJ_S12_NS4_8TiledMMAINS4_8MMA_AtomIJNS4_21SM100_MMA_MXF8F6F4_SSISH_SH_fSI_Li128ELi128ELNS4_4UMMA5MajorE0ELS17_0ELNS16_7ScaleInE0ELS18_0EEEEEENSL_INS5_IJSC_SC_SC_EEENS5_IJSV_SV_SV_EEEEENS5_IJNS4_10UnderscoreES1E_S1E_EEEEENS5_IJNS4_13SM90_TMA_LOADES1H_EEENS5_IJNS4_14ComposedLayoutINS4_7SwizzleILi3ELi4ELi3EEENS4_18smem_ptr_flag_bitsILi8EEENSL_INS5_IJSB_SF_EEENS5_IJSF_SC_EEEEEEENSL_INS5_IJNS5_IJNS5_IJSO_SC_EEENS5_IJSM_SC_EEEEEESC_NS5_IJSN_SC_EEEEEENS5_IJNS5_IJNS5_IJST_SX_EEESW_EEESV_NS5_IJSC_SX_EEEEEEEEEEEvNS4_8identityENS5_IJNS4_23SM90_TMA_LOAD_MULTICASTES24_EEES22_vS23_EENS_8epilogue10collective18CollectiveEpilogueINS27_23Sm100TmaWarpSpecializedILi4ELi2ELi16ELb1ELb0EEEJNS5_IJNSA_ILi64EEESF_SF_EEENS5_IJNSL_IS2C_SC_EENSL_INS5_IJSS_NSA_ILi2EEEEEENS5_IJSC_S2C_EEEEEEEENS_10bfloat16_tESK_S2K_SK_NS27_6fusion15FusionCallbacksIS2B_NS2L_17LinearCombinationIS2K_fS2K_fLNS_15FloatRoundStyleE2EEES2D_S2J_JEEENS4_5SM1004TMEM4LOAD26SM100_TMEM_LOAD_32dp32b16xES1H_NS1J_INS1K_ILi1ELi4ELi3EEENS1M_ILi16EEENSL_INS5_IJSB_SS_EEENS5_IJSS_SC_EEEEEEENS4_39AutoVectorizingCopyWithAssumedAlignmentILi128EEENS4_14SM90_TMA_STOREES30_S32_S32_EEEvvEEEEvNT_6ParamsE:
        .type           _ZN7cutlass13device_kernelINS_4gemm6kernel13GemmUniversalIN4cute5tupleIJiiiiEEENS1_10collective13CollectiveMmaINS1_46MainloopSm100TmaUmmaWarpSpecializedBlockScaledILi6ELi2ELi2ENS5_IJNS4_1CILi8EEENSA_ILi1EEESC_EEEEENS5_IJNSA_ILi128EEESF_SF_EEENS5_IJNS_12float_e5m2_tENS_13float_ue8m0_tEEEENS5_IJNS5_IJlSC_lEEENS4_6LayoutINS5_IJNS5_IJNS5_IJNSA_ILi32EEENSA_ILi4EEEEEEiEEESP_NS5_IJSC_iEEEEEENS5_IJNS5_IJNS5_IJNSA_ILi16EEESN_EEEiEEENS5_IJNS5_IJNSA_ILi0EEESC_EEENSA_ILi512EEEEEENS5_IJSV_iEEEEEEEEEEESJ_S12_NS4_8TiledMMAINS4_8MMA_AtomIJNS4_21SM100_MMA_MXF8F6F4_SSISH_SH_fSI_Li128ELi128ELNS4_4UMMA5MajorE0ELS17_0ELNS16_7ScaleInE0ELS18_0EEEEEENSL_INS5_IJSC_SC_SC_EEENS5_IJSV_SV_SV_EEEEENS5_IJNS4_10UnderscoreES1E_S1E_EEEEENS5_IJNS4_13SM90_TMA_LOADES1H_EEENS5_IJNS4_14ComposedLayoutINS4_7SwizzleILi3ELi4ELi3EEENS4_18smem_ptr_flag_bitsILi8EEENSL_INS5_IJSB_SF_EEENS5_IJSF_SC_EEEEEEENSL_INS5_IJNS5_IJNS5_IJSO_SC_EEENS5_IJSM_SC_EEEEEESC_NS5_IJSN_SC_EEEEEENS5_IJNS5_IJNS5_IJST_SX_EEESW_EEESV_NS5_IJSC_SX_EEEEEEEEEEEvNS4_8identityENS5_IJNS4_23SM90_TMA_LOAD_MULTICASTES24_EEES22_vS23_EENS_8epilogue10collective18CollectiveEpilogueINS27_23Sm100TmaWarpSpecializedILi4ELi2ELi16ELb1ELb0EEEJNS5_IJNSA_ILi64EEESF_SF_EEENS5_IJNSL_IS2C_SC_EENSL_INS5_IJSS_NSA_ILi2EEEEEENS5_IJSC_S2C_EEEEEEEENS_10bfloat16_tESK_S2K_SK_NS27_6fusion15FusionCallbacksIS2B_NS2L_17LinearCombinationIS2K_fS2K_fLNS_15FloatRoundStyleE2EEES2D_S2J_JEEENS4_5SM1004TMEM4LOAD26SM100_TMEM_LOAD_32dp32b16xES1H_NS1J_INS1K_ILi1ELi4ELi3EEENS1M_ILi16EEENSL_INS5_IJSB_SS_EEENS5_IJSS_SC_EEEEEEENS4_39AutoVectorizingCopyWithAssumedAlignmentILi128EEENS4_14SM90_TMA_STOREES30_S32_S32_EEEvvEEEEvNT_6ParamsE,@function
        .size           _ZN7cutlass13device_kernelINS_4gemm6kernel13GemmUniversalIN4cute5tupleIJiiiiEEENS1_10collective13CollectiveMmaINS1_46MainloopSm100TmaUmmaWarpSpecializedBlockScaledILi6ELi2ELi2ENS5_IJNS4_1CILi8EEENSA_ILi1EEESC_EEEEENS5_IJNSA_ILi128EEESF_SF_EEENS5_IJNS_12float_e5m2_tENS_13float_ue8m0_tEEEENS5_IJNS5_IJlSC_lEEENS4_6LayoutINS5_IJNS5_IJNS5_IJNSA_ILi32EEENSA_ILi4EEEEEEiEEESP_NS5_IJSC_iEEEEEENS5_IJNS5_IJNS5_IJNSA_ILi16EEESN_EEEiEEENS5_IJNS5_IJNSA_ILi0EEESC_EEENSA_ILi512EEEEEENS5_IJSV_iEEEEEEEEEEESJ_S12_NS4_8TiledMMAINS4_8MMA_AtomIJNS4_21SM100_MMA_MXF8F6F4_SSISH_SH_fSI_Li128ELi128ELNS4_4UMMA5MajorE0ELS17_0ELNS16_7ScaleInE0ELS18_0EEEEEENSL_INS5_IJSC_SC_SC_EEENS5_IJSV_SV_SV_EEEEENS5_IJNS4_10UnderscoreES1E_S1E_EEEEENS5_IJNS4_13SM90_TMA_LOADES1H_EEENS5_IJNS4_14ComposedLayoutINS4_7SwizzleILi3ELi4ELi3EEENS4_18smem_ptr_flag_bitsILi8EEENSL_INS5_IJSB_SF_EEENS5_IJSF_SC_EEEEEEENSL_INS5_IJNS5_IJNS5_IJSO_SC_EEENS5_IJSM_SC_EEEEEESC_NS5_IJSN_SC_EEEEEENS5_IJNS5_IJNS5_IJST_SX_EEESW_EEESV_NS5_IJSC_SX_EEEEEEEEEEEvNS4_8identityENS5_IJNS4_23SM90_TMA_LOAD_MULTICASTES24_EEES22_vS23_EENS_8epilogue10collective18CollectiveEpilogueINS27_23Sm100TmaWarpSpecializedILi4ELi2ELi16ELb1ELb0EEEJNS5_IJNSA_ILi64EEESF_SF_EEENS5_IJNSL_IS2C_SC_EENSL_INS5_IJSS_NSA_ILi2EEEEEENS5_IJSC_S2C_EEEEEEEENS_10bfloat16_tESK_S2K_SK_NS27_6fusion15FusionCallbacksIS2B_NS2L_17LinearCombinationIS2K_fS2K_fLNS_15FloatRoundStyleE2EEES2D_S2J_JEEENS4_5SM1004TMEM4LOAD26SM100_TMEM_LOAD_32dp32b16xES1H_NS1J_INS1K_ILi1ELi4ELi3EEENS1M_ILi16EEENSL_INS5_IJSB_SS_EEENS5_IJSS_SC_EEEEEEENS4_39AutoVectorizingCopyWithAssumedAlignmentILi128EEENS4_14SM90_TMA_STOREES30_S32_S32_EEEvvEEEEvNT_6ParamsE,(.L_x_247 - _ZN7cutlass13device_kernelINS_4gemm6kernel13GemmUniversalIN4cute5tupleIJiiiiEEENS1_10collective13CollectiveMmaINS1_46MainloopSm100TmaUmmaWarpSpecializedBlockScaledILi6ELi2ELi2ENS5_IJNS4_1CILi8EEENSA_ILi1EEESC_EEEEENS5_IJNSA_ILi128EEESF_SF_EEENS5_IJNS_12float_e5m2_tENS_13float_ue8m0_tEEEENS5_IJNS5_IJlSC_lEEENS4_6LayoutINS5_IJNS5_IJNS5_IJNSA_ILi32EEENSA_ILi4EEEEEEiEEESP_NS5_IJSC_iEEEEEENS5_IJNS5_IJNS5_IJNSA_ILi16EEESN_EEEiEEENS5_IJNS5_IJNSA_ILi0EEESC_EEENSA_ILi512EEEEEENS5_IJSV_iEEEEEEEEEEESJ_S12_NS4_8TiledMMAINS4_8MMA_AtomIJNS4_21SM100_MMA_MXF8F6F4_SSISH_SH_fSI_Li128ELi128ELNS4_4UMMA5MajorE0ELS17_0ELNS16_7ScaleInE0ELS18_0EEEEEENSL_INS5_IJSC_SC_SC_EEENS5_IJSV_SV_SV_EEEEENS5_IJNS4_10UnderscoreES1E_S1E_EEEEENS5_IJNS4_13SM90_TMA_LOADES1H_EEENS5_IJNS4_14ComposedLayoutINS4_7SwizzleILi3ELi4ELi3EEENS4_18smem_ptr_flag_bitsILi8EEENSL_INS5_IJSB_SF_EEENS5_IJSF_SC_EEEEEEENSL_INS5_IJNS5_IJNS5_IJSO_SC_EEENS5_IJSM_SC_EEEEEESC_NS5_IJSN_SC_EEEEEENS5_IJNS5_IJNS5_IJST_SX_EEESW_EEESV_NS5_IJSC_SX_EEEEEEEEEEEvNS4_8identityENS5_IJNS4_23SM90_TMA_LOAD_MULTICASTES24_EEES22_vS23_EENS_8epilogue10collective18CollectiveEpilogueINS27_23Sm100TmaWarpSpecializedILi4ELi2ELi16ELb1ELb0EEEJNS5_IJNSA_ILi64EEESF_SF_EEENS5_IJNSL_IS2C_SC_EENSL_INS5_IJSS_NSA_ILi2EEEEEENS5_IJSC_S2C_EEEEEEEENS_10bfloat16_tESK_S2K_SK_NS27_6fusion15FusionCallbacksIS2B_NS2L_17LinearCombinationIS2K_fS2K_fLNS_15FloatRoundStyleE2EEES2D_S2J_JEEENS4_5SM1004TMEM4LOAD26SM100_TMEM_LOAD_32dp32b16xES1H_NS1J_INS1K_ILi1ELi4ELi3EEENS1M_ILi16EEENSL_INS5_IJSB_SS_EEENS5_IJSS_SC_EEEEEEENS4_39AutoVectorizingCopyWithAssumedAlignmentILi128EEENS4_14SM90_TMA_STOREES30_S32_S32_EEEvvEEEEvNT_6ParamsE)
        .other          _ZN7cutlass13device_kernelINS_4gemm6kernel13GemmUniversalIN4cute5tupleIJiiiiEEENS1_10collective13CollectiveMmaINS1_46MainloopSm100TmaUmmaWarpSpecializedBlockScaledILi6ELi2ELi2ENS5_IJNS4_1CILi8EEENSA_ILi1EEESC_EEEEENS5_IJNSA_ILi128EEESF_SF_EEENS5_IJNS_12float_e5m2_tENS_13float_ue8m0_tEEEENS5_IJNS5_IJlSC_lEEENS4_6LayoutINS5_IJNS5_IJNS5_IJNSA_ILi32EEENSA_ILi4EEEEEEiEEESP_NS5_IJSC_iEEEEEENS5_IJNS5_IJNS5_IJNSA_ILi16EEESN_EEEiEEENS5_IJNS5_IJNSA_ILi0EEESC_EEENSA_ILi512EEEEEENS5_IJSV_iEEEEEEEEEEESJ_S12_NS4_8TiledMMAINS4_8MMA_AtomIJNS4_21SM100_MMA_MXF8F6F4_SSISH_SH_fSI_Li128ELi128ELNS4_4UMMA5MajorE0ELS17_0ELNS16_7ScaleInE0ELS18_0EEEEEENSL_INS5_IJSC_SC_SC_EEENS5_IJSV_SV_SV_EEEEENS5_IJNS4_10UnderscoreES1E_S1E_EEEEENS5_IJNS4_13SM90_TMA_LOADES1H_EEENS5_IJNS4_14ComposedLayoutINS4_7SwizzleILi3ELi4ELi3EEENS4_18smem_ptr_flag_bitsILi8EEENSL_INS5_IJSB_SF_EEENS5_IJSF_SC_EEEEEEENSL_INS5_IJNS5_IJNS5_IJSO_SC_EEENS5_IJSM_SC_EEEEEESC_NS5_IJSN_SC_EEEEEENS5_IJNS5_IJNS5_IJST_SX_EEESW_EEESV_NS5_IJSC_SX_EEEEEEEEEEEvNS4_8identityENS5_IJNS4_23SM90_TMA_LOAD_MULTICASTES24_EEES22_vS23_EENS_8epilogue10collective18CollectiveEpilogueINS27_23Sm100TmaWarpSpecializedILi4ELi2ELi16ELb1ELb0EEEJNS5_IJNSA_ILi64EEESF_SF_EEENS5_IJNSL_IS2C_SC_EENSL_INS5_IJSS_NSA_ILi2EEEEEENS5_IJSC_S2C_EEEEEEEENS_10bfloat16_tESK_S2K_SK_NS27_6fusion15FusionCallbacksIS2B_NS2L_17LinearCombinationIS2K_fS2K_fLNS_15FloatRoundStyleE2EEES2D_S2J_JEEENS4_5SM1004TMEM4LOAD26SM100_TMEM_LOAD_32dp32b16xES1H_NS1J_INS1K_ILi1ELi4ELi3EEENS1M_ILi16EEENSL_INS5_IJSB_SS_EEENS5_IJSS_SC_EEEEEEENS4_39AutoVectorizingCopyWithAssumedAlignmentILi128EEENS4_14SM90_TMA_STOREES30_S32_S32_EEEvvEEEEvNT_6ParamsE,@"STO_CUDA_ENTRY STV_DEFAULT"
_ZN7cutlass13device_kernelINS_4gemm6kernel13GemmUniversalIN4cute5tupleIJiiiiEEENS1_10collective13CollectiveMmaINS1_46MainloopSm100TmaUmmaWarpSpecializedBlockScaledILi6ELi2ELi2ENS5_IJNS4_1CILi8EEENSA_ILi1EEESC_EEEEENS5_IJNSA_ILi128EEESF_SF_EEENS5_IJNS_12float_e5m2_tENS_13float_ue8m0_tEEEENS5_IJNS5_IJlSC_lEEENS4_6LayoutINS5_IJNS5_IJNS5_IJNSA_ILi32EEENSA_ILi4EEEEEEiEEESP_NS5_IJSC_iEEEEEENS5_IJNS5_IJNS5_IJNSA_ILi16EEESN_EEEiEEENS5_IJNS5_IJNSA_ILi0EEESC_EEENSA_ILi512EEEEEENS5_IJSV_iEEEEEEEEEEESJ_S12_NS4_8TiledMMAINS4_8MMA_AtomIJNS4_21SM100_MMA_MXF8F6F4_SSISH_SH_fSI_Li128ELi128ELNS4_4UMMA5MajorE0ELS17_0ELNS16_7ScaleInE0ELS18_0EEEEEENSL_INS5_IJSC_SC_SC_EEENS5_IJSV_SV_SV_EEEEENS5_IJNS4_10UnderscoreES1E_S1E_EEEEENS5_IJNS4_13SM90_TMA_LOADES1H_EEENS5_IJNS4_14ComposedLayoutINS4_7SwizzleILi3ELi4ELi3EEENS4_18smem_ptr_flag_bitsILi8EEENSL_INS5_IJSB_SF_EEENS5_IJSF_SC_EEEEEEENSL_INS5_IJNS5_IJNS5_IJSO_SC_EEENS5_IJSM_SC_EEEEEESC_NS5_IJSN_SC_EEEEEENS5_IJNS5_IJNS5_IJST_SX_EEESW_EEESV_NS5_IJSC_SX_EEEEEEEEEEEvNS4_8identityENS5_IJNS4_23SM90_TMA_LOAD_MULTICASTES24_EEES22_vS23_EENS_8epilogue10collective18CollectiveEpilogueINS27_23Sm100TmaWarpSpecializedILi4ELi2ELi16ELb1ELb0EEEJNS5_IJNSA_ILi64EEESF_SF_EEENS5_IJNSL_IS2C_SC_EENSL_INS5_IJSS_NSA_ILi2EEEEEENS5_IJSC_S2C_EEEEEEEENS_10bfloat16_tESK_S2K_SK_NS27_6fusion15FusionCallbacksIS2B_NS2L_17LinearCombinationIS2K_fS2K_fLNS_15FloatRoundStyleE2EEES2D_S2J_JEEENS4_5SM1004TMEM4LOAD26SM100_TMEM_LOAD_32dp32b16xES1H_NS1J_INS1K_ILi1ELi4ELi3EEENS1M_ILi16EEENSL_INS5_IJSB_SS_EEENS5_IJSS_SC_EEEEEEENS4_39AutoVectorizingCopyWithAssumedAlignmentILi128EEENS4_14SM90_TMA_STOREES30_S32_S32_EEEvvEEEEvNT_6ParamsE:
[----:B------:R-:W1:Y:S01]  /*0000*/  LDC R1, c[0x0][0x37c] ;  /* 0x0000df00ff017b82 */ /* 0x000e620000000800 */
[----:B------:R-:W2:Y:S01]  /*0010*/  S2R R3, SR_TID.X ;  /* 0x0000000000037919 */ /* 0x000ea20000002100 */
[----:B------:R-:W3:Y:S01]  /*0020*/  LDCU.64 UR4, c[0x0][0xc90] ;  /* 0x00019200ff0477ac */ /* 0x000ee20008000a00 */
[----:B------:R-:W-:Y:S02]  /*0030*/  PRMT R86, RZ, 0x7610, R86 ;  /* 0x00007610ff567816 */ /* 0x000fe40000000056 */
[----:B------:R-:W-:Y:S01]  /*0040*/  ELECT P5, URZ, PT ;  /* 0x0000000000ff782f */ /* 0x000fe200038a0000 */
[----:B------:R-:W4:Y:S01]  /*0050*/  LDCU.64 UR46, c[0x0][0x358] ;  /* 0x00006b00ff2e77ac */ /* 0x000f220008000a00 */
[----:B---3--:R-:W-:-:S04]  /*0060*/  UISETP.NE.U32.AND UP0, UPT, UR4, URZ, UPT ;  /* 0x000000ff0400728c */ /* 0x008fc8000bf05070 */
[----:B------:R-:W-:Y:S01]  /*0070*/  UISETP.NE.AND.EX UP0, UPT, UR5, URZ, UPT, UP0 ;  /* 0x000000ff0500728c */ /* 0x000fe2000bf05300 */
[----:B--2---:R-:W-:-:S05]  /*0080*/  SHF.R.U32.HI R99, RZ, 0x5, R3 ;  /* 0x00000005ff637819 */ /* 0x004fca0000011603 */
[----:B------:R-:W2:Y:S02]  /*0090*/  SHFL.IDX PT, R0, R99, RZ, 0x1f ;  /* 0x00001fff63007589 */ /* 0x000ea400000e0000 */
[----:B--2---:R-:W-:Y:S01]  /*00a0*/  R2UR UR12, R0 ;  /* 0x00000000000c72ca */ /* 0x004fe200000e0000 */
[----:B-1--4-:R-:W-:-:S14]  /*00b0*/  BRA.U UP0, `(.L_x_0) ;  /* 0x00000001002c7547 */ /* 0x012fdc000b800000 */
[----:B------:R-:W1:Y:S02]  /*00c0*/  LDCU.64 UR6, c[0x0][0xc88] ;  /* 0x00019100ff0677ac */ /* 0x000e640008000a00 */
[----:B-1----:R-:W-:-:S04]  /*00d0*/  UISETP.NE.U32.AND UP0, UPT, UR6, URZ, UPT ;  /* 0x000000ff0600728c */ /* 0x002fc8000bf05070 */
[----:B------:R-:W-:-:S09]  /*00e0*/  UISETP.NE.AND.EX UP0, UPT, UR7, URZ, UPT, UP0 ;  /* 0x000000ff0700728c */ /* 0x000fd2000bf05300 */
[----:B------:R-:W-:Y:S05]  /*00f0*/  BRA.U !UP0, `(.L_x_1) ;  /* 0x0000000108107547 */ /* 0x000fea000b800000 */
[----:B------:R-:W1:Y:S02]  /*0100*/  LDC.64 R4, c[0x0][0xc88] ;  /* 0x00032200ff047b82 */ /* 0x000e640000000a00 */
[----:B-1----:R1:W5:Y:S01]  /*0110*/  LDG.E R53, desc[UR46][R4.64] ;  /* 0x0000002e04357981 */ /* 0x002362000c1e1900 */
[----:B------:R-:W-:Y:S01]  /*0120*/  HFMA2 R86, -RZ, RZ, 0, 5.9604644775390625e-08 ;  /* 0x00000001ff567431 */ /* 0x000fe200000001ff */
[----:B------:R-:W-:Y:S05]  /*0130*/  BRA `(.L_x_0) ;  /* 0x00000000000c7947 */ /* 0x000fea0003800000 */
.L_x_1:
[----:B------:R-:W1:Y:S01]  /*0140*/  LDCU UR6, c[0x0][0xc80] ;  /* 0x00019000ff0677ac */ /* 0x000e620008000800 */
[----:B------:R-:W-:Y:S01]  /*0150*/  HFMA2 R86, -RZ, RZ, 0, 5.9604644775390625e-08 ;  /* 0x00000001ff567431 */ /* 0x000fe200000001ff */
[----:B-1----:R-:W-:-:S07]  /*0160*/  MOV R53, UR6 ;  /* 0x0000000600357c02 */ /* 0x002fce0008000f00 */
.L_x_0:
[----:B------:R-:W2:Y:S02]  /*0170*/  LDCU.64 UR6, c[0x0][0xcb0] ;  /* 0x00019600ff0677ac */ /* 0x000ea40008000a00 */
[----:B--2---:R-:W-:-:S04]  /*0180*/  UISETP.NE.U32.AND UP0, UPT, UR6, URZ, UPT ;  /* 0x000000ff0600728c */ /* 0x004fc8000bf05070 */
[----:B------:R-:W-:-:S09]  /*0190*/  UISETP.NE.AND.EX UP0, UPT, UR7, URZ, UPT, UP0 ;  /* 0x000000ff0700728c */ /* 0x000fd2000bf05300 */
[----:B------:R-:W-:Y:S05]  /*01a0*/  BRA.U UP0, `(.L_x_2) ;  /* 0x0000000100247547 */ /* 0x000fea000b800000 */
[----:B------:R-:W2:Y:S02]  /*01b0*/  LDCU.64 UR6, c[0x0][0xca8] ;  /* 0x00019500ff0677ac */ /* 0x000ea40008000a00 */
[----:B--2---:R-:W-:-:S04]  /*01c0*/  UISETP.NE.U32.AND UP0, UPT, UR6, URZ, UPT ;  /* 0x000000ff0600728c */ /* 0x004fc8000bf05070 */
[----:B------:R-:W-:-:S09]  /*01d0*/  UISETP.NE.AND.EX UP0, UPT, UR7, URZ, UPT, UP0 ;  /* 0x000000ff0700728c */ /* 0x000fd2000bf05300 */
[----:B------:R-:W-:Y:S05]  /*01e0*/  BRA.U !UP0, `(.L_x_3) ;  /* 0x00000001080c7547 */ /* 0x000fea000b800000 */
[----:B-1----:R-:W1:Y:S02]  /*01f0*/  LDC.64 R4, c[0x0][0xca8] ;  /* 0x00032a00ff047b82 */ /* 0x002e640000000a00 */
[----:B-1----:R2:W5:Y:S01]  /*0200*/  LDG.E R52, desc[UR46][R4.64] ;  /* 0x0000002e04347981 */ /* 0x002562000c1e1900 */
[----:B------:R-:W-:Y:S05]  /*0210*/  BRA `(.L_x_2) ;  /* 0x0000000000087947 */ /* 0x000fea0003800000 */
.L_x_3:
[----:B------:R-:W2:Y:S02]  /*0220*/  LDCU UR6, c[0x0][0xca0] ;  /* 0x00019400ff0677ac */ /* 0x000ea40008000800 */
[----:B--2---:R-:W-:Y:S02]  /*0230*/  MOV R52, UR6 ;  /* 0x0000000600347c02 */ /* 0x004fe40008000f00 */
.L_x_2:
[----:B------:R-:W-:Y:S01]  /*0240*/  IMAD.U32 R0, RZ, RZ, UR12 ;  /* 0x0000000cff007e24 */ /* 0x000fe2000f8e00ff */
[----:B------:R-:W-:Y:S04]  /*0250*/  BSSY.RECONVERGENT B0, `(.L_x_4) ;  /* 0x0000012000007945 */ /* 0x000fe80003800200 */
[C---:B------:R-:W-:Y:S02]  /*0260*/  ISETP.NE.OR P1, PT, R0.reuse, 0x1, !P5 ;  /* 0x000000010000780c */ /* 0x040fe40006f25670 */
[----:B------:R-:W-:-:S11]  /*0270*/  ISETP.NE.OR P0, PT, R0, 0x3, !P5 ;  /* 0x000000030000780c */ /* 0x000fd60006f05670 */
[----:B------:R-:W-:Y:S05]  /*0280*/  @P1 BRA `(.L_x_5) ;  /* 0x0000000000381947 */ /* 0x000fea0003800000 */
[----:B------:R-:W3:Y:S02]  /*0290*/  LDCU.64 UR6, c[0x0][0x348] ;  /* 0x00006900ff0677ac */ /* 0x000ee40008000a00 */
[----:B---3--:R-:W-:Y:S02]  /*02a0*/  UIADD3 UR14, UP3, UPT, UR6, 0x80, URZ ;  /* 0x00000080060e7890 */ /* 0x008fe4000ff7e0ff */
[----:B------:R-:W-:Y:S02]  /*02b0*/  UIADD3 UR10, UP2, UPT, UR6, 0x180, URZ ;  /* 0x00000180060a7890 */ /* 0x000fe4000ff5e0ff */
[----:B------:R-:W-:Y:S02]  /*02c0*/  UIADD3 UR8, UP1, UPT, UR6, 0x280, URZ ;  /* 0x0000028006087890 */ /* 0x000fe4000ff3e0ff */
[----:B------:R-:W-:Y:S02]  /*02d0*/  UIADD3 UR6, UP0, UPT, UR6, 0x380, URZ ;  /* 0x0000038006067890 */ /* 0x000fe4000ff1e0ff */
[----:B------:R-:W-:-:S02]  /*02e0*/  UIADD3.X UR15, UPT, UPT, URZ, UR7, URZ, UP3, !UPT ;  /* 0x00000007ff0f7290 */ /* 0x000fc40009ffe4ff */
[----:B------:R-:W-:Y:S02]  /*02f0*/  UIADD3.X UR11, UPT, UPT, URZ, UR7, URZ, UP2, !UPT ;  /* 0x00000007ff0b7290 */ /* 0x000fe400097fe4ff */
[----:B------:R-:W-:Y:S02]  /*0300*/  UIADD3.X UR9, UPT, UPT, URZ, UR7, URZ, UP1, !UPT ;  /* 0x00000007ff097290 */ /* 0x000fe40008ffe4ff */
[----:B------:R-:W-:-:S03]  /*0310*/  UIADD3.X UR7, UPT, UPT, URZ, UR7, URZ, UP0, !UPT ;  /* 0x00000007ff077290 */ /* 0x000fc600087fe4ff */
[----:B------:R3:W-:Y:S02]  /*0320*/  UTMACCTL.PF [UR14] ;  /* 0x000000000e0079b9 */ /* 0x0007e40008040000 */
[----:B------:R3:W-:Y:S02]  /*0330*/  UTMACCTL.PF [UR10] ;  /* 0x000000000a0079b9 */ /* 0x0007e40008040000 */
[----:B------:R3:W-:Y:S02]  /*0340*/  UTMACCTL.PF [UR8] ;  /* 0x00000000080079b9 */ /* 0x0007e40008040000 */
[----:B------:R3:W-:Y:S02]  /*0350*/  UTMACCTL.PF [UR6] ;  /* 0x00000000060079b9 */ /* 0x0007e40008040000 */
[----:B---3--:R-:W-:Y:S01]  /*0360*/  NOP ;  /* 0x0000000000007918 */ /* 0x008fe20000000000 */
.L_x_5:
[----:B------:R-:W-:Y:S05]  /*0370*/  BSYNC.RECONVERGENT B0 ;  /* 0x0000000000007941 */ /* 0x000fea0003800200 */
.L_x_4:
[----:B------:R-:W-:Y:S04]  /*0380*/  BSSY.RECONVERGENT B0, `(.L_x_6) ;  /* 0x000000a000007945 */ /* 0x000fe80003800200 */
[----:B------:R-:W-:Y:S05]  /*0390*/  @P0 BRA `(.L_x_7) ;  /* 0x0000000000200947 */ /* 0x000fea0003800000 */
[----:B------:R-:W3:Y:S02]  /*03a0*/  LDCU.64 UR6, c[0x0][0x348] ;  /* 0x00006900ff0677ac */ /* 0x000ee40008000a00 */
[----:B---3--:R-:W-:Y:S02]  /*03b0*/  UIADD3 UR8, UP1, UPT, UR6, 0x980, URZ ;  /* 0x0000098006087890 */ /* 0x008fe4000ff3e0ff */
[----:B------:R-:W-:Y:S02]  /*03c0*/  UIADD3 UR6, UP0, UPT, UR6, 0xa80, URZ ;  /* 0x00000a8006067890 */ /* 0x000fe4000ff1e0ff */
[----:B------:R-:W-:Y:S02]  /*03d0*/  UIADD3.X UR9, UPT, UPT, URZ, UR7, URZ, UP1, !UPT ;  /* 0x00000007ff097290 */ /* 0x000fe40008ffe4ff */
[----:B------:R-:W-:-:S07]  /*03e0*/  UIADD3.X UR7, UPT, UPT, URZ, UR7, URZ, UP0, !UPT ;  /* 0x00000007ff077290 */ /* 0x000fce00087fe4ff */
[----:B------:R3:W-:Y:S02]  /*03f0*/  UTMACCTL.PF [UR8] ;  /* 0x00000000080079b9 */ /* 0x0007e40008040000 */
[----:B------:R3:W-:Y:S02]  /*0400*/  UTMACCTL.PF [UR6] ;  /* 0x00000000060079b9 */ /* 0x0007e40008040000 */
[----:B---3--:R-:W-:Y:S01]  /*0410*/  NOP ;  /* 0x0000000000007918 */ /* 0x008fe20000000000 */
.L_x_7:
[----:B------:R-:W-:Y:S05]  /*0420*/  BSYNC.RECONVERGENT B0 ;  /* 0x0000000000007941 */ /* 0x000fea0003800200 */
.L_x_6:
[----:B------:R-:W3:Y:S01]  /*0430*/  LDCU.64 UR6, c[0x0][0xc88] ;  /* 0x00019100ff0677ac */ /* 0x000ee20008000a00 */
[----:B------:R-:W-:Y:S02]  /*0440*/  UISETP.EQ.U32.AND UP1, UPT, UR4, URZ, UPT ;  /* 0x000000ff0400728c */ /* 0x000fe4000bf22070 */
[----:B------:R-:W-:Y:S02]  /*0450*/  UPLOP3.LUT UP6, UPT, UPT, UPT, UPT, 0x80, 0x8 ;  /* 0x000000000008789c */ /* 0x000fe40003fcf070 */
[----:B---3--:R-:W-:-:S04]  /*0460*/  UISETP.NE.U32.AND UP0, UPT, UR6, URZ, UPT ;  /* 0x000000ff0600728c */ /* 0x008fc8000bf05070 */
[----:B------:R-:W-:-:S04]  /*0470*/  UISETP.NE.AND.EX UP0, UPT, UR7, URZ, UPT, UP0 ;  /* 0x000000ff0700728c */ /* 0x000fc8000bf05300 */
[----:B------:R-:W-:-:S04]  /*0480*/  UISETP.EQ.OR.EX UP2, UPT, UR5, URZ, !UP0, UP1 ;  /* 0x000000ff0500728c */ /* 0x000fc8000c742710 */
[----:B------:R-:W-:-:S05]  /*0490*/  UP2UR UR36, UPR, URZ, 0x4 ;  /* 0x00000004ff247883 */ /* 0x000fca0008000000 */
[----:B------:R-:W-:Y:S07]  /*04a0*/  BRA.U !UP2, `(.L_x_8) ;  /* 0x000000010a207547 */ /* 0x000fee000b800000 */
[----:B------:R-:W-:Y:S01]  /*04b0*/  UISETP.NE.U32.AND UP2, UPT, UR4, URZ, UPT ;  /* 0x000000ff0400728c */ /* 0x000fe2000bf45070 */
[----:B-----5:R-:W-:Y:S01]  /*04c0*/  FSETP.NEU.AND P0, PT, R53, RZ, PT ;  /* 0x000000ff3500720b */ /* 0x020fe20003f0d000 */
[----:B------:R-:W-:Y:S02]  /*04d0*/  USEL UR4, URZ, 0xffffffff, UP0 ;  /* 0xffffffffff047887 */ /* 0x000fe40008000000 */
[----:B------:R-:W-:-:S10]  /*04e0*/  UISETP.NE.AND.EX UP2, UPT, UR5, URZ, UPT, UP2 ;  /* 0x000000ff0500728c */ /* 0x000fd4000bf45320 */
[----:B------:R-:W-:Y:S01]  /*04f0*/  VOTEU.ANY UP1, P0 ;  /* 0x0000000000ff7886 */ /* 0x000fe20000020100 */
[----:B------:R-:W-:-:S04]  /*0500*/  @!UP2 USEL UR4, URZ, 0xffffffff, UP1 ;  /* 0xffffffffff04a887 */ /* 0x000fc80008800000 */
[----:B------:R-:W-:-:S04]  /*0510*/  ULOP3.LUT UR4, UR4, 0x1, URZ, 0xc0, !UPT ;  /* 0x0000000104047892 */ /* 0x000fc8000f8ec0ff */
[----:B------:R-:W-:-:S11]  /*0520*/  UISETP.NE.U32.AND UP6, UPT, UR4, 0x1, UPT ;  /* 0x000000010400788c */ /* 0x000fd6000bfc5070 */
.L_x_8:
[----:B------:R-:W3:Y:S01]  /*0530*/  SHFL.IDX PT, R2, R99, RZ, 0x1f ;  /* 0x00001fff63027589 */ /* 0x000ee200000e0000 */
[----:B------:R-:W-:Y:S01]  /*0540*/  UISETP.NE.AND UP4, UPT, UR12, 0x2, UPT ;  /* 0x000000020c00788c */ /* 0x000fe2000bf85270 */
[----:B---3--:R-:W-:-:S13]  /*0550*/  ISETP.NE.AND P0, PT, R2, RZ, PT ;  /* 0x000000ff0200720c */ /* 0x008fda0003f05270 */
[----:B------:R-:W-:Y:S05]  /*0560*/  @P0 BRA `(.L_x_9) ;  /* 0x0000000000680947 */ /* 0x000fea0003800000 */
[----:B------:R-:W3:Y:S01]  /*0570*/  S2UR UR6, SR_CgaCtaId ;  /* 0x00000000000679c3 */ /* 0x000ee20000008800 */
[----:B------:R-:W-:Y:S01]  /*0580*/  UMOV UR7, 0x400 ;  /* 0x0000040000077882 */ /* 0x000fe20000000000 */
[----:B------:R-:W-:Y:S01]  /*0590*/  UMOV UR5, 0x1 ;  /* 0x0000000100057882 */ /* 0x000fe20000000000 */
[----:B------:R-:W-:Y:S01]  /*05a0*/  UMOV UR4, 0x8 ;  /* 0x0000000800047882 */ /* 0x000fe20000000000 */
[----:B------:R-:W-:-:S04]  /*05b0*/  UIADD3 UR8, UPT, UPT, -UR5, 0x100000, URZ ;  /* 0x0010000005087890 */ /* 0x000fc8000fffe1ff */
[----:B------:R-:W-:Y:S02]  /*05c0*/  USHF.L.U32 UR9, UR8, 0xb, URZ ;  /* 0x0000000b08097899 */ /* 0x000fe400080006ff */
[----:B------:R-:W-:Y:S02]  /*05d0*/  USHF.L.U32 UR8, UR8, 0x1, URZ ;  /* 0x0000000108087899 */ /* 0x000fe400080006ff */
[----:B------:R-:W-:-:S04]  /*05e0*/  UIADD3 UR4, UPT, UPT, -UR4, 0x100000, URZ ;  /* 0x0010000004047890 */ /* 0x000fc8000fffe1ff */
[----:B------:R-:W-:Y:S02]  /*05f0*/  USHF.L.U32 UR5, UR4, 0xb, URZ ;  /* 0x0000000b04057899 */ /* 0x000fe400080006ff */
[----:B------:R-:W-:Y:S01]  /*0600*/  USHF.L.U32 UR4, UR4, 0x1, URZ ;  /* 0x0000000104047899 */ /* 0x000fe200080006ff */
[----:B------:R-:W-:Y:S01]  /*0610*/  ELECT P0, URZ, PT ;  /* 0x0000000000ff782f */ /* 0x000fe20003800000 */
[----:B---3--:R-:W-:Y:S01]  /*0620*/  ULEA UR6, UR6, UR7, 0x18 ;  /* 0x0000000706067291 */ /* 0x008fe2000f8ec0ff */
[----:B------:R-:W3:Y:S11]  /*0630*/  FENCE.VIEW.ASYNC.S ;  /* 0x00000000000073c6 */ /* 0x000ef60000000000 */
[----:B---3--:R3:W4:Y:S01]  /*0640*/  SYNCS.EXCH.64 URZ, [UR6], UR8 ;  /* 0x0000000806ff75b2 */ /* 0x0087220008000100 */
[----:B------:R3:W1:Y:S01]  /*0650*/  SYNCS.EXCH.64 URZ, [UR6+0x30], UR4 ;  /* 0x0000300406ff75b2 */ /* 0x0006620008000100 */
        /* <DEDUP_REMOVED lines=10> */
[----:B------:R-:W-:Y:S01]  /*0700*/  NOP ;  /* 0x0000000000007918 */ /* 0x000fe20000000000 */
.L_x_9:
[----:B------:R-:W2:Y:S01]  /*0710*/  SHFL.IDX PT, R2, R99, RZ, 0x1f ;  /* 0x00001fff63027589 */ /* 0x000ea200000e0000 */
[----:B------:R-:W-:Y:S01]  /*0720*/  NOP ;  /* 0x0000000000007918 */ /* 0x000fe20000000000 */
[----:B--2---:R-:W-:-:S13]  /*0730*/  ISETP.NE.AND P0, PT, R2, 0x1, PT ;  /* 0x000000010200780c */ /* 0x004fda0003f05270 */
[----:B------:R-:W-:Y:S05]  /*0740*/  @P0 BRA `(.L_x_10) ;  /* 0x0000000000580947 */ /* 0x000fea0003800000 */
[----:B---3--:R-:W2:Y:S01]  /*0750*/  S2UR UR6, SR_CgaCtaId ;  /* 0x00000000000679c3 */ /* 0x008ea20000008800 */
        /* <DEDUP_REMOVED lines=10> */
[----:B--2---:R-:W-:Y:S01]  /*0800*/  ULEA UR6, UR6, UR7, 0x18 ;  /* 0x0000000706067291 */ /* 0x004fe2000f8ec0ff */
[----:B------:R-:W2:Y:S11]  /*0810*/  FENCE.VIEW.ASYNC.S ;  /* 0x00000000000073c6 */ /* 0x000eb60000000000 */
[----:B--2---:R2:W3:Y:S01]  /*0820*/  SYNCS.EXCH.64 URZ, [UR6+0x60], UR8 ;  /* 0x0000600806ff75b2 */ /* 0x0044e20008000100 */
        /* <DEDUP_REMOVED lines=8> */
.L_x_10:
[----:B------:R-:W4:Y:S01]  /*08b0*/  SHFL.IDX PT, R2, R99, RZ, 0x1f ;  /* 0x00001fff63027589 */ /* 0x000f2200000e0000 */
[----:B------:R-:W-:Y:S01]  /*08c0*/  NOP ;  /* 0x0000000000007918 */ /* 0x000fe20000000000 */
[----:B----4-:R-:W-:-:S13]  /*08d0*/  ISETP.NE.AND P0, PT, R2, 0x3, PT ;  /* 0x000000030200780c */ /* 0x010fda0003f05270 */
[----:B------:R-:W-:Y:S05]  /*08e0*/  @P0 BRA `(.L_x_11) ;  /* 0x0000000000300947 */ /* 0x000fea0003800000 */
[----:B--23--:R-:W2:Y:S01]  /*08f0*/  S2UR UR5, SR_CgaCtaId ;  /* 0x00000000000579c3 */ /* 0x00cea20000008800 */
[----:B------:R-:W-:Y:S01]  /*0900*/  UMOV UR6, 0x400 ;  /* 0x0000040000067882 */ /* 0x000fe20000000000 */
[----:B------:R-:W-:Y:S01]  /*0910*/  UMOV UR4, 0x20 ;  /* 0x0000002000047882 */ /* 0x000fe20000000000 */
[----:B------:R-:W-:Y:S01]  /*0920*/  ELECT P0, URZ, PT ;  /* 0x0000000000ff782f */ /* 0x000fe20003800000 */
[----:B--2---:R-:W-:Y:S02]  /*0930*/  ULEA UR5, UR5, UR6, 0x18 ;  /* 0x0000000605057291 */ /* 0x004fe4000f8ec0ff */
[----:B------:R-:W-:-:S04]  /*0940*/  UIADD3 UR6, UPT, UPT, -UR4, 0x100000, URZ ;  /* 0x0010000004067890 */ /* 0x000fc8000fffe1ff */
[----:B------:R-:W-:Y:S02]  /*0950*/  USHF.L.U32 UR7, UR6, 0xb, URZ ;  /* 0x0000000b06077899 */ /* 0x000fe400080006ff */
[----:B------:R-:W-:Y:S01]  /*0960*/  USHF.L.U32 UR6, UR6, 0x1, URZ ;  /* 0x0000000106067899 */ /* 0x000fe200080006ff */
[----:B------:R-:W2:Y:S11]  /*0970*/  FENCE.VIEW.ASYNC.S ;  /* 0x00000000000073c6 */ /* 0x000eb60000000000 */
[----:B--2---:R4:W2:Y:S01]  /*0980*/  SYNCS.EXCH.64 URZ, [UR5+0xa0], UR6 ;  /* 0x0000a00605ff75b2 */ /* 0x0048a20008000100 */
[----:B------:R4:W3:Y:S02]  /*0990*/  SYNCS.EXCH.64 URZ, [UR5+0xa8], UR6 ;  /* 0x0000a80605ff75b2 */ /* 0x0008e40008000100 */
[----:B----4-:R-:W-:Y:S01]  /*09a0*/  NOP ;  /* 0x0000000000007918 */ /* 0x010fe20000000000 */
.L_x_11:
[----:B------:R-:W4:Y:S01]  /*09b0*/  SHFL.IDX PT, R2, R99, RZ, 0x1f ;  /* 0x00001fff63027589 */ /* 0x000f2200000e0000 */
[----:B------:R-:W-:Y:S01]  /*09c0*/  NOP ;  /* 0x0000000000007918 */ /* 0x000fe20000000000 */
[----:B----4-:R-:W-:-:S13]  /*09d0*/  ISETP.NE.AND P0, PT, R2, 0x4, PT ;  /* 0x000000040200780c */ /* 0x010fda0003f05270 */
[----:B------:R-:W-:Y:S05]  /*09e0*/  @P0 BRA `(.L_x_12) ;  /* 0x00000000004c0947 */ /* 0x000fea0003800000 */
[----:B--23--:R-:W2:Y:S01]  /*09f0*/  S2UR UR5, SR_CgaCtaId ;  /* 0x00000000000579c3 */ /* 0x00cea20000008800 */
[----:B------:R-:W-:Y:S01]  /*0a00*/  UMOV UR7, 0x720 ;  /* 0x0000072000077882 */ /* 0x000fe20000000000 */
[----:B------:R-:W-:Y:S01]  /*0a10*/  UMOV UR6, 0x400 ;  /* 0x0000040000067882 */ /* 0x000fe20000000000 */
[----:B------:R-:W-:Y:S01]  /*0a20*/  USEL UR7, UR7, 0x620, UP6 ;  /* 0x0000062007077887 */ /* 0x000fe2000b000000 */
[----:B------:R-:W-:Y:S01]  /*0a30*/  UMOV UR4, 0x1 ;  /* 0x0000000100047882 */ /* 0x000fe20000000000 */
[----:B------:R-:W-:Y:S01]  /*0a40*/  ELECT P0, URZ, PT ;  /* 0x0000000000ff782f */ /* 0x000fe20003800000 */
[----:B------:R-:W-:-:S04]  /*0a50*/  UIADD3 UR8, UPT, UPT, -UR4, 0x100000, URZ ;  /* 0x0010000004087890 */ /* 0x000fc8000fffe1ff */
[----:B------:R-:W-:Y:S02]  /*0a60*/  USHF.L.U32 UR9, UR8, 0xb, URZ ;  /* 0x0000000b08097899 */ /* 0x000fe400080006ff */
[----:B------:R-:W-:Y:S02]  /*0a70*/  USHF.L.U32 UR8, UR8, 0x1, URZ ;  /* 0x0000000108087899 */ /* 0x000fe400080006ff */
[----:B--2---:R-:W-:Y:S02]  /*0a80*/  ULEA UR5, UR5, UR6, 0x18 ;  /* 0x0000000605057291 */ /* 0x004fe4000f8ec0ff */
[----:B------:R-:W-:-:S04]  /*0a90*/  UIADD3 UR6, UPT, UPT, -UR7, 0x100000, URZ ;  /* 0x0010000007067890 */ /* 0x000fc8000fffe1ff */
[----:B------:R-:W-:Y:S02]  /*0aa0*/  USHF.L.U32 UR7, UR6, 0xb, URZ ;  /* 0x0000000b06077899 */ /* 0x000fe400080006ff */
[----:B------:R-:W-:Y:S01]  /*0ab0*/  USHF.L.U32 UR6, UR6, 0x1, URZ ;  /* 0x0000000106067899 */ /* 0x000fe200080006ff */
[----:B------:R-:W2:Y:S03]  /*0ac0*/  FENCE.VIEW.ASYNC.S ;  /* 0x00000000000073c6 */ /* 0x000ea60000000000 */
[----:B--2---:R4:W2:Y:S08]  /*0ad0*/  SYNCS.EXCH.64 URZ, [UR5+0xb0], UR8 ;  /* 0x0000b00805ff75b2 */ /* 0x0048b00008000100 */
[----:B------:R4:W3:Y:S01]  /*0ae0*/  SYNCS.EXCH.64 URZ, [UR5+0xc0], UR6 ;  /* 0x0000c00605ff75b2 */ /* 0x0008e20008000100 */
[----:B------:R4:W1:Y:S01]  /*0af0*/  SYNCS.EXCH.64 URZ, [UR5+0xb8], UR8 ;  /* 0x0000b80805ff75b2 */ /* 0x0008620008000100 */
[----:B------:R4:W1:Y:S02]  /*0b00*/  SYNCS.EXCH.64 URZ, [UR5+0xc8], UR6 ;  /* 0x0000c80605ff75b2 */ /* 0x0008640008000100 */
[----:B----4-:R-:W-:Y:S01]  /*0b10*/  NOP ;  /* 0x0000000000007918 */ /* 0x010fe20000000000 */
.L_x_12:
[----:B------:R-:W4:Y:S01]  /*0b20*/  SHFL.IDX PT, R2, R99, RZ, 0x1f ;  /* 0x00001fff63027589 */ /* 0x000f2200000e0000 */
[----:B------:R-:W-:Y:S01]  /*0b30*/  NOP ;  /* 0x0000000000007918 */ /* 0x000fe20000000000 */
[----:B----4-:R-:W-:-:S13]  /*0b40*/  ISETP.NE.AND P0, PT, R2, 0x5, PT ;  /* 0x000000050200780c */ /* 0x010fda0003f05270 */
[----:B------:R-:W-:Y:S05]  /*0b50*/  @P0 BRA `(.L_x_13) ;  /* 0x0000000000480947 */ /* 0x000fea0003800000 */
[----:B--23--:R-:W2:Y:S01]  /*0b60*/  S2UR UR6, SR_CgaCtaId ;  /* 0x00000000000679c3 */ /* 0x00cea20000008800 */
        /* <DEDUP_REMOVED lines=12> */
[----:B--2---:R4:W2:Y:S01]  /*0c30*/  SYNCS.EXCH.64 URZ, [UR6+0xd0], UR8 ;  /* 0x0000d00806ff75b2 */ /* 0x0048a20008000100 */
[----:B------:R4:W3:Y:S01]  /*0c40*/  SYNCS.EXCH.64 URZ, [UR6+0xe0], UR4 ;  /* 0x0000e00406ff75b2 */ /* 0x0008e20008000100 */
[----:B------:R4:W1:Y:S01]  /*0c50*/  SYNCS.EXCH.64 URZ, [UR6+0xd8], UR8 ;  /* 0x0000d80806ff75b2 */ /* 0x0008620008000100 */
[----:B------:R4:W1:Y:S02]  /*0c60*/  SYNCS.EXCH.64 URZ, [UR6+0xe8], UR4 ;  /* 0x0000e80406ff75b2 */ /* 0x0008640008000100 */
[----:B----4-:R-:W-:Y:S01]  /*0c70*/  NOP ;  /* 0x0000000000007918 */ /* 0x010fe20000000000 */
.L_x_13:
[----:B------:R-:W4:Y:S01]  /*0c80*/  SHFL.IDX PT, R2, R99, RZ, 0x1f ;  /* 0x00001fff63027589 */ /* 0x000f2200000e0000 */
[----:B------:R-:W1:Y:S01]  /*0c90*/  S2UR UR37, SR_CgaCtaId ;  /* 0x00000000002579c3 */ /* 0x000e620000008800 */
[----:B------:R-:W-:Y:S01]  /*0ca0*/  NOP ;  /* 0x0000000000007918 */ /* 0x000fe20000000000 */
[----:B----4-:R-:W-:-:S13]  /*0cb0*/  ISETP.NE.AND P0, PT, R2, 0x3, PT ;  /* 0x000000030200780c */ /* 0x010fda0003f05270 */
[----:B-1----:R-:W-:Y:S05]  /*0cc0*/  @P0 BRA `(.L_x_14) ;  /* 0x0000000000340947 */ /* 0x002fea0003800000 */
[----:B--23--:R-:W-:Y:S01]  /*0cd0*/  UMOV UR5, 0x400 ;  /* 0x0000040000057882 */ /* 0x00cfe20000000000 */
[----:B------:R-:W-:Y:S01]  /*0ce0*/  UMOV UR4, 0x20 ;  /* 0x0000002000047882 */ /* 0x000fe20000000000 */
[----:B------:R-:W-:Y:S02]  /*0cf0*/  ULEA UR5, UR37, UR5, 0x18 ;  /* 0x0000000525057291 */ /* 0x000fe4000f8ec0ff */
[----:B------:R-:W-:-:S04]  /*0d00*/  UIADD3 UR6, UPT, UPT, -UR4, 0x100000, URZ ;  /* 0x0010000004067890 */ /* 0x000fc8000fffe1ff */
[----:B------:R-:W-:Y:S02]  /*0d10*/  USHF.L.U32 UR7, UR6, 0xb, URZ ;  /* 0x0000000b06077899 */ /* 0x000fe400080006ff */
[----:B------:R-:W-:Y:S01]  /*0d20*/  USHF.L.U32 UR6, UR6, 0x1, URZ ;  /* 0x0000000106067899 */ /* 0x000fe200080006ff */
[----:B------:R-:W-:Y:S01]  /*0d30*/  ELECT P0, URZ, PT ;  /* 0x0000000000ff782f */ /* 0x000fe20003800000 */
[----:B------:R-:W1:Y:S10]  /*0d40*/  FENCE.VIEW.ASYNC.S ;  /* 0x00000000000073c6 */ /* 0x000e740000000000 */
[----:B-1----:R1:W4:Y:S01]  /*0d50*/  SYNCS.EXCH.64 URZ, [UR5+0xf0], UR6 ;  /* 0x0000f00605ff75b2 */ /* 0x0023220008000100 */
[----:B------:R1:W2:Y:S01]  /*0d60*/  SYNCS.EXCH.64 URZ, [UR5+0x100], UR6 ;  /* 0x0001000605ff75b2 */ /* 0x0002a20008000100 */
[----:B------:R1:W3:Y:S01]  /*0d70*/  SYNCS.EXCH.64 URZ, [UR5+0xf8], UR6 ;  /* 0x0000f80605ff75b2 */ /* 0x0002e20008000100 */
[----:B------:R1:W1:Y:S01]  /*0d80*/  SYNCS.EXCH.64 URZ, [UR5+0x108], UR6 ;  /* 0x0001080605ff75b2 */ /* 0x0002620008000100 */
[----:B------:R-:W-:Y:S01]  /*0d90*/  NOP ;  /* 0x0000000000007918 */ /* 0x000fe20000000000 */
.L_x_14:
[----:B--23--:R-:W2:Y:S01]  /*0da0*/  LDCU UR4, c[0x0][0x36c] ;  /* 0x00006d80ff0477ac */ /* 0x00cea20008000800 */
[----:B------:R-:W-:Y:S01]  /*0db0*/  ISETP.NE.OR P5, PT, R0, 0x2, !P5 ;  /* 0x000000020000780c */ /* 0x000fe20006fa5670 */
[----:B------:R-:W-:Y:S01]  /*0dc0*/  NOP ;  /* 0x0000000000007918 */ /* 0x000fe20000000000 */
[----:B------:R-:W-:Y:S01]  /*0dd0*/  LOP3.LUT R2, R3, 0x1f, RZ, 0xc0, !PT ;  /* 0x0000001f03027812 */ /* 0x000fe200078ec0ff */
[----:B------:R-:W-:Y:S02]  /*0de0*/  UISETP.NE.AND UP3, UPT, UR12, URZ, UPT ;  /* 0x000000ff0c00728c */ /* 0x000fe4000bf65270 */
[----:B--2---:R-:W-:-:S09]  /*0df0*/  UISETP.EQ.U32.AND UP1, UPT, UR4, 0x1, UPT ;  /* 0x000000010400788c */ /* 0x004fd2000bf22070 */
[----:B------:R-:W-:Y:S05]  /*0e00*/  BRA.U !UP1, `(.L_x_15) ;  /* 0x0000000109087547 */ /* 0x000fea000b800000 */
[----:B-1--4-:R-:W-:Y:S01]  /*0e10*/  UCGABAR_ARV ;  /* 0x00000000000079c7 */ /* 0x012fe20008000000 */
[----:B------:R-:W-:Y:S05]  /*0e20*/  BRA `(.L_x_16) ;  /* 0x0000000000047947 */ /* 0x000fea0003800000 */
.L_x_15:
[----:B-1--4-:R-:W-:Y:S01]  /*0e30*/  NOP ;  /* 0x0000000000007918 */ /* 0x012fe20000000000 */
.L_x_16:
[----:B------:R-:W1:Y:S01]  /*0e40*/  S2UR UR27, SR_CTAID.X ;  /* 0x00000000001b79c3 */ /* 0x000e620000002500 */
[----:B------:R-:W-:-:S05]  /*0e50*/  CS2R.32 R43, SR_CgaSize ;  /* 0x00000000002b7805 */ /* 0x000fca0000008a00 */
[----:B------:R-:W-:-:S05]  /*0e60*/  IMAD R43, R43, -0xa0, RZ ;  /* 0xffffff602b2b7824 */ /* 0x000fca00078e02ff */
[----:B------:R-:W-:-:S14]  /*0e70*/  R2UR UR5, R43 ;  /* 0x000000002b0572ca */ /* 0x000fdc00000e0000 */
[----:B------:R-:W2:Y:S01]  /*0e80*/  LDCU UR5, c[0x0][UR5+0x2b0] ;  /* 0x00005600050577ac */ /* 0x000ea20008000800 */
[----:B------:R-:W-:-:S05]  /*0e90*/  CS2R.32 R43, SR_CgaSize ;  /* 0x00000000002b7805 */ /* 0x000fca0000008a00 */
[----:B------:R-:W-:-:S05]  /*0ea0*/  IMAD R43, R43, -0xa0, RZ ;  /* 0xffffff602b2b7824 */ /* 0x000fca00078e02ff */
[----:B------:R-:W-:-:S14]  /*0eb0*/  R2UR UR4, R43 ;  /* 0x000000002b0472ca */ /* 0x000fdc00000e0000 */
[----:B------:R-:W3:Y:S01]  /*0ec0*/  LDCU UR4, c[0x0][UR4+0x2b4] ;  /* 0x00005680040477ac */ /* 0x000ee20008000800 */
[----:B------:R-:W4:Y:S01]  /*0ed0*/  S2UR UR11, SR_CTAID.Y ;  /* 0x00000000000b79c3 */ /* 0x000f220000002600 */
[----:B------:R-:W-:Y:S02]  /*0ee0*/  USHF.L.U32 UR14, UR37, 0x6, URZ ;  /* 0x00000006250e7899 */ /* 0x000fe400080006ff */
[----:B------:R-:W-:Y:S02]  /*0ef0*/  USHF.L.U32 UR15, UR37, 0xb, URZ ;  /* 0x0000000b250f7899 */ /* 0x000fe400080006ff */
[----:B------:R-:W-:Y:S01]  /*0f00*/  ULOP3.LUT UR14, UR14, 0x1c0, URZ, 0xc0, !UPT ;  /* 0x000001c00e0e7892 */ /* 0x000fe2000f8ec0ff */
[----:B------:R-:W3:Y:S02]  /*0f10*/  LDCU UR18, c[0x0][0xf24] ;  /* 0x0001e480ff1277ac */ /* 0x000ee40008000800 */
[----:B------:R-:W3:Y:S01]  /*0f20*/  LDC R43, c[0x0][0xf24] ;  /* 0x0003c900ff2b7b82 */ /* 0x000ee20000000800 */
[----:B------:R-:W3:Y:S01]  /*0f30*/  LDCU UR13, c[0x0][0xf30] ;  /* 0x0001e600ff0d77ac */ /* 0x000ee20008000800 */
[----:B------:R-:W-:Y:S01]  /*0f40*/  ULOP3.LUT UR15, UR15, 0x3800, URZ, 0xc0, !UPT ;  /* 0x000038000f0f7892 */ /* 0x000fe2000f8ec0ff */
[----:B-1----:R-:W-:Y:S01]  /*0f50*/  I2FP.F32.U32 R4, UR27 ;  /* 0x0000001b00047c45 */ /* 0x002fe20008201000 */
[----:B------:R-:W-:-:S04]  /*0f60*/  USHF.R.U32.HI UR10, URZ, 0x1, UR14 ;  /* 0x00000001ff0a7899 */ /* 0x000fc8000801160e */
[----:B--2---:R-:W-:Y:S01]  /*0f70*/  FMUL R4, R4, UR5 ;  /* 0x0000000504047c20 */ /* 0x004fe20008400000 */
[----:B------:R-:W-:-:S05]  /*0f80*/  CS2R.32 R0, SR_CgaSize ;  /* 0x0000000000007805 */ /* 0x000fca0000008a00 */
[----:B------:R-:W-:-:S05]  /*0f90*/  IMAD R0, R0, -0xa0, RZ ;  /* 0xffffff6000007824 */ /* 0x000fca00078e02ff */
[----:B------:R-:W-:-:S14]  /*0fa0*/  R2UR UR5, R0 ;  /* 0x00000000000572ca */ /* 0x000fdc00000e0000 */
[----:B------:R-:W1:Y:S01]  /*0fb0*/  LDCU UR5, c[0x0][UR5+0x2a0] ;  /* 0x00005400050577ac */ /* 0x000e620008000800 */
[----:B----4-:R-:W-:Y:S01]  /*0fc0*/  I2FP.F32.U32 R0, UR11 ;  /* 0x0000000b00007c45 */ /* 0x010fe20008201000 */
[----:B------:R-:W2:Y:S04]  /*0fd0*/  F2I.U32.TRUNC.NTZ R4, R4 ;  /* 0x0000000400047305 */ /* 0x000ea8000020f000 */
[----:B---3--:R-:W-:Y:S01]  /*0fe0*/  FMUL R0, R0, UR4 ;  /* 0x0000000400007c20 */ /* 0x008fe20008400000 */
[----:B------:R-:W-:-:S06]  /*0ff0*/  RPCMOV.32 Rpc.LO, R2 ;  /* 0x0000000200007352 */ /* 0x000fcc0000000000 */
[----:B------:R-:W-:-:S05]  /*1000*/  CS2R.32 R2, SR_CgaSize ;  /* 0x0000000000027805 */ /* 0x000fca0000008a00 */
[----:B------:R-:W-:-:S05]  /*1010*/  IMAD R2, R2, -0xa0, RZ ;  /* 0xffffff6002027824 */ /* 0x000fca00078e02ff */
[----:B------:R-:W-:Y:S02]  /*1020*/  R2UR UR4, R2 ;  /* 0x00000000020472ca */ /* 0x000fe400000e0000 */
[----:B------:R-:W-:-:S12]  /*1030*/  RPCMOV.32 R2, Rpc.LO ;  /* 0x0000000000027353 */ /* 0x000fd80000000000 */
[----:B------:R-:W3:Y:S01]  /*1040*/  LDCU UR4, c[0x0][UR4+0x2a4] ;  /* 0x00005480040477ac */ /* 0x000ee20008000800 */
[----:B------:R-:W4:Y:S01]  /*1050*/  F2I.U32.TRUNC.NTZ R0, R0 ;  /* 0x0000000000007305 */ /* 0x000f22000020f000 */
[----:B--2---:R-:W-:Y:S02]  /*1060*/  R2UR UR39, R4 ;  /* 0x00000000042772ca */ /* 0x004fe400000e0000 */
[----:B----4-:R-:W-:Y:S02]  /*1070*/  R2UR UR38, R0 ;  /* 0x00000000002672ca */ /* 0x010fe400000e0000 */
[----:B------:R-:W-:-:S09]  /*1080*/  PRMT R0, RZ, 0x7610, R0 ;  /* 0x00007610ff007816 */ /* 0x000fd20000000000 */
[----:B------:R-:W-:-:S04]  /*1090*/  UIADD3 UR39, UPT, UPT, -UR39, URZ, URZ ;  /* 0x000000ff27277290 */ /* 0x000fc8000fffe1ff */
[----:B-1----:R-:W-:Y:S02]  /*10a0*/  UIMAD UR39, UR5, UR39, UR27 ;  /* 0x00000027052772a4 */ /* 0x002fe4000f8e021b */
[----:B------:R-:W-:-:S04]  /*10b0*/  UIADD3 UR38, UPT, UPT, -UR38, URZ, URZ ;  /* 0x000000ff26267290 */ /* 0x000fc8000fffe1ff */
[----:B---3--:R-:W-:Y:S01]  /*10c0*/  UIMAD UR38, UR4, UR38, UR11 ;  /* 0x00000026042672a4 */ /* 0x008fe2000f8e020b */
[----:B------:R-:W-:Y:S11]  /*10d0*/  BRA.U UP3, `(.L_x_17) ;  /* 0x0000000103787547 */ /* 0x000ff6000b800000 */
[----:B------:R-:W-:-:S04]  /*10e0*/  UISETP.NE.AND UP2, UPT, UR38, URZ, UPT ;  /* 0x000000ff2600728c */ /* 0x000fc8000bf45270 */
[----:B------:R-:W-:Y:S02]  /*10f0*/  USEL UR16, URZ, 0x2, UP2 ;  /* 0x00000002ff107887 */ /* 0x000fe40009000000 */
[----:B------:R-:W-:Y:S02]  /*1100*/  USEL UR9, URZ, 0x4, UP2 ;  /* 0x00000004ff097887 */ /* 0x000fe40009000000 */
[----:B------:R-:W-:Y:S02]  /*1110*/  USEL UR8, URZ, 0x8, UP2 ;  /* 0x00000008ff087887 */ /* 0x000fe40009000000 */
[----:B------:R-:W-:Y:S02]  /*1120*/  USEL UR7, URZ, 0x10, UP2 ;  /* 0x00000010ff077887 */ /* 0x000fe40009000000 */
[----:B------:R-:W-:Y:S02]  /*1130*/  USEL UR6, URZ, 0x20, UP2 ;  /* 0x00000020ff067887 */ /* 0x000fe40009000000 */
[----:B------:R-:W-:-:S02]  /*1140*/  USEL UR5, URZ, 0x40, UP2 ;  /* 0x00000040ff057887 */ /* 0x000fc40009000000 */
[----:B------:R-:W-:Y:S02]  /*1150*/  USEL UR4, URZ, 0x80, UP2 ;  /* 0x00000080ff047887 */ /* 0x000fe40009000000 */
[----:B------:R-:W-:-:S04]  /*1160*/  UISETP.NE.AND UP2, UPT, UR38, URZ, UPT ;  /* 0x000000ff2600728c */ /* 0x000fc8000bf45270 */
[----:B------:R-:W-:-:S04]  /*1170*/  UISETP.EQ.OR UP2, UPT, UR39, URZ, !UP2 ;  /* 0x000000ff2700728c */ /* 0x000fc8000d742670 */
[----:B------:R-:W-:Y:S02]  /*1180*/  USEL UR17, URZ, 0x1, !UP2 ;  /* 0x00000001ff117887 */ /* 0x000fe4000d000000 */
[----:B------:R-:W-:-:S04]  /*1190*/  UISETP.NE.AND UP2, UPT, UR39, 0x1, UPT ;  /* 0x000000012700788c */ /* 0x000fc8000bf45270 */
[----:B------:R-:W-:Y:S02]  /*11a0*/  USEL UR16, UR16, 0x2, UP2 ;  /* 0x0000000210107887 */ /* 0x000fe40009000000 */
[----:B------:R-:W-:-:S04]  /*11b0*/  UISETP.NE.AND UP2, UPT, UR39, 0x2, UPT ;  /* 0x000000022700788c */ /* 0x000fc8000bf45270 */
[----:B------:R-:W-:Y:S02]  /*11c0*/  USEL UR9, UR9, 0x4, UP2 ;  /* 0x0000000409097887 */ /* 0x000fe40009000000 */
[----:B------:R-:W-:Y:S02]  /*11d0*/  UISETP.NE.AND UP2, UPT, UR39, 0x3, UPT ;  /* 0x000000032700788c */ /* 0x000fe4000bf45270 */
[----:B------:R-:W-:Y:S02]  /*11e0*/  UIADD3 UR9, UPT, UPT, UR9, UR16, UR17 ;  /* 0x0000001009097290 */ /* 0x000fe4000fffe011 */
        /* <DEDUP_REMOVED lines=10> */
[----:B------:R-:W-:-:S04]  /*1290*/  USEL UR4, UR4, 0x80, UP2 ;  /* 0x0000008004047887 */ /* 0x000fc80009000000 */
[----:B------:R-:W-:-:S06]  /*12a0*/  UIADD3 UR4, UPT, UPT, UR5, UR4, URZ ;  /* 0x0000000405047290 */ /* 0x000fcc000fffe0ff */
[----:B------:R-:W-:-:S07]  /*12b0*/  MOV R0, UR4 ;  /* 0x0000000400007c02 */ /* 0x000fce0008000f00 */
.L_x_17:
[----:B------:R-:W1:Y:S01]  /*12c0*/  S2UR UR44, SR_CTAID.Z ;  /* 0x00000000002c79c3 */ /* 0x000e620000002700 */
[----:B------:R-:W-:-:S09]  /*12d0*/  UISETP.GE.AND UP2, UPT, UR18, 0x1, UPT ;  /* 0x000000011200788c */ /* 0x000fd2000bf46270 */
[----:B------:R-:W-:Y:S05]  /*12e0*/  BRA.U !UP2, `(.L_x_18) ;  /* 0x000000010ac07547 */ /* 0x000fea000b800000 */
[----:B------:R-:W2:Y:S01]  /*12f0*/  LDCU.128 UR4, c[0x0][0xf10] ;  /* 0x0001e200ff0477ac */ /* 0x000ea20008000c00 */
[----:B------:R-:W3:Y:S01]  /*1300*/  LDCU UR17, c[0x0][0xf0c] ;  /* 0x0001e180ff1177ac */ /* 0x000ee20008000800 */
[----:B------:R-:W4:Y:S01]  /*1310*/  LDCU UR20, c[0x0][0x370] ;  /* 0x00006e00ff1477ac */ /* 0x000f220008000800 */
[----:B------:R-:W1:Y:S01]  /*1320*/  LDCU UR19, c[0x0][0x374] ;  /* 0x00006e80ff1377ac */ /* 0x000e620008000800 */
[----:B------:R-:W1:Y:S01]  /*1330*/  LDCU UR16, c[0x0][0xf20] ;  /* 0x0001e400ff1077ac */ /* 0x000e620008000800 */
[----:B--2---:R-:W-:Y:S02]  /*1340*/  UIMAD.WIDE.U32 UR8, UR27, UR4, URZ ;  /* 0x000000041b0872a5 */ /* 0x004fe4000f8e00ff */
[----:B---3--:R-:W-:Y:S02]  /*1350*/  UISETP.NE.AND UP2, UPT, UR17, 0x1, UPT ;  /* 0x000000011100788c */ /* 0x008fe4000bf45270 */
[----:B------:R-:W-:Y:S02]  /*1360*/  UIMAD.WIDE.U32 UR22, UR11, UR7, URZ ;  /* 0x000000070b1672a5 */ /* 0x000fe4000f8e00ff */
[----:B----4-:R-:W-:-:S02]  /*1370*/  UIMAD.WIDE.U32 UR24, UR20, UR4, URZ ;  /* 0x00000004141872a5 */ /* 0x010fc4000f8e00ff */
[----:B------:R-:W-:-:S03]  /*1380*/  USHF.R.U32.HI UR4, URZ, UR5, UR9 ;  /* 0x00000005ff047299 */ /* 0x000fc60008011609 */
[----:B------:R-:W2:Y:S02]  /*1390*/  LDCU.64 UR8, c[0x0][0xf28] ;  /* 0x0001e500ff0877ac */ /* 0x000ea40008000a00 */
[----:B------:R-:W-:Y:S01]  /*13a0*/  UMOV UR21, UR25 ;  /* 0x0000001900157c82 */ /* 0x000fe20008000000 */
[----:B------:R-:W-:Y:S02]  /*13b0*/  USEL UR4, UR27, UR4, !UP2 ;  /* 0x000000041b047287 */ /* 0x000fe4000d000000 */
[----:B------:R-:W-:Y:S02]  /*13c0*/  @UP2 USHF.R.U32.HI UR20, URZ, UR5, UR21 ;  /* 0x00000005ff142299 */ /* 0x000fe40008011615 */
[----:B------:R-:W-:Y:S02]  /*13d0*/  UISETP.NE.AND UP2, UPT, UR6, 0x1, UPT ;  /* 0x000000010600788c */ /* 0x000fe4000bf45270 */
[----:B-1----:R-:W-:Y:S02]  /*13e0*/  UIMAD.WIDE.U32 UR24, UR19, UR7, URZ ;  /* 0x00000007131872a5 */ /* 0x002fe4000f8e00ff */
[----:B------:R-:W-:-:S04]  /*13f0*/  USHF.R.U32.HI UR5, URZ, UR16, UR23 ;  /* 0x00000010ff057299 */ /* 0x000fc80008011617 */
[----:B------:R-:W-:Y:S02]  /*1400*/  USEL UR5, UR11, UR5, !UP2 ;  /* 0x000000050b057287 */ /* 0x000fe4000d000000 */
[----:B--2---:R-:W-:Y:S02]  /*1410*/  UIMAD.WIDE.U32 UR22, UR20, UR8, URZ ;  /* 0x00000008141672a5 */ /* 0x004fe4000f8e00ff */
[----:B------:R-:W-:Y:S02]  /*1420*/  @UP2 USHF.R.U32.HI UR19, URZ, UR16, UR25 ;  /* 0x00000010ff132299 */ /* 0x000fe40008011619 */
[----:B------:R-:W-:Y:S02]  /*1430*/  UISETP.NE.AND UP2, UPT, UR18, 0x1, UPT ;  /* 0x000000011200788c */ /* 0x000fe4000bf45270 */
[----:B------:R-:W-:Y:S02]  /*1440*/  UIMAD.WIDE.U32 UR24, UR19, UR8, URZ ;  /* 0x00000008131872a5 */ /* 0x000fe4000f8e00ff */
[----:B------:R-:W-:-:S04]  /*1450*/  UIADD3 UR16, UPT, UPT, -UR4, URZ, URZ ;  /* 0x000000ff04107290 */ /* 0x000fc8000fffe1ff */
[----:B------:R-:W-:Y:S01]  /*1460*/  UIMAD UR16, UR17, UR16, UR27 ;  /* 0x00000010111072a4 */ /* 0x000fe2000f8e021b */
[----:B------:R-:W-:Y:S02]  /*1470*/  UMOV UR7, UR25 ;  /* 0x0000001900077c82 */ /* 0x000fe40008000000 */
[----:B------:R-:W-:Y:S02]  /*1480*/  @UP2 USHF.R.U32.HI UR20, URZ, UR9, UR23 ;  /* 0x00000009ff142299 */ /* 0x000fe40008011617 */
[----:B------:R-:W-:Y:S02]  /*1490*/  @UP2 USHF.R.U32.HI UR19, URZ, UR9, UR7 ;  /* 0x00000009ff132299 */ /* 0x000fe40008011607 */
[----:B------:R-:W-:Y:S02]  /*14a0*/  UIMAD UR7, UR20, UR18, URZ ;  /* 0x00000012140772a4 */ /* 0x000fe4000f8e02ff */
[----:B------:R-:W-:Y:S02]  /*14b0*/  UIMAD UR19, UR19, UR18, URZ ;  /* 0x00000012131372a4 */ /* 0x000fe4000f8e02ff */
[----:B------:R-:W-:-:S02]  /*14c0*/  UIMAD.WIDE.U32 UR24, UR5, UR8, URZ ;  /* 0x00000008051872a5 */ /* 0x000fc4000f8e00ff */
[----:B------:R-:W-:Y:S02]  /*14d0*/  UISETP.GE.AND UP5, UPT, UR5, UR19, UPT ;  /* 0x000000130500728c */ /* 0x000fe4000bfa6270 */
[----:B------:R-:W-:Y:S02]  /*14e0*/  UIMAD.WIDE.U32 UR22, UR4, UR8, URZ ;  /* 0x00000008041672a5 */ /* 0x000fe4000f8e00ff */
[----:B------:R-:W-:-:S03]  /*14f0*/  UISETP.GE.OR UP5, UPT, UR4, UR7, UP5 ;  /* 0x000000070400728c */ /* 0x000fc6000afa6670 */
[----:B------:R-:W-:Y:S02]  /*1500*/  UMOV UR7, UR25 ;  /* 0x0000001900077c82 */ /* 0x000fe40008000000 */
[----:B------:R-:W-:-:S04]  /*1510*/  USHF.R.U32.HI UR7, URZ, UR9, UR7 ;  /* 0x00000009ff077299 */ /* 0x000fc80008011607 */
[----:B------:R-:W-:Y:S02]  /*1520*/  USEL UR7, UR5, UR7, !UP2 ;  /* 0x0000000705077287 */ /* 0x000fe4000d000000 */
[----:B------:R-:W-:Y:S02]  /*1530*/  @!UP5 USHF.R.U32.HI UR19, URZ, UR9, UR23 ;  /* 0x00000009ff13d299 */ /* 0x000fe40008011617 */
[----:B------:R-:W-:Y:S02]  /*1540*/  UIADD3 UR8, UPT, UPT, -UR7, URZ, URZ ;  /* 0x000000ff07087290 */ /* 0x000fe4000fffe1ff */
[----:B------:R-:W-:Y:S02]  /*1550*/  @!UP5 USEL UR19, UR4, UR19, !UP2 ;  /* 0x000000130413d287 */ /* 0x000fe4000d000000 */
[----:B------:R-:W-:Y:S02]  /*1560*/  UIMAD UR8, UR18, UR8, UR5 ;  /* 0x00000008120872a4 */ /* 0x000fe4000f8e0205 */
[----:B------:R-:W-:-:S02]  /*1570*/  UIADD3 UR9, UPT, UPT, -UR5, URZ, URZ ;  /* 0x000000ff05097290 */ /* 0x000fc4000fffe1ff */
[----:B------:R-:W-:Y:S02]  /*1580*/  @!UP5 UIMAD UR8, UR8, UR20, UR19 ;  /* 0x000000140808d2a4 */ /* 0x000fe4000f8e0213 */
[----:B------:R-:W-:Y:S02]  /*1590*/  @!UP5 UIADD3 UR7, UPT, UPT, UR7, -UR19, URZ ;  /* 0x800000130707d290 */ /* 0x000fe4000fffe0ff */
[----:B------:R-:W-:Y:S02]  /*15a0*/  UIMAD UR9, UR6, UR9, UR11 ;  /* 0x00000009060972a4 */ /* 0x000fe4000f8e020b */
[----:B------:R-:W-:-:S03]  /*15b0*/  @!UP5 UIMAD UR5, UR7, UR18, UR4 ;  /* 0x000000120705d2a4 */ /* 0x000fc6000f8e0204 */
[----:B------:R-:W-:Y:S01]  /*15c0*/  @!UP5 UMOV UR4, UR8 ;  /* 0x000000080004dc82 */ /* 0x000fe20008000000 */
[----:B------:R-:W-:Y:S02]  /*15d0*/  UIMAD UR11, UR5, UR6, UR9 ;  /* 0x00000006050b72a4 */ /* 0x000fe4000f8e0209 */
[----:B------:R-:W-:-:S12]  /*15e0*/  UIMAD UR27, UR4, UR17, UR16 ;  /* 0x00000011041b72a4 */ /* 0x000fd8000f8e0210 */
.L_x_18:
[----:B------:R-:W-:-:S09]  /*15f0*/  UISETP.NE.AND UP2, UPT, UR13, 0x1, UPT ;  /* 0x000000010d00788c */ /* 0x000fd2000bf45270 */
[----:B------:R-:W-:Y:S05]  /*1600*/  BRA.U UP2, `(.L_x_19) ;  /* 0x0000000102407547 */ /* 0x000fea000b800000 */
[----:B------:R-:W2:Y:S01]  /*1610*/  LDCU.128 UR4, c[0x0][0xf10] ;  /* 0x0001e200ff0477ac */ /* 0x000ea20008000c00 */
[----:B------:R-:W3:Y:S01]  /*1620*/  LDCU UR9, c[0x0][0xf0c] ;  /* 0x0001e180ff0977ac */ /* 0x000ee20008000800 */
[----:B------:R-:W4:Y:S01]  /*1630*/  LDCU UR8, c[0x0][0xf20] ;  /* 0x0001e400ff0877ac */ /* 0x000f220008000800 */
[----:B--2---:R-:W-:Y:S02]  /*1640*/  UIMAD.WIDE.U32 UR18, UR27, UR4, URZ ;  /* 0x000000041b1272a5 */ /* 0x004fe4000f8e00ff */
[----:B------:R-:W-:Y:S02]  /*1650*/  UIMAD.WIDE.U32 UR16, UR11, UR7, URZ ;  /* 0x000000070b1072a5 */ /* 0x000fe4000f8e00ff */
[----:B---3--:R-:W-:-:S03]  /*1660*/  UISETP.NE.AND UP2, UPT, UR9, 0x1, UPT ;  /* 0x000000010900788c */ /* 0x008fc6000bf45270 */
[----:B------:R-:W-:Y:S02]  /*1670*/  UMOV UR7, UR19 ;  /* 0x0000001300077c82 */ /* 0x000fe40008000000 */
[----:B------:R-:W-:Y:S02]  /*1680*/  USHF.R.U32.HI UR4, URZ, UR5, UR7 ;  /* 0x00000005ff047299 */ /* 0x000fe40008011607 */
[----:B----4-:R-:W-:Y:S02]  /*1690*/  USHF.R.U32.HI UR5, URZ, UR8, UR17 ;  /* 0x00000008ff057299 */ /* 0x010fe40008011611 */
[----:B------:R-:W-:Y:S02]  /*16a0*/  USEL UR4, UR27, UR4, !UP2 ;  /* 0x000000041b047287 */ /* 0x000fe4000d000000 */
[----:B------:R-:W-:-:S04]  /*16b0*/  UISETP.NE.AND UP2, UPT, UR6, 0x1, UPT ;  /* 0x000000010600788c */ /* 0x000fc8000bf45270 */
[----:B------:R-:W-:-:S04]  /*16c0*/  USEL UR5, UR11, UR5, !UP2 ;  /* 0x000000050b057287 */ /* 0x000fc8000d000000 */
[----:B------:R-:W-:Y:S02]  /*16d0*/  UIADD3 UR7, UPT, UPT, UR4, -UR5, URZ ;  /* 0x8000000504077290 */ /* 0x000fe4000fffe0ff */
[----:B------:R-:W-:Y:S02]  /*16e0*/  UIADD3 UR4, UPT, UPT, -UR4, UR5, URZ ;  /* 0x0000000504047290 */ /* 0x000fe4000fffe1ff */
[----:B------:R-:W-:Y:S02]  /*16f0*/  UIMAD UR11, UR7, UR6, UR11 ;  /* 0x00000006070b72a4 */ /* 0x000fe4000f8e020b */
[----:B------:R-:W-:-:S12]  /*1700*/  UIMAD UR27, UR4, UR9, UR27 ;  /* 0x00000009041b72a4 */ /* 0x000fd8000f8e021b */
.L_x_19:
[----:B------:R-:W-:Y:S01]  /*1710*/  UISETP.NE.AND UP2, UPT, UR12, 0x2, UPT ;  /* 0x000000020c00788c */ /* 0x000fe2000bf45270 */
[----:B------:R-:W-:Y:S09]  /*1720*/  BRA.U !UP1, `(.L_x_20) ;  /* 0x00000001090c7547 */ /* 0x000ff2000b800000 */
[----:B------:R-:W-:Y:S01]  /*1730*/  UCGABAR_WAIT ;  /* 0x0000000000007dc7 */ /* 0x000fe20008000000 */
[----:B------:R-:W-:Y:S01]  /*1740*/  CCTL.IVALL ;  /* 0x00000000ff00798f */ /* 0x000fe20002000000 */
[----:B------:R-:W-:Y:S05]  /*1750*/  BRA `(.L_x_21) ;  /* 0x0000000000047947 */ /* 0x000fea0003800000 */
.L_x_20:
[----:B------:R-:W-:Y:S06]  /*1760*/  BAR.SYNC.DEFER_BLOCKING 0x0 ;  /* 0x0000000000007b1d */ /* 0x000fec0000010000 */
.L_x_21:
[----:B------:R-:W-:Y:S05]  /*1770*/  BRA.U UP2, `(.L_x_22) ;  /* 0x0000001502807547 */ /* 0x000fea000b800000 */
[----:B------:R-:W2:Y:S01]  /*1780*/  LDCU UR30, c[0x0][0x38c] ;  /* 0x00007180ff1e77ac */ /* 0x000ea20008000800 */
[----:B------:R-:W3:Y:S01]  /*1790*/  LDC R8, c[0x0][0x370] ;  /* 0x0000dc00ff087b82 */ /* 0x000ee20000000800 */
[----:B------:R-:W-:Y:S01]  /*17a0*/  PLOP3.LUT P1, PT, PT, PT, UP6, 0x80, 0x8 ;  /* 0x000000000008781c */ /* 0x000fe20003f2f068 */
[----:B------:R-:W-:Y:S01]  /*17b0*/  IMAD.MOV.U32 R15, RZ, RZ, 0x1 ;  /* 0x00000001ff0f7424 */ /* 0x000fe200078e00ff */
[----:B------:R-:W-:Y:S01]  /*17c0*/  UISETP.NE.AND UP1, UPT, UR12, URZ, UPT ;  /* 0x000000ff0c00728c */ /* 0x000fe2000bf25270 */
[----:B------:R-:W-:Y:S01]  /*17d0*/  ISETP.EQ.OR P4, PT, R2, RZ, P5 ;  /* 0x000000ff0200720c */ /* 0x000fe20002f82670 */
[----:B------:R-:W-:Y:S01]  /*17e0*/  USEL UR6, URZ, 0x1, UP4 ;  /* 0x00000001ff067887 */ /* 0x000fe2000a000000 */
[----:B------:R-:W-:Y:S01]  /*17f0*/  PLOP3.LUT P1, PT, P1, PT, PT, 0x8, 0x80 ;  /* 0x000000000080781c */ /* 0x000fe20000f2e170 */
[----:B------:R-:W-:Y:S01]  /*1800*/  IMAD.MOV.U32 R14, RZ, RZ, RZ ;  /* 0x000000ffff0e7224 */ /* 0x000fe200078e00ff */
[----:B------:R-:W4:Y:S01]  /*1810*/  LDC R0, c[0x0][0x374] ;  /* 0x0000dd00ff007b82 */ /* 0x000f220000000800 */
[----:B------:R-:W-:Y:S01]  /*1820*/  CS2R R12, SRZ ;  /* 0x00000000000c7805 */ /* 0x000fe2000001ff00 */
[----:B------:R-:W-:Y:S01]  /*1830*/  IMAD.MOV.U32 R11, RZ, RZ, 0x1 ;  /* 0x00000001ff0b7424 */ /* 0x000fe200078e00ff */
[----:B------:R-:W1:Y:S01]  /*1840*/  LDCU.64 UR46, c[0x0][0x348] ;  /* 0x00006900ff2e77ac */ /* 0x000e620008000a00 */
[----:B------:R-:W-:-:S02]  /*1850*/  USHF.R.U32.HI UR22, URZ, 0x7, UR15 ;  /* 0x00000007ff167899 */ /* 0x000fc4000801160f */
[----:B--2---:R-:W-:Y:S02]  /*1860*/  UIADD3 UR4, UPT, UPT, UR30, 0x7f, URZ ;  /* 0x0000007f1e047890 */ /* 0x004fe4000fffe0ff */
[----:B------:R-:W-:Y:S02]  /*1870*/  USEL UR6, UR6, 0x2, UP1 ;  /* 0x0000000206067887 */ /* 0x000fe40008800000 */
[----:B------:R-:W-:Y:S01]  /*1880*/  USHF.R.S32.HI UR45, URZ, 0x1f, UR4 ;  /* 0x0000001fff2d7899 */ /* 0x000fe20008011404 */
[----:B------:R-:W-:-:S03]  /*1890*/  UMOV UR7, URZ ;  /* 0x000000ff00077c82 */ /* 0x000fc60008000000 */
[----:B------:R-:W-:Y:S02]  /*18a0*/  ULEA.HI UR45, UR45, UR4, URZ, 0x7 ;  /* 0x000000042d2d7291 */ /* 0x000fe4000f8f38ff */
[----:B------:R-:W-:Y:S02]  /*18b0*/  UIADD3 UR4, UPT, UPT, UR30, -0x1, URZ ;  /* 0xffffffff1e047890 */ /* 0x000fe4000fffe0ff */
[----:B------:R-:W-:Y:S02]  /*18c0*/  USHF.R.S32.HI UR45, URZ, 0x7, UR45 ;  /* 0x00000007ff2d7899 */ /* 0x000fe4000801142d */
[----:B------:R-:W-:Y:S02]  /*18d0*/  UISETP.GE.U32.AND UP2, UPT, UR4, -0xff, UPT ;  /* 0xffffff010400788c */ /* 0x000fe4000bf46070 */
[----:B------:R-:W-:Y:S02]  /*18e0*/  UISETP.LT.U32.AND UP0, UPT, UR45, 0x6, UPT ;  /* 0x000000062d00788c */ /* 0x000fe4000bf01070 */
[----:B------:R-:W-:-:S02]  /*18f0*/  UIADD3 UR30, UPT, UPT, UR30, 0xfe, URZ ;  /* 0x000000fe1e1e7890 */ /* 0x000fc4000fffe0ff */
[----:B------:R-:W-:-:S04]  /*1900*/  USEL UR31, UR45, 0x6, UP0 ;  /* 0x000000062d1f7887 */ /* 0x000fc80008000000 */
[----:B------:R-:W-:Y:S02]  /*1910*/  UIADD3 UR5, UPT, UPT, UR31, -0x1, URZ ;  /* 0xffffffff1f057890 */ /* 0x000fe4000fffe0ff */
[----:B------:R-:W-:Y:S02]  /*1920*/  @UP2 UIADD3 UR5, UPT, UPT, UR31, URZ, URZ ;  /* 0x000000ff1f052290 */ /* 0x000fe4000fffe0ff */
[----:B------:R-:W-:Y:S02]  /*1930*/  UIADD3 UR23, UPT, UPT, UR45, -UR31, URZ ;  /* 0x8000001f2d177290 */ /* 0x000fe4000fffe0ff */
[----:B-1----:R-:W-:-:S12]  /*1940*/  UIADD3 UR5, UPT, UPT, UR5, 0x1, URZ ;  /* 0x0000000105057890 */ /* 0x002fd8000fffe0ff */
.L_x_46:
[----:B------:R-:W-:Y:S01]  /*1950*/  UISETP.NE.AND UP0, UPT, UR37, URZ, UPT ;  /* 0x000000ff2500728c */ /* 0x000fe2000bf05270 */
[----:B------:R-:W1:Y:S08]  /*1960*/  S2UR UR37, SR_CgaCtaId ;  /* 0x00000000002579c3 */ /* 0x000e700000008800 */
[----:B------:R-:W-:Y:S05]  /*1970*/  BRA.U UP0, `(.L_x_23) ;  /* 0x0000000100347547 */ /* 0x000fea000b800000 */
[----:B------:R-:W2:Y:S01]  /*1980*/  S2R R2, SR_CgaCtaId ;  /* 0x0000000000027919 */ /* 0x000ea20000008800 */
[----:B------:R-:W-:-:S04]  /*1990*/  MOV R3, 0x400 ;  /* 0x0000040000037802 */ /* 0x000fc80000000f00 */
[----:B--2---:R-:W-:Y:S02]  /*19a0*/  LEA R2, R2, R3, 0x18 ;  /* 0x0000000302027211 */ /* 0x004fe400078ec0ff */
[----:B------:R-:W-:-:S03]  /*19b0*/  SHF.L.U32 R3, R11, 0x1f, RZ ;  /* 0x0000001f0b037819 */ /* 0x000fc600000006ff */
[----:B------:R-:W-:-:S04]  /*19c0*/  IMAD R2, R12, 0x8, R2 ;  /* 0x000000080c027824 */ /* 0x000fc800078e0202 */
[----:B------:R-:W2:Y:S02]  /*19d0*/  SYNCS.PHASECHK.TRANS64.TRYWAIT P0, [R2+URZ+0x100], R3 ;  /* 0x00010003020075a7 */ /* 0x000ea400080011ff */
[----:B--2---:R-:W-:Y:S05]  /*19e0*/  @!P0 BRA `(.L_x_24) ;  /* 0x000000c800a88947 */ /* 0x004fea0003800000 */
.L_x_194:
[----:B------:R-:W-:Y:S01]  /*19f0*/  VIADD R12, R12, 0x1 ;  /* 0x000000010c0c7836 */ /* 0x000fe20000000000 */
[----:B------:R2:W-:Y:S04]  /*1a00*/  SYNCS.ARRIVE.TRANS64.A1T0 RZ, [R2+URZ+0xf0], RZ ;  /* 0x0000f0ff02ff79a7 */ /* 0x0005e800081000ff */
[----:B------:R-:W-:-:S04]  /*1a10*/  ISETP.NE.AND P0, PT, R12, 0x2, PT ;  /* 0x000000020c00780c */ /* 0x000fc80003f05270 */
[----:B------:R-:W-:Y:S02]  /*1a20*/  SEL R12, R12, RZ, P0 ;  /* 0x000000ff0c0c7207 */ /* 0x000fe40000000000 */
[----:B--2---:R-:W-:-:S04]  /*1a30*/  SEL R2, RZ, 0x1, P0 ;  /* 0x00000001ff027807 */ /* 0x004fc80000000000 */
[----:B------:R-:W-:-:S07]  /*1a40*/  LOP3.LUT R11, R11, R2, RZ, 0x3c, !PT ;  /* 0x000000020b0b7212 */ /* 0x000fce00078e3cff */
.L_x_23:
[----:B------:R-:W-:Y:S01]  /*1a50*/  UMOV UR4, 0x400 ;  /* 0x0000040000047882 */ /* 0x000fe20000000000 */
[----:B------:R-:W-:Y:S01]  /*1a60*/  SHF.L.U32 R2, R15, 0x1f, RZ ;  /* 0x0000001f0f027819 */ /* 0x000fe200000006ff */
[----:B-1----:R-:W-:Y:S02]  /*1a70*/  ULEA UR4, UR37, UR4, 0x18 ;  /* 0x0000000425047291 */ /* 0x002fe4000f8ec0ff */
[----:B------:R-:W-:Y:S02]  /*1a80*/  UISETP.GE.U32.AND UP0, UPT, UR30, 0xff, UPT ;  /* 0x000000ff1e00788c */ /* 0x000fe4000bf06070 */
[----:B------:R-:W-:Y:S02]  /*1a90*/  ULEA UR8, UR7, UR4, 0x3 ;  /* 0x0000000407087291 */ /* 0x000fe4000f8e18ff */
[----:B------:R-:W-:Y:S02]  /*1aa0*/  USHF.L.U32 UR43, UR27, 0x7, URZ ;  /* 0x000000071b2b7899 */ /* 0x000fe400080006ff */
[----:B------:R-:W-:Y:S01]  /*1ab0*/  ULEA UR35, UR11, UR22, 0x7 ;  /* 0x000000160b237291 */ /* 0x000fe2000f8e38ff */
[----:B------:R-:W-:-:S04]  /*1ac0*/  UMOV UR20, URZ ;  /* 0x000000ff00147c82 */ /* 0x000fc80008000000 */
[----:B------:R1:W2:Y:S01]  /*1ad0*/  SYNCS.PHASECHK.TRANS64.TRYWAIT P2, [UR8+0x30], R2 ;  /* 0x00003002ff0075a7 */ /* 0x0002a20008041108 */
[----:B------:R-:W-:Y:S06]  /*1ae0*/  BRA.U !UP0, `(.L_x_25) ;  /* 0x0000000508107547 */ /* 0x000fec000b800000 */
[----:B------:R-:W-:Y:S01]  /*1af0*/  UMOV UR16, UR7 ;  /* 0x0000000700107c82 */ /* 0x000fe20008000000 */
[----:B------:R-:W-:-:S05]  /*1b00*/  UMOV UR28, URZ ;  /* 0x000000ff001c7c82 */ /* 0x000fca0008000000 */
.L_x_33:
[----:B------:R-:W-:Y:S01]  /*1b10*/  ULEA UR41, UR16, UR4, 0x3 ;  /* 0x0000000410297291 */ /* 0x000fe2000f8e18ff */
[----:B--2---:R-:W-:Y:S01]  /*1b20*/  @!P5 MOV R3, 0x8400 ;  /* 0x000084000003d802 */ /* 0x004fe20000000f00 */
[----:B--2---:R-:W-:Y:S10]  /*1b30*/  @P2 BRA `(.L_x_26) ;  /* 0x00000000000c2947 */ /* 0x004ff40003800000 */
[----:B------:R-:W-:-:S04]  /*1b40*/  SHF.L.U32 R4, R15, 0x1f, RZ ;  /* 0x0000001f0f047819 */ /* 0x000fc800000006ff */
[----:B------:R-:W2:Y:S02]  /*1b50*/  SYNCS.PHASECHK.TRANS64.TRYWAIT P0, [UR41+0x30], R4 ;  /* 0x00003004ff0075a7 */ /* 0x000ea40008001129 */
[----:B--2---:R-:W-:Y:S05]  /*1b60*/  @!P0 BRA `(.L_x_27) ;  /* 0x000000c8005c8947 */ /* 0x004fea0003800000 */
.L_x_26:
[----:B------:R2:W-:Y:S01]  /*1b70*/  @!P5 SYNCS.ARRIVE.TRANS64 RZ, [UR41], R3 ;  /* 0x00000003ffffd9a7 */ /* 0x0005e20008000029 */
[----:B------:R-:W-:-:S04]  /*1b80*/  ULOP3.LUT UR7, UR6, 0x2, URZ, 0xfc, !UPT ;  /* 0x0000000206077892 */ /* 0x000fc8000f8efcff */
[----:B------:R-:W-:-:S09]  /*1b90*/  UISETP.NE.AND UP0, UPT, UR7, 0x2, UPT ;  /* 0x000000020700788c */ /* 0x000fd2000bf05270 */
[----:B------:R-:W-:Y:S05]  /*1ba0*/  BRA.U UP0, `(.L_x_28) ;  /* 0x0000000100047547 */ /* 0x000fea000b800000 */
[----:B------:R-:W-:Y:S05]  /*1bb0*/  BPT.TRAP 0x1 ;  /* 0x000000040000795c */ /* 0x000fea0000300000 */
.L_x_28:
[----:B------:R-:W-:Y:S04]  /*1bc0*/  BSSY.RECONVERGENT B0, `(.L_x_29) ;  /* 0x0000003000007945 */ /* 0x000fe80003800200 */
[----:B------:R-:W-:Y:S05]  /*1bd0*/  @P4 BRA `(.L_x_30) ;  /* 0x0000000000044947 */ /* 0x000fea0003800000 */
[----:B------:R-:W-:Y:S05]  /*1be0*/  BPT.TRAP 0x1 ;  /* 0x000000040000795c */ /* 0x000fea0000300000 */
.L_x_30:
[----:B------:R-:W-:Y:S05]  /*1bf0*/  BSYNC.RECONVERGENT B0 ;  /* 0x0000000000007941 */ /* 0x000fea0003800200 */
.L_x_29:
[----:B------:R-:W-:Y:S01]  /*1c00*/  UIADD3 UR7, UPT, UPT, UR16, 0x1, URZ ;  /* 0x0000000110077890 */ /* 0x000fe2000fffe0ff */
[----:B------:R-:W-:Y:S01]  /*1c10*/  BSSY.RECONVERGENT B0, `(.L_x_31) ;  /* 0x000002c000007945 */ /* 0x000fe20003800200 */
[----:B------:R-:W-:Y:S02]  /*1c20*/  ELECT P0, URZ, PT ;  /* 0x0000000000ff782f */ /* 0x000fe40003800000 */
[----:B------:R-:W-:-:S04]  /*1c30*/  UISETP.NE.AND UP0, UPT, UR7, 0x6, UPT ;  /* 0x000000060700788c */ /* 0x000fc8000bf05270 */
[----:B------:R-:W-:Y:S02]  /*1c40*/  USEL UR9, URZ, 0x1, UP0 ;  /* 0x00000001ff097887 */ /* 0x000fe40008000000 */
[----:B------:R-:W-:-:S04]  /*1c50*/  USEL UR7, UR7, URZ, UP0 ;  /* 0x000000ff07077287 */ /* 0x000fc80008000000 */
[----:B------:R-:W-:Y:S01]  /*1c60*/  ULEA UR8, UR7, UR4, 0x3 ;  /* 0x0000000407087291 */ /* 0x000fe2000f8e18ff */
[----:B------:R-:W-:-:S04]  /*1c70*/  LOP3.LUT R15, R15, UR9, RZ, 0x3c, !PT ;  /* 0x000000090f0f7c12 */ /* 0x000fc8000f8e3cff */
[----:B-1----:R-:W-:-:S04]  /*1c80*/  SHF.L.U32 R2, R15, 0x1f, RZ ;  /* 0x0000001f0f027819 */ /* 0x002fc800000006ff */
[----:B------:R1:W1:Y:S01]  /*1c90*/  SYNCS.PHASECHK.TRANS64.TRYWAIT P2, [UR8+0x30], R2 ;  /* 0x00003002ff0075a7 */ /* 0x0002620008041108 */
[----:B------:R-:W-:Y:S05]  /*1ca0*/  @!P0 BRA `(.L_x_32) ;  /* 0x0000000000888947 */ /* 0x000fea0003800000 */
[----:B------:R-:W-:Y:S02]  /*1cb0*/  USHF.L.U32 UR40, UR16, 0xe, URZ ;  /* 0x0000000e10287899 */ /* 0x000fe400080006ff */
[----:B------:R-:W-:Y:S02]  /*1cc0*/  USHF.L.U32 UR24, UR16, 0x9, URZ ;  /* 0x0000000910187899 */ /* 0x000fe400080006ff */
[----:B------:R-:W-:Y:S02]  /*1cd0*/  UIADD3 UR52, UP3, UPT, UR46, 0x80, URZ ;  /* 0x000000802e347890 */ /* 0x000fe4000ff7e0ff */
[----:B------:R-:W-:Y:S02]  /*1ce0*/  UIADD3 UR50, UP2, UPT, UR46, 0x180, URZ ;  /* 0x000001802e327890 */ /* 0x000fe4000ff5e0ff */
[----:B------:R-:W-:Y:S02]  /*1cf0*/  ULOP3.LUT UR32, UR40, UR15, URZ, 0xfc, !UPT ;  /* 0x0000000f28207292 */ /* 0x000fe4000f8efcff */
[----:B------:R-:W-:-:S02]  /*1d00*/  UIADD3 UR48, UP1, UPT, UR46, 0x280, URZ ;  /* 0x000002802e307890 */ /* 0x000fc4000ff3e0ff */
[----:B------:R-:W-:Y:S02]  /*1d10*/  UIADD3 UR20, UP0, UPT, UR46, 0x380, URZ ;  /* 0x000003802e147890 */ /* 0x000fe4000ff1e0ff */
[----:B------:R-:W-:Y:S02]  /*1d20*/  ULOP3.LUT UR8, UR24, UR14, URZ, 0xfc, !UPT ;  /* 0x0000000e18087292 */ /* 0x000fe4000f8efcff */
[----:B------:R-:W-:Y:S02]  /*1d30*/  USHF.L.U32 UR42, UR28, 0x7, URZ ;  /* 0x000000071c2a7899 */ /* 0x000fe400080006ff */
[----:B------:R-:W-:Y:S02]  /*1d40*/  UIADD3.X UR53, UPT, UPT, URZ, UR47, URZ, UP3, !UPT ;  /* 0x0000002fff357290 */ /* 0x000fe40009ffe4ff */
[----:B------:R-:W-:Y:S02]  /*1d50*/  UIADD3 UR40, UPT, UPT, UR4, 0x4300, UR40 ;  /* 0x0000430004287890 */ /* 0x000fe4000fffe028 */
[----:B------:R-:W-:-:S02]  /*1d60*/  UIADD3.X UR51, UPT, UPT, URZ, UR47, URZ, UP2, !UPT ;  /* 0x0000002fff337290 */ /* 0x000fc400097fe4ff */
[----:B------:R-:W-:Y:S02]  /*1d70*/  UIADD3 UR32, UPT, UPT, UR4, 0x1c300, UR32 ;  /* 0x0001c30004207890 */ /* 0x000fe4000fffe020 */
[----:B------:R-:W-:Y:S02]  /*1d80*/  UIADD3.X UR49, UPT, UPT, URZ, UR47, URZ, UP1, !UPT ;  /* 0x0000002fff317290 */ /* 0x000fe40008ffe4ff */
[----:B------:R-:W-:Y:S02]  /*1d90*/  UIADD3 UR24, UPT, UPT, UR4, 0x34300, UR24 ;  /* 0x0003430004187890 */ /* 0x000fe4000fffe018 */
[----:B------:R-:W-:Y:S02]  /*1da0*/  UIADD3.X UR21, UPT, UPT, URZ, UR47, URZ, UP0, !UPT ;  /* 0x0000002fff157290 */ /* 0x000fe400087fe4ff */
[----:B------:R-:W-:Y:S01]  /*1db0*/  UIADD3 UR8, UPT, UPT, UR4, 0x34f00, UR8 ;  /* 0x00034f0004087890 */ /* 0x000fe2000fffe008 */
[----:B------:R-:W-:Y:S01]  /*1dc0*/  UMOV UR18, 0x0 ;  /* 0x0000000000127882 */ /* 0x000fe20000000000 */
[----:B------:R-:W-:Y:S01]  /*1dd0*/  UMOV UR19, 0x10000000 ;  /* 0x1000000000137882 */ /* 0x000fe20000000000 */
[----:B------:R-:W-:Y:S01]  /*1de0*/  UMOV UR17, 0xff0000 ;  /* 0x00ff000000117882 */ /* 0x000fe20000000000 */
[----:B------:R-:W-:Y:S01]  /*1df0*/  UMOV UR33, UR41 ;  /* 0x0000002900217c82 */ /* 0x000fe20008000000 */
[----:B------:R-:W-:Y:S01]  /*1e00*/  UMOV UR36, UR44 ;  /* 0x0000002c00247c82 */ /* 0x000fe20008000000 */
[----:B------:R-:W-:Y:S01]  /*1e10*/  UMOV UR34, UR42 ;  /* 0x0000002a00227c82 */ /* 0x000fe20008000000 */
[----:B------:R-:W-:Y:S01]  /*1e20*/  UMOV UR26, URZ ;  /* 0x000000ff001a7c82 */ /* 0x000fe20008000000 */
[----:B------:R-:W-:Y:S01]  /*1e30*/  UMOV UR25, UR41 ;  /* 0x0000002900197c82 */ /* 0x000fe20008000000 */
[----:B------:R-:W-:Y:S01]  /*1e40*/  UMOV UR29, UR44 ;  /* 0x0000002c001d7c82 */ /* 0x000fe20008000000 */
[----:B------:R1:W-:Y:S01]  /*1e50*/  UTMALDG.3D [UR40], [UR52], desc[UR18] ;  /* 0x00001228340075b4 */ /* 0x0003e20008011000 */
[----:B------:R-:W-:Y:S01]  /*1e60*/  UMOV UR9, UR41 ;  /* 0x0000002900097c82 */ /* 0x000fe20008000000 */
[----:B------:R-:W-:Y:S01]  /*1e70*/  UMOV UR12, UR28 ;  /* 0x0000001c000c7c82 */ /* 0x000fe20008000000 */
[----:B------:R-:W-:Y:S01]  /*1e80*/  UMOV UR13, UR44 ;  /* 0x0000002c000d7c82 */ /* 0x000fe20008000000 */
[----:B------:R1:W-:Y:S01]  /*1e90*/  UTMALDG.3D.MULTICAST [UR32], [UR50], UR17, desc[UR18] ;  /* 0x00001220320073b4 */ /* 0x0003e20008011811 */
[----:B------:R1:W-:Y:S01]  /*1ea0*/  UTMALDG.4D [UR24], [UR48], desc[UR18] ;  /* 0x00001218300075b4 */ /* 0x0003e20008019000 */
[----:B------:R1:W-:Y:S01]  /*1eb0*/  UTMALDG.4D.MULTICAST [UR8], [UR20], UR17, desc[UR18] ;  /* 0x00001208140073b4 */ /* 0x0003e20008019811 */
[----:B------:R-:W-:Y:S01]  /*1ec0*/  NOP ;  /* 0x0000000000007918 */ /* 0x000fe20000000000 */
.L_x_32:
[----:B-1----:R-:W-:Y:S05]  /*1ed0*/  BSYNC.RECONVERGENT B0 ;  /* 0x0000000000007941 */ /* 0x002fea0003800200 */
.L_x_31:
[----:B------:R-:W-:Y:S01]  /*1ee0*/  UIADD3 UR28, UPT, UPT, UR28, 0x1, URZ ;  /* 0x000000011c1c7890 */ /* 0x000fe2000fffe0ff */
[----:B------:R-:W-:Y:S01]  /*1ef0*/  UMOV UR16, UR7 ;  /* 0x0000000700107c82 */ /* 0x000fe20008000000 */
[----:B------:R-:W-:Y:S02]  /*1f00*/  UMOV UR20, UR5 ;  /* 0x0000000500147c82 */ /* 0x000fe40008000000 */
[----:B------:R-:W-:-:S09]  /*1f10*/  UISETP.NE.AND UP0, UPT, UR28, UR5, UPT ;  /* 0x000000051c00728c */ /* 0x000fd2000bf05270 */
[----:B------:R-:W-:Y:S05]  /*1f20*/  BRA.U UP0, `(.L_x_33) ;  /* 0xfffffff900f87547 */ /* 0x000fea000b83ffff */
.L_x_25:
[----:B------:R-:W-:Y:S01]  /*1f30*/  ULEA UR8, UR7, UR4, 0x3 ;  /* 0x0000000407087291 */ /* 0x000fe2000f8e18ff */
[----:B-1----:R-:W-:Y:S01]  /*1f40*/  SHF.L.U32 R2, R15, 0x1f, RZ ;  /* 0x0000001f0f027819 */ /* 0x002fe200000006ff */
[----:B------:R-:W-:Y:S01]  /*1f50*/  @!P1 SYNCS.ARRIVE.TRANS64.A1T0 RZ, [UR4+0xa8], RZ ;  /* 0x0000a8ffffff99a7 */ /* 0x000fe20008100004 */
[----:B------:R-:W-:-:S06]  /*1f60*/  UISETP.GT.AND UP0, UPT, UR45, UR31, UPT ;  /* 0x0000001f2d00728c */ /* 0x000fcc000bf04270 */
[----:B------:R1:W1:Y:S03]  /*1f70*/  SYNCS.PHASECHK.TRANS64.TRYWAIT P1, [UR8+0x30], R2 ;  /* 0x00003002ff0075a7 */ /* 0x0002660008021108 */
[----:B------:R-:W-:Y:S05]  /*1f80*/  BRA.U !UP0, `(.L_x_34) ;  /* 0x0000000508107547 */ /* 0x000fea000b800000 */
[----:B------:R-:W-:Y:S01]  /*1f90*/  UIADD3 UR25, UPT, UPT, UR23, UR20, URZ ;  /* 0x0000001417197290 */ /* 0x000fe2000fffe0ff */
[----:B------:R-:W-:-:S11]  /*1fa0*/  UMOV UR26, UR7 ;  /* 0x00000007001a7c82 */ /* 0x000fd60008000000 */
.L_x_42:
[----:B------:R-:W-:Y:S01]  /*1fb0*/  ULEA UR41, UR26, UR4, 0x3 ;  /* 0x000000041a297291 */ /* 0x000fe2000f8e18ff */
[----:B--2---:R-:W-:Y:S01]  /*1fc0*/  @!P5 MOV R3, 0x8400 ;  /* 0x000084000003d802 */ /* 0x004fe20000000f00 */
[----:B-1----:R-:W-:Y:S10]  /*1fd0*/  @P1 BRA `(.L_x_35) ;  /* 0x00000000000c1947 */ /* 0x002ff40003800000 */
[----:B------:R-:W-:-:S04]  /*1fe0*/  SHF.L.U32 R4, R15, 0x1f, RZ ;  /* 0x0000001f0f047819 */ /* 0x000fc800000006ff */
[----:B------:R-:W1:Y:S02]  /*1ff0*/  SYNCS.PHASECHK.TRANS64.TRYWAIT P0, [UR41+0x30], R4 ;  /* 0x00003004ff0075a7 */ /* 0x000e640008001129 */
[----:B-1----:R-:W-:Y:S05]  /*2000*/  @!P0 BRA `(.L_x_36) ;  /* 0x000000c4004c8947 */ /* 0x002fea0003800000 */
.L_x_35:
[----:B------:R2:W-:Y:S01]  /*2010*/  @!P5 SYNCS.ARRIVE.TRANS64 RZ, [UR41], R3 ;  /* 0x00000003ffffd9a7 */ /* 0x0005e20008000029 */
[----:B------:R-:W-:-:S04]  /*2020*/  ULOP3.LUT UR7, UR6, 0x2, URZ, 0xfc, !UPT ;  /* 0x0000000206077892 */ /* 0x000fc8000f8efcff */
[----:B------:R-:W-:-:S09]  /*2030*/  UISETP.NE.AND UP0, UPT, UR7, 0x2, UPT ;  /* 0x000000020700788c */ /* 0x000fd2000bf05270 */
[----:B------:R-:W-:Y:S05]  /*2040*/  BRA.U UP0, `(.L_x_37) ;  /* 0x0000000100047547 */ /* 0x000fea000b800000 */
[----:B------:R-:W-:Y:S05]  /*2050*/  BPT.TRAP 0x1 ;  /* 0x000000040000795c */ /* 0x000fea0000300000 */
.L_x_37:
[----:B------:R-:W-:Y:S04]  /*2060*/  BSSY.RECONVERGENT B0, `(.L_x_38) ;  /* 0x0000003000007945 */ /* 0x000fe80003800200 */
[----:B------:R-:W-:Y:S05]  /*2070*/  @P4 BRA `(.L_x_39) ;  /* 0x0000000000044947 */ /* 0x000fea0003800000 */
[----:B------:R-:W-:Y:S05]  /*2080*/  BPT.TRAP 0x1 ;  /* 0x000000040000795c */ /* 0x000fea0000300000 */
.L_x_39:
[----:B------:R-:W-:Y:S05]  /*2090*/  BSYNC.RECONVERGENT B0 ;  /* 0x0000000000007941 */ /* 0x000fea0003800200 */
.L_x_38:
        /* <DEDUP_REMOVED lines=26> */
[----:B------:R-:W-:Y:S02]  /*2240*/  UIADD3 UR8, UPT, UPT, UR4, 0x34f00, UR8 ;  /* 0x00034f0004087890 */ /* 0x000fe4000fffe008 */
[----:B------:R-:W-:Y:S01]  /*2250*/  UIADD3.X UR49, UPT, UPT, URZ, UR47, URZ, UP0, !UPT ;  /* 0x0000002fff317290 */ /* 0x000fe200087fe4ff */
        /* <DEDUP_REMOVED lines=18> */
.L_x_41:
[----:B-1----:R-:W-:Y:S05]  /*2380*/  BSYNC.RECONVERGENT B0 ;  /* 0x0000000000007941 */ /* 0x002fea0003800200 */
.L_x_40:
[----:B------:R-:W-:Y:S01]  /*2390*/  UIADD3 UR20, UPT, UPT, UR20, 0x1, URZ ;  /* 0x0000000114147890 */ /* 0x000fe2000fffe0ff */
[----:B------:R-:W-:-:S03]  /*23a0*/  UMOV UR26, UR7 ;  /* 0x00000007001a7c82 */ /* 0x000fc60008000000 */
[----:B------:R-:W-:-:S09]  /*23b0*/  UISETP.NE.AND UP0, UPT, UR20, UR25, UPT ;  /* 0x000000191400728c */ /* 0x000fd2000bf05270 */
[----:B------:R-:W-:Y:S05]  /*23c0*/  BRA.U UP0, `(.L_x_42) ;  /* 0xfffffff900f87547 */ /* 0x000fea000b83ffff */
.L_x_34:
[C---:B-1----:R-:W-:Y:S01]  /*23d0*/  LEA R2, R14.reuse, UR4, 0x3 ;  /* 0x000000040e027c11 */ /* 0x042fe2000f8e18ff */
[----:B------:R-:W-:Y:S01]  /*23e0*/  NOP ;  /* 0x0000000000007918 */ /* 0x000fe20000000000 */
[----:B--2---:R-:W-:Y:S02]  /*23f0*/  SHF.L.U32 R3, R13, 0x1f, RZ ;  /* 0x0000001f0d037819 */ /* 0x004fe400000006ff */
[----:B------:R-:W-:Y:S02]  /*2400*/  LEA R4, R14, UR4, 0x4 ;  /* 0x000000040e047c11 */ /* 0x000fe4000f8e20ff */
[----:B------:R-:W1:Y:S02]  /*2410*/  SYNCS.PHASECHK.TRANS64.TRYWAIT P0, [R2+URZ+0xb0], R3 ;  /* 0x0000b003020075a7 */ /* 0x000e6400080011ff */
[----:B-1----:R-:W-:Y:S05]  /*2420*/  @!P0 BRA `(.L_x_43) ;  /* 0x000000c0005c8947 */ /* 0x002fea0003800000 */
.L_x_197:
[----:B------:R-:W2:Y:S01]  /*2430*/  LDS.128 R4, [R4+0x120] ;  /* 0x0001200004047984 */ /* 0x000ea20000000c00 */
[----:B------:R-:W-:Y:S01]  /*2440*/  ISETP.GE.AND P0, PT, R43, 0x1, PT ;  /* 0x000000012b00780c */ /* 0x000fe20003f06270 */
[----:B-1----:R-:W-:Y:S01]  /*2450*/  VIADD R2, R2, 0xc0 ;  /* 0x000000c002027836 */ /* 0x002fe20000000000 */
[----:B------:R-:W-:Y:S01]  /*2460*/  @!PT LDS RZ, [RZ] ;  /* 0x00000000fffff984 */ /* 0x000fe20000000800 */
[----:B------:R-:W-:Y:S01]  /*2470*/  @!PT LDS RZ, [RZ] ;  /* 0x00000000fffff984 */ /* 0x000fe20000000800 */
[----:B------:R-:W-:Y:S01]  /*2480*/  @!PT LDS RZ, [RZ] ;  /* 0x00000000fffff984 */ /* 0x000fe20000000800 */
[----:B------:R-:W-:Y:S01]  /*2490*/  @!PT LDS RZ, [RZ] ;  /* 0x00000000fffff984 */ /* 0x000fe20000000800 */
[----:B------:R1:W-:Y:S06]  /*24a0*/  MEMBAR.ALL.CTA ;  /* 0x0000000000007992 */ /* 0x0003ec0000008000 */
[----:B-1----:R-:W1:Y:S01]  /*24b0*/  FENCE.VIEW.ASYNC.S ;  /* 0x00000000000073c6 */ /* 0x002e620000000000 */
[----:B------:R-:W-:-:S04]  /*24c0*/  PRMT R2, RZ, 0x654, R2 ;  /* 0x00000654ff027816 */ /* 0x000fc80000000002 */
[----:B-1----:R1:W-:Y:S01]  /*24d0*/  SYNCS.ARRIVE.TRANS64.RED.A1T0 RZ, [R2+URZ], RZ ;  /* 0x000000ff02ff79a7 */ /* 0x0023e200081004ff */
[----:B--2---:R-:W-:-:S13]  /*24e0*/  LOP3.LUT P2, RZ, R6, 0x1, RZ, 0xc0, !PT ;  /* 0x0000000106ff7812 */ /* 0x004fda000784c0ff */
[----:B------:R-:W-:Y:S01]  /*24f0*/  @P2 SHF.R.U32.HI R3, RZ, 0x10, R5 ;  /* 0x00000010ff032819 */ /* 0x000fe20000011605 */
[----:B------:R-:W-:Y:S01]  /*2500*/  VOTEU.ANY UP0, P2 ;  /* 0x0000000000ff7886 */ /* 0x000fe20001000100 */
[----:B------:R-:W-:Y:S02]  /*2510*/  @P2 MOV R10, R4 ;  /* 0x00000004000a2202 */ /* 0x000fe40000000f00 */
[----:B------:R-:W-:Y:S02]  /*2520*/  @P2 R2UR.BROADCAST UR8, R3 ;  /* 0x00000000030822ca */ /* 0x000fe400008e0000 */
[----:B------:R-:W-:-:S11]  /*2530*/  @P2 LOP3.LUT R9, R5, 0xffff, RZ, 0xc0, !PT ;  /* 0x0000ffff05092812 */ /* 0x000fd600078ec0ff */
[----:B------:R-:W-:Y:S01]  /*2540*/  @UP0 UMOV UR44, UR8 ;  /* 0x00000008002c0c82 */ /* 0x000fe20008000000 */
[----:B-1----:R-:W-:Y:S05]  /*2550*/  @!P0 BRA `(.L_x_44) ;  /* 0x0000000000b88947 */ /* 0x002fea0003800000 */
[----:B------:R-:W4:Y:S01]  /*2560*/  LDC.64 R4, c[0x0][0xf18] ;  /* 0x0003c600ff047b82 */ /* 0x000f220000000a00 */
[----:B------:R-:W-:-:S07]  /*2570*/  ISETP.NE.AND P3, PT, R43, 0x1, PT ;  /* 0x000000012b00780c */ /* 0x000fce0003f65270 */
[----:B------:R-:W3:Y:S08]  /*2580*/  LDC.64 R6, c[0x0][0xf10] ;  /* 0x0003c400ff067b82 */ /* 0x000ef00000000a00 */
[----:B------:R-:W1:Y:S08]  /*2590*/  LDC R16, c[0x0][0xf20] ;  /* 0x0003c800ff107b82 */ /* 0x000e700000000800 */
[----:B------:R-:W2:Y:S01]  /*25a0*/  LDC R17, c[0x0][0xf0c] ;  /* 0x0003c300ff117b82 */ /* 0x000ea20000000800 */
[----:B----4-:R-:W-:Y:S01]  /*25b0*/  IMAD.HI.U32 R19, R0, R5, RZ ;  /* 0x0000000500137227 */ /* 0x010fe200078e00ff */
[----:B------:R-:W-:-:S03]  /*25c0*/  ISETP.NE.AND P0, PT, R4, 0x1, PT ;  /* 0x000000010400780c */ /* 0x000fc60003f05270 */
[----:B------:R-:W-:-:S03]  /*25d0*/  IMAD.HI.U32 R5, R9, R5, RZ ;  /* 0x0000000509057227 */ /* 0x000fc600078e00ff */
[----:B------:R-:W4:Y:S01]  /*25e0*/  LDC.64 R2, c[0x0][0xf28] ;  /* 0x0003ca00ff027b82 */ /* 0x000f220000000a00 */
[----:B---3--:R-:W-:-:S04]  /*25f0*/  IMAD.HI.U32 R20, R8, R6, RZ ;  /* 0x0000000608147227 */ /* 0x008fc800078e00ff */
[----:B------:R-:W-:Y:S01]  /*2600*/  IMAD.HI.U32 R21, R10, R6, RZ ;  /* 0x000000060a157227 */ /* 0x000fe200078e00ff */
[----:B------:R-:W-:Y:S02]  /*2610*/  SHF.R.U32.HI R20, RZ, R7, R20 ;  /* 0x00000007ff147219 */ /* 0x000fe40000011614 */
[-C--:B-1----:R-:W-:Y:S02]  /*2620*/  SHF.R.U32.HI R19, RZ, R16.reuse, R19 ;  /* 0x00000010ff137219 */ /* 0x082fe40000011613 */
[----:B------:R-:W-:Y:S02]  /*2630*/  SHF.R.U32.HI R5, RZ, R16, R5 ;  /* 0x00000010ff057219 */ /* 0x000fe40000011605 */
[----:B------:R-:W-:Y:S02]  /*2640*/  SEL R19, R0, R19, !P0 ;  /* 0x0000001300137207 */ /* 0x000fe40004000000 */
[----:B------:R-:W-:Y:S02]  /*2650*/  SHF.R.U32.HI R21, RZ, R7, R21 ;  /* 0x00000007ff157219 */ /* 0x000fe40000011615 */
[----:B--2---:R-:W-:-:S02]  /*2660*/  ISETP.NE.AND P1, PT, R17, 0x1, PT ;  /* 0x000000011100780c */ /* 0x004fc40003f25270 */
[----:B------:R-:W-:Y:S02]  /*2670*/  SEL R5, R9, R5, !P0 ;  /* 0x0000000509057207 */ /* 0x000fe40004000000 */
[----:B------:R-:W-:Y:S02]  /*2680*/  SEL R20, R8, R20, !P1 ;  /* 0x0000001408147207 */ /* 0x000fe40004800000 */
[----:B------:R-:W-:Y:S01]  /*2690*/  SEL R21, R10, R21, !P1 ;  /* 0x000000150a157207 */ /* 0x000fe20004800000 */
[----:B----4-:R-:W-:-:S04]  /*26a0*/  IMAD.HI.U32 R18, R19, R2, RZ ;  /* 0x0000000213127227 */ /* 0x010fc800078e00ff */
[----:B------:R-:W-:Y:S01]  /*26b0*/  IMAD.HI.U32 R6, R20, R2, RZ ;  /* 0x0000000214067227 */ /* 0x000fe200078e00ff */
[----:B------:R-:W-:-:S04]  /*26c0*/  @P3 SHF.R.U32.HI R19, RZ, R3, R18 ;  /* 0x00000003ff133219 */ /* 0x000fc80000011612 */
[----:B------:R-:W-:Y:S01]  /*26d0*/  @P3 SHF.R.U32.HI R20, RZ, R3, R6 ;  /* 0x00000003ff143219 */ /* 0x000fe20000011606 */
[----:B------:R-:W-:-:S04]  /*26e0*/  IMAD R19, R43, R19, RZ ;  /* 0x000000132b137224 */ /* 0x000fc800078e02ff */
[----:B------:R-:W-:Y:S01]  /*26f0*/  IMAD R6, R43, R20, RZ ;  /* 0x000000142b067224 */ /* 0x000fe200078e02ff */
[----:B------:R-:W-:-:S04]  /*2700*/  ISETP.GE.AND P0, PT, R5, R19, PT ;  /* 0x000000130500720c */ /* 0x000fc80003f06270 */
[----:B------:R-:W-:Y:S01]  /*2710*/  ISETP.GE.OR P0, PT, R21, R6, P0 ;  /* 0x000000061500720c */ /* 0x000fe20000706670 */
[----:B------:R-:W-:-:S05]  /*2720*/  IMAD.HI.U32 R6, R5, R2, RZ ;  /* 0x0000000205067227 */ /* 0x000fca00078e00ff */
[----:B------:R-:W-:-:S04]  /*2730*/  SHF.R.U32.HI R6, RZ, R3, R6 ;  /* 0x00000003ff067219 */ /* 0x000fc80000011606 */
[----:B------:R-:W-:-:S03]  /*2740*/  SEL R6, R5, R6, !P3 ;  /* 0x0000000605067207 */ /* 0x000fc60005800000 */
[----:B------:R-:W-:-:S04]  /*2750*/  @!P0 IMAD.HI.U32 R7, R21, R2, RZ ;  /* 0x0000000215078227 */ /* 0x000fc800078e00ff */
[----:B------:R-:W-:Y:S01]  /*2760*/  IMAD.MOV R2, RZ, RZ, -R6 ;  /* 0x000000ffff027224 */ /* 0x000fe200078e0a06 */
[----:B------:R-:W-:Y:S02]  /*2770*/  @!P0 SHF.R.U32.HI R3, RZ, R3, R7 ;  /* 0x00000003ff038219 */ /* 0x000fe40000011607 */
[----:B------:R-:W-:Y:S01]  /*2780*/  IADD3 R7, PT, PT, -R5, RZ, RZ ;  /* 0x000000ff05077210 */ /* 0x000fe20007ffe1ff */
[----:B------:R-:W-:Y:S01]  /*2790*/  IMAD R2, R43, R2, R5 ;  /* 0x000000022b027224 */ /* 0x000fe200078e0205 */
[----:B------:R-:W-:-:S03]  /*27a0*/  @!P0 SEL R3, R21, R3, !P3 ;  /* 0x0000000315038207 */ /* 0x000fc60005800000 */
[----:B------:R-:W-:Y:S02]  /*27b0*/  IMAD R7, R4, R7, R9 ;  /* 0x0000000704077224 */ /* 0x000fe400078e0209 */
[--C-:B------:R-:W-:Y:S02]  /*27c0*/  @!P0 IMAD.IADD R6, R6, 0x1, -R3.reuse ;  /* 0x0000000106068824 */ /* 0x100fe400078e0a03 */
[----:B------:R-:W-:Y:S01]  /*27d0*/  @!P0 IMAD R3, R2, R20, R3 ;  /* 0x0000001402038224 */ /* 0x000fe200078e0203 */
[----:B------:R-:W-:Y:S01]  /*27e0*/  IADD3 R2, PT, PT, -R21, RZ, RZ ;  /* 0x000000ff15027210 */ /* 0x000fe20007ffe1ff */
[----:B------:R-:W-:Y:S02]  /*27f0*/  @!P0 IMAD R5, R43, R6, R21 ;  /* 0x000000062b058224 */ /* 0x000fe400078e0215 */
[----:B------:R-:W-:Y:S02]  /*2800*/  @!P0 IMAD.MOV.U32 R21, RZ, RZ, R3 ;  /* 0x000000ffff158224 */ /* 0x000fe400078e0003 */
[----:B------:R-:W-:-:S02]  /*2810*/  IMAD R2, R17, R2, R10 ;  /* 0x0000000211027224 */ /* 0x000fc400078e020a */
[----:B------:R-:W-:Y:S02]  /*2820*/  IMAD R9, R5, R4, R7 ;  /* 0x0000000405097224 */ /* 0x000fe400078e0207 */
[----:B------:R-:W-:Y:S02]  /*2830*/  IMAD R10, R21, R17, R2 ;  /* 0x00000011150a7224 */ /* 0x000fe400078e0202 */
.L_x_44:
[----:B------:R-:W1:Y:S02]  /*2840*/  LDCU UR8, c[0x0][0xf30] ;  /* 0x0001e600ff0877ac */ /* 0x000e640008000800 */
[----:B-1----:R-:W-:-:S09]  /*2850*/  UISETP.NE.AND UP0, UPT, UR8, 0x1, UPT ;  /* 0x000000010800788c */ /* 0x002fd2000bf05270 */
[----:B------:R-:W-:Y:S05]  /*2860*/  BRA.U UP0, `(.L_x_45) ;  /* 0x0000000100407547 */ /* 0x000fea000b800000 */
[----:B------:R-:W1:Y:S08]  /*2870*/  LDC.64 R4, c[0x0][0xf10] ;  /* 0x0003c400ff047b82 */ /* 0x000e700000000a00 */
[----:B------:R-:W2:Y:S08]  /*2880*/  LDC.64 R2, c[0x0][0xf18] ;  /* 0x0003c600ff027b82 */ /* 0x000eb00000000a00 */
[----:B------:R-:W3:Y:S08]  /*2890*/  LDC R6, c[0x0][0xf20] ;  /* 0x0003c800ff067b82 */ /* 0x000ef00000000800 */
[----:B------:R-:W4:Y:S01]  /*28a0*/  LDC R7, c[0x0][0xf0c] ;  /* 0x0003c300ff077b82 */ /* 0x000f220000000800 */
[----:B-1----:R-:W-:-:S05]  /*28b0*/  IMAD.HI.U32 R4, R10, R4, RZ ;  /* 0x000000040a047227 */ /* 0x002fca00078e00ff */
[----:B------:R-:W-:Y:S01]  /*28c0*/  SHF.R.U32.HI R4, RZ, R5, R4 ;  /* 0x00000005ff047219 */ /* 0x000fe20000011604 */
[----:B--2---:R-:W-:Y:S01]  /*28d0*/  IMAD.HI.U32 R3, R9, R3, RZ ;  /* 0x0000000309037227 */ /* 0x004fe200078e00ff */
[----:B------:R-:W-:-:S04]  /*28e0*/  ISETP.NE.AND P0, PT, R2, 0x1, PT ;  /* 0x000000010200780c */ /* 0x000fc80003f05270 */
[----:B---3--:R-:W-:-:S04]  /*28f0*/  SHF.R.U32.HI R3, RZ, R6, R3 ;  /* 0x00000006ff037219 */ /* 0x008fc80000011603 */
[----:B------:R-:W-:Y:S02]  /*2900*/  SEL R3, R9, R3, !P0 ;  /* 0x0000000309037207 */ /* 0x000fe40004000000 */
[----:B----4-:R-:W-:-:S04]  /*2910*/  ISETP.NE.AND P1, PT, R7, 0x1, PT ;  /* 0x000000010700780c */ /* 0x010fc80003f25270 */
[----:B------:R-:W-:-:S05]  /*2920*/  SEL R4, R10, R4, !P1 ;  /* 0x000000040a047207 */ /* 0x000fca0004800000 */
[----:B------:R-:W-:Y:S02]  /*2930*/  IMAD.IADD R5, R3, 0x1, -R4 ;  /* 0x0000000103057824 */ /* 0x000fe400078e0a04 */
[----:B------:R-:W-:Y:S02]  /*2940*/  IMAD.IADD R3, R4, 0x1, -R3 ;  /* 0x0000000104037824 */ /* 0x000fe400078e0a03 */
[----:B------:R-:W-:Y:S02]  /*2950*/  IMAD R10, R5, R7, R10 ;  /* 0x00000007050a7224 */ /* 0x000fe400078e020a */
[----:B------:R-:W-:-:S07]  /*2960*/  IMAD R9, R3, R2, R9 ;  /* 0x0000000203097224 */ /* 0x000fce00078e0209 */
.L_x_45:
[----:B------:R-:W-:Y:S01]  /*2970*/  VIADD R14, R14, 0x1 ;  /* 0x000000010e0e7836 */ /* 0x000fe20000000000 */
[----:B------:R-:W-:Y:S01]  /*2980*/  PLOP3.LUT P1, PT, PT, PT, PT, 0x80, 0x8 ;  /* 0x000000000008781c */ /* 0x000fe20003f2f070 */
[----:B------:R-:W-:Y:S02]  /*2990*/  VIADD R2, R10, UR39 ;  /* 0x000000270a027c36 */ /* 0x000fe40008000000 */
[----:B------:R-:W-:Y:S01]  /*29a0*/  VIADD R3, R9, UR38 ;  /* 0x0000002609037c36 */ /* 0x000fe20008000000 */
[----:B------:R-:W-:Y:S02]  /*29b0*/  ISETP.NE.AND P0, PT, R14, 0x2, PT ;  /* 0x000000020e00780c */ /* 0x000fe40003f05270 */
[----:B------:R-:W-:Y:S02]  /*29c0*/  R2UR UR27, R2 ;  /* 0x00000000021b72ca */ /* 0x000fe400000e0000 */
[----:B------:R-:W-:Y:S02]  /*29d0*/  SEL R2, RZ, 0x1, P0 ;  /* 0x00000001ff027807 */ /* 0x000fe40000000000 */
[----:B------:R-:W-:-:S02]  /*29e0*/  R2UR UR11, R3 ;  /* 0x00000000030b72ca */ /* 0x000fc400000e0000 */
[----:B------:R-:W-:Y:S02]  /*29f0*/  LOP3.LUT R13, R13, R2, RZ, 0x3c, !PT ;  /* 0x000000020d0d7212 */ /* 0x000fe400078e3cff */
[----:B------:R-:W-:Y:S01]  /*2a00*/  SEL R14, R14, RZ, P0 ;  /* 0x000000ff0e0e7207 */ /* 0x000fe20000000000 */
[----:B------:R-:W-:Y:S10]  /*2a10*/  @P2 BRA `(.L_x_46) ;  /* 0xffffffec00cc2947 */ /* 0x000ff4000383ffff */
[----:B------:R-:W-:Y:S01]  /*2a20*/  UIADD3 UR4, UPT, UPT, UR4, 0x30, URZ ;  /* 0x0000003004047890 */ /* 0x000fe2000fffe0ff */
[----:B------:R-:W-:-:S03]  /*2a30*/  SHF.L.U32 R2, R15, 0x1f, RZ ;  /* 0x0000001f0f027819 */ /* 0x000fc600000006ff */
[----:B------:R-:W-:-:S09]  /*2a40*/  ULEA UR5, UR7, UR4, 0x3 ;  /* 0x0000000407057291 */ /* 0x000fd2000f8e18ff */
[----:B------:R-:W1:Y:S02]  /*2a50*/  SYNCS.PHASECHK.TRANS64.TRYWAIT P0, [UR5], R2 ;  /* 0x00000002ff0075a7 */ /* 0x000e640008001105 */
[----:B-1----:R-:W-:Y:S05]  /*2a60*/  @!P0 BRA `(.L_x_47) ;  /* 0x000000b800e08947 */ /* 0x002fea0003800000 */
.L_x_199:
[----:B------:R-:W-:-:S04]  /*2a70*/  UIADD3 UR6, UPT, UPT, UR7, 0x1, URZ ;  /* 0x0000000107067890 */ /* 0x000fc8000fffe0ff */
[----:B------:R-:W-:-:S04]  /*2a80*/  UISETP.NE.AND UP0, UPT, UR6, 0x6, UPT ;  /* 0x000000060600788c */ /* 0x000fc8000bf05270 */
[----:B------:R-:W-:Y:S02]  /*2a90*/  USEL UR7, URZ, 0x1, UP0 ;  /* 0x00000001ff077887 */ /* 0x000fe40008000000 */
[----:B------:R-:W-:-:S04]  /*2aa0*/  USEL UR6, UR6, URZ, UP0 ;  /* 0x000000ff06067287 */ /* 0x000fc80008000000 */
[----:B------:R-:W-:Y:S01]  /*2ab0*/  ULEA UR5, UR6, UR4, 0x3 ;  /* 0x0000000406057291 */ /* 0x000fe2000f8e18ff */
[----:B-1----:R-:W-:-:S04]  /*2ac0*/  LOP3.LUT R2, R15, UR7, RZ, 0x3c, !PT ;  /* 0x000000070f027c12 */ /* 0x002fc8000f8e3cff */
[----:B------:R-:W-:-:S04]  /*2ad0*/  SHF.L.U32 R3, R2, 0x1f, RZ ;  /* 0x0000001f02037819 */ /* 0x000fc800000006ff */
[----:B------:R-:W1:Y:S02]  /*2ae0*/  SYNCS.PHASECHK.TRANS64.TRYWAIT P0, [UR5], R3 ;  /* 0x00000003ff0075a7 */ /* 0x000e640008001105 */
[----:B-1----:R-:W-:Y:S05]  /*2af0*/  @!P0 BRA `(.L_x_48) ;  /* 0x000000b800d48947 */ /* 0x002fea0003800000 */
.L_x_201:
[----:B------:R-:W-:-:S04]  /*2b00*/  UIADD3 UR6, UPT, UPT, UR6, 0x1, URZ ;  /* 0x0000000106067890 */ /* 0x000fc8000fffe0ff */
[----:B------:R-:W-:-:S04]  /*2b10*/  UISETP.NE.AND UP0, UPT, UR6, 0x6, UPT ;  /* 0x000000060600788c */ /* 0x000fc8000bf05270 */
[----:B------:R-:W-:Y:S02]  /*2b20*/  USEL UR7, URZ, 0x1, UP0 ;  /* 0x00000001ff077887 */ /* 0x000fe40008000000 */
[----:B------:R-:W-:-:S04]  /*2b30*/  USEL UR6, UR6, URZ, UP0 ;  /* 0x000000ff06067287 */ /* 0x000fc80008000000 */
[----:B------:R-:W-:Y:S01]  /*2b40*/  ULEA UR5, UR6, UR4, 0x3 ;  /* 0x0000000406057291 */ /* 0x000fe2000f8e18ff */
[----:B------:R-:W-:-:S04]  /*2b50*/  LOP3.LUT R2, R2, UR7, RZ, 0x3c, !PT ;  /* 0x0000000702027c12 */ /* 0x000fc8000f8e3cff */
[----:B-1----:R-:W-:-:S04]  /*2b60*/  SHF.L.U32 R3, R2, 0x1f, RZ ;  /* 0x0000001f02037819 */ /* 0x002fc800000006ff */
[----:B------:R-:W1:Y:S02]  /*2b70*/  SYNCS.PHASECHK.TRANS64.TRYWAIT P0, [UR5], R3 ;  /* 0x00000003ff0075a7 */ /* 0x000e640008001105 */
[----:B-1----:R-:W-:Y:S05]  /*2b80*/  @!P0 BRA `(.L_x_49) ;  /* 0x000000b800c88947 */ /* 0x002fea0003800000 */
.L_x_203:
        /* <DEDUP_REMOVED lines=9> */
.L_x_205:
        /* <DEDUP_REMOVED lines=9> */
.L_x_207:
[----:B------:R-:W-:-:S04]  /*2cb0*/  UIADD3 UR6, UPT, UPT, UR6, 0x1, URZ ;  /* 0x0000000106067890 */ /* 0x000fc8000fffe0ff */
[----:B------:R-:W-:-:S04]  /*2cc0*/  UISETP.NE.AND UP0, UPT, UR6, 0x6, UPT ;  /* 0x000000060600788c */ /* 0x000fc8000bf05270 */
[----:B------:R-:W-:Y:S02]  /*2cd0*/  USEL UR5, URZ, 0x1, UP0 ;  /* 0x00000001ff057887 */ /* 0x000fe40008000000 */
[----:B------:R-:W-:-:S04]  /*2ce0*/  USEL UR6, UR6, URZ, UP0 ;  /* 0x000000ff06067287 */ /* 0x000fc80008000000 */
[----:B------:R-:W-:Y:S01]  /*2cf0*/  ULEA UR6, UR6, UR4, 0x3 ;  /* 0x0000000406067291 */ /* 0x000fe2000f8e18ff */
[----:B------:R-:W-:-:S04]  /*2d00*/  LOP3.LUT R2, R2, UR5, RZ, 0x3c, !PT ;  /* 0x0000000502027c12 */ /* 0x000fc8000f8e3cff */
[----:B------:R-:W-:Y:S01]  /*2d10*/  SHF.L.U32 R2, R2, 0x1f, RZ ;  /* 0x0000001f02027819 */ /* 0x000fe200000006ff */
[----:B-1--4-:R-:W-:-:S07]  /*2d20*/  IMAD.U32 R0, RZ, RZ, UR6 ;  /* 0x00000006ff007e24 */ /* 0x012fce000f8e00ff */
.L_x_52:
[----:B-1----:R1:W2:Y:S02]  /*2d30*/  SYNCS.PHASECHK.TRANS64.TRYWAIT P0, [R0+URZ], R2 ;  /* 0x00000002000075a7 */ /* 0x0022a400080011ff */
[----:B--2---:R-:W-:Y:S05]  /*2d40*/  @!P0 NANOSLEEP.SYNCS 0x989680 ;  /* 0x009896800000895d */ /* 0x004fea0003900000 */
[----:B------:R-:W2:Y:S02]  /*2d50*/  @!P0 SYNCS.PHASECHK.TRANS64 P0, [R0+URZ], R2 ;  /* 0x00000002000085a7 */ /* 0x000ea400080010ff */
[----:B--2---:R-:W-:Y:S05]  /*2d60*/  @P0 EXIT ;  /* 0x000000000000094d */ /* 0x004fea0003800000 */
[----:B------:R-:W-:Y:S05]  /*2d70*/  BRA `(.L_x_52) ;  /* 0xfffffffc00ec7947 */ /* 0x000fea000383ffff */
.L_x_22:
[----:B------:R-:W-:-:S04]  /*2d80*/  UISETP.NE.AND UP1, UPT, UR37, URZ, UPT ;  /* 0x000000ff2500728c */ /* 0x000fc8000bf25270 */
[----:B------:R-:W-:-:S09]  /*2d90*/  UISETP.NE.OR UP1, UPT, UR12, 0x1, UP1 ;  /* 0x000000010c00788c */ /* 0x000fd20008f25670 */
[----:B------:R-:W-:Y:S05]  /*2da0*/  BRA.U UP1, `(.L_x_53) ;  /* 0x0000000501487547 */ /* 0x000fea000b800000 */
[----:B------:R-:W-:Y:S01]  /*2db0*/  ISETP.GE.U32.AND P2, PT, R2, 0x8, PT ;  /* 0x000000080200780c */ /* 0x000fe20003f46070 */
[----:B------:R-:W-:Y:S01]  /*2dc0*/  IMAD.MOV.U32 R12, RZ, RZ, 0x1 ;  /* 0x00000001ff0c7424 */ /* 0x000fe200078e00ff */
[----:B------:R-:W-:Y:S02]  /*2dd0*/  CS2R R10, SRZ ;  /* 0x00000000000a7805 */ /* 0x000fe4000001ff00 */
[----:B------:R-:W-:Y:S01]  /*2de0*/  CS2R R8, SRZ ;  /* 0x0000000000087805 */ /* 0x000fe2000001ff00 */
[----:B------:R-:W-:Y:S01]  /*2df0*/  UMOV UR4, 0x400 ;  /* 0x0000040000047882 */ /* 0x000fe20000000000 */
[----:B------:R-:W-:Y:S01]  /*2e00*/  UMOV UR6, URZ ;  /* 0x000000ff00067c82 */ /* 0x000fe20008000000 */
[----:B------:R-:W-:-:S12]  /*2e10*/  ULEA UR37, UR37, UR4, 0x18 ;  /* 0x0000000425257291 */ /* 0x000fd8000f8ec0ff */
.L_x_57:
[----:B------:R-:W-:Y:S02]  /*2e20*/  LEA R0, R8, UR37, 0x3 ;  /* 0x0000002508007c11 */ /* 0x000fe4000f8e18ff */
[----:B------:R-:W-:-:S03]  /*2e30*/  SHF.L.U32 R4, R9, 0x1f, RZ ;  /* 0x0000001f09047819 */ /* 0x000fc600000006ff */
[----:B------:R-:W-:Y:S01]  /*2e40*/  VIADD R5, R0, 0x100 ;  /* 0x0000010000057836 */ /* 0x000fe20000000000 */
[----:B------:R-:W2:Y:S02]  /*2e50*/  SYNCS.PHASECHK.TRANS64.TRYWAIT P0, [R0+URZ+0xf0], R4 ;  /* 0x0000f004000075a7 */ /* 0x000ea400080011ff */
[----:B--2---:R-:W-:Y:S05]  /*2e60*/  @!P0 BRA `(.L_x_54) ;  /* 0x000000b800588947 */ /* 0x004fea0003800000 */
.L_x_208:
[----:B------:R-:W-:Y:S01]  /*2e70*/  ULEA UR5, UR6, UR37, 0x3 ;  /* 0x0000002506057291 */ /* 0x000fe2000f8e18ff */
[----:B--2---:R-:W-:Y:S01]  /*2e80*/  PRMT R0, RZ, 0x654, R5 ;  /* 0x00000654ff007816 */ /* 0x004fe20000000005 */
[----:B------:R-:W-:Y:S01]  /*2e90*/  @!P2 IMAD.MOV.U32 R4, RZ, RZ, 0x10 ;  /* 0x00000010ff04a424 */ /* 0x000fe200078e00ff */
[----:B------:R-:W-:Y:S01]  /*2ea0*/  SHF.L.U32 R5, R12, 0x1f, RZ ;  /* 0x0000001f0c057819 */ /* 0x000fe200000006ff */
[----:B------:R-:W-:Y:S01]  /*2eb0*/  UIADD3 UR4, UPT, UPT, UR5, 0xb0, URZ ;  /* 0x000000b005047890 */ /* 0x000fe2000fffe0ff */
[----:B------:R2:W-:Y:S05]  /*2ec0*/  SYNCS.ARRIVE.TRANS64.RED.A1T0 RZ, [R0+URZ], RZ ;  /* 0x000000ff00ff79a7 */ /* 0x0005ea00081004ff */
[----:B------:R-:W-:Y:S01]  /*2ed0*/  IMAD.U32 R6, RZ, RZ, UR4 ;  /* 0x00000004ff067e24 */ /* 0x000fe2000f8e00ff */
[----:B------:R-:W3:Y:S04]  /*2ee0*/  SYNCS.PHASECHK.TRANS64.TRYWAIT P0, [UR5+0xc0], R5 ;  /* 0x0000c005ff0075a7 */ /* 0x000ee80008001105 */
[----:B------:R-:W-:Y:S01]  /*2ef0*/  PRMT R6, R2, 0x654, R6 ;  /* 0x0000065402067816 */ /* 0x000fe20000000006 */
[----:B--23--:R-:W-:Y:S06]  /*2f00*/  @!P0 BRA `(.L_x_55) ;  /* 0x000000b800448947 */ /* 0x00cfec0003800000 */
.L_x_210:
[----:B------:R-:W-:Y:S01]  /*2f10*/  ULEA UR4, UR6, UR37, 0x4 ;  /* 0x0000002506047291 */ /* 0x000fe2000f8e20ff */
[----:B------:R-:W-:Y:S01]  /*2f20*/  SEL R3, R6, R3, !P2 ;  /* 0x0000000306037207 */ /* 0x000fe20005000000 */
[----:B------:R-:W-:Y:S01]  /*2f30*/  UIADD3 UR5, UPT, UPT, UR5, 0xb0, URZ ;  /* 0x000000b005057890 */ /* 0x000fe2000fffe0ff */
[----:B--2---:R-:W-:Y:S01]  /*2f40*/  LEA R0, R11, UR37, 0x3 ;  /* 0x000000250b007c11 */ /* 0x004fe2000f8e18ff */
[----:B------:R-:W-:Y:S01]  /*2f50*/  UIADD3 UR4, UPT, UPT, UR4, 0x120, URZ ;  /* 0x0000012004047890 */ /* 0x000fe2000fffe0ff */
[----:B------:R2:W-:Y:S01]  /*2f60*/  @!P2 SYNCS.ARRIVE.TRANS64.RED RZ, [R3+URZ], R4 ;  /* 0x0000000403ffa9a7 */ /* 0x0005e200080004ff */
[----:B------:R-:W-:Y:S01]  /*2f70*/  UIADD3 UR6, UPT, UPT, UR6, 0x1, URZ ;  /* 0x0000000106067890 */ /* 0x000fe2000fffe0ff */
[----:B------:R-:W-:-:S03]  /*2f80*/  VIADD R8, R8, 0x1 ;  /* 0x0000000108087836 */ /* 0x000fc60000000000 */
[----:B------:R-:W-:Y:S02]  /*2f90*/  UISETP.NE.AND UP0, UPT, UR6, 0x2, UPT ;  /* 0x000000020600788c */ /* 0x000fe4000bf05270 */
[----:B------:R-:W-:Y:S01]  /*2fa0*/  ISETP.NE.AND P0, PT, R8, 0x2, PT ;  /* 0x000000020800780c */ /* 0x000fe20003f05270 */
[----:B------:R-:W-:Y:S06]  /*2fb0*/  UGETNEXTWORKID.BROADCAST [UR4], [UR5] ;  /* 0x00000000040073ca */ /* 0x000fec0008000100 */
[----:B------:R-:W-:Y:S02]  /*2fc0*/  USEL UR4, URZ, 0x1, UP0 ;  /* 0x00000001ff047887 */ /* 0x000fe40008000000 */
[----:B------:R-:W-:-:S04]  /*2fd0*/  USEL UR6, UR6, URZ, UP0 ;  /* 0x000000ff06067287 */ /* 0x000fc80008000000 */
[----:B------:R-:W-:Y:S02]  /*2fe0*/  LOP3.LUT R12, R12, UR4, RZ, 0x3c, !PT ;  /* 0x000000040c0c7c12 */ /* 0x000fe4000f8e3cff */
[----:B--2---:R-:W-:-:S04]  /*2ff0*/  SHF.L.U32 R4, R10, 0x1f, RZ ;  /* 0x0000001f0a047819 */ /* 0x004fc800000006ff */
[----:B------:R-:W2:Y:S02]  /*3000*/  SYNCS.PHASECHK.TRANS64.TRYWAIT P1, [R0+URZ+0xb0], R4 ;  /* 0x0000b004000075a7 */ /* 0x000ea400080211ff */
[----:B--2---:R-:W-:Y:S05]  /*3010*/  @!P1 BRA `(.L_x_56) ;  /* 0x000000b800189947 */ /* 0x004fea0003800000 */
.L_x_211:
[C---:B--2---:R-:W-:Y:S01]  /*3020*/  LEA R4, R11.reuse, UR37, 0x4 ;  /* 0x000000250b047c11 */ /* 0x044fe2000f8e20ff */
[----:B------:R-:W-:Y:S01]  /*3030*/  VIADD R0, R0, 0xc0 ;  /* 0x000000c000007836 */ /* 0x000fe20000000000 */
[----:B------:R-:W-:Y:S01]  /*3040*/  SEL R8, R8, RZ, P0 ;  /* 0x000000ff08087207 */ /* 0x000fe20000000000 */
[----:B------:R-:W-:-:S03]  /*3050*/  VIADD R11, R11, 0x1 ;  /* 0x000000010b0b7836 */ /* 0x000fc60000000000 */
[----:B------:R-:W2:Y:S01]  /*3060*/  LDS.128 R4, [R4+0x120] ;  /* 0x0001200004047984 */ /* 0x000ea20000000c00 */
[----:B------:R-:W-:Y:S02]  /*3070*/  PRMT R0, RZ, 0x654, R0 ;  /* 0x00000654ff007816 */ /* 0x000fe40000000000 */
[C---:B------:R-:W-:Y:S01]  /*3080*/  ISETP.NE.AND P1, PT, R11.reuse, 0x2, PT ;  /* 0x000000020b00780c */ /* 0x040fe20003f25270 */
[----:B------:R-:W-:Y:S01]  /*3090*/  @!PT LDS RZ, [RZ] ;  /* 0x00000000fffff984 */ /* 0x000fe20000000800 */
[----:B------:R-:W-:Y:S01]  /*30a0*/  @!PT LDS RZ, [RZ] ;  /* 0x00000000fffff984 */ /* 0x000fe20000000800 */
[----:B------:R-:W-:Y:S01]  /*30b0*/  @!PT LDS RZ, [RZ] ;  /* 0x00000000fffff984 */ /* 0x000fe20000000800 */
[----:B------:R-:W-:Y:S01]  /*30c0*/  @!PT LDS RZ, [RZ] ;  /* 0x00000000fffff984 */ /* 0x000fe20000000800 */
[----:B------:R3:W-:Y:S06]  /*30d0*/  MEMBAR.ALL.CTA ;  /* 0x0000000000007992 */ /* 0x0007ec0000008000 */
[----:B---3--:R-:W3:Y:S01]  /*30e0*/  FENCE.VIEW.ASYNC.S ;  /* 0x00000000000073c6 */ /* 0x008ee20000000000 */
[----:B------:R-:W-:Y:S01]  /*30f0*/  SEL R11, R11, RZ, P1 ;  /* 0x000000ff0b0b7207 */ /* 0x000fe20000800000 */
[----:B---3--:R3:W-:Y:S01]  /*3100*/  SYNCS.ARRIVE.TRANS64.RED.A1T0 RZ, [R0+URZ], RZ ;  /* 0x000000ff00ff79a7 */ /* 0x0087e200081004ff */
[----:B--2---:R-:W-:-:S02]  /*3110*/  LOP3.LUT P3, RZ, R6, 0x1, RZ, 0xc0, !PT ;  /* 0x0000000106ff7812 */ /* 0x004fc4000786c0ff */
[----:B------:R-:W-:-:S04]  /*3120*/  SEL R4, RZ, 0x1, P1 ;  /* 0x00000001ff047807 */ /* 0x000fc80000800000 */
[----:B------:R-:W-:Y:S02]  /*3130*/  LOP3.LUT R10, R10, R4, RZ, 0x3c, !PT ;  /* 0x000000040a0a7212 */ /* 0x000fe400078e3cff */
[----:B---3--:R-:W-:-:S04]  /*3140*/  SEL R0, RZ, 0x1, P0 ;  /* 0x00000001ff007807 */ /* 0x008fc80000000000 */
[----:B------:R-:W-:Y:S01]  /*3150*/  LOP3.LUT R9, R9, R0, RZ, 0x3c, !PT ;  /* 0x0000000009097212 */ /* 0x000fe200078e3cff */
[----:B------:R-:W-:Y:S06]  /*3160*/  @P3 BRA `(.L_x_57) ;  /* 0xfffffffc002c3947 */ /* 0x000fec000383ffff */
[----:B------:R-:W-:Y:S01]  /*3170*/  ULEA UR5, UR6, UR37, 0x3 ;  /* 0x0000002506057291 */ /* 0x000fe2000f8e18ff */
[----:B------:R-:W-:-:S08]  /*3180*/  SHF.L.U32 R2, R12, 0x1f, RZ ;  /* 0x0000001f0c027819 */ /* 0x000fd000000006ff */
[----:B------:R-:W2:Y:S02]  /*3190*/  SYNCS.PHASECHK.TRANS64 P0, [UR5+0xc0], R2 ;  /* 0x0000c002ff0075a7 */ /* 0x000ea40008001005 */
[----:B--2---:R-:W-:Y:S05]  /*31a0*/  @P0 BRA `(.L_x_58) ;  /* 0x0000000000080947 */ /* 0x004fea0003800000 */
[----:B------:R-:W2:Y:S02]  /*31b0*/  SYNCS.PHASECHK.TRANS64.TRYWAIT P0, [UR5+0xc0], R2 ;  /* 0x0000c002ff0075a7 */ /* 0x000ea40008001105 */
[----:B--2---:R-:W-:Y:S05]  /*31c0*/  @!P0 BRA `(.L_x_59) ;  /* 0x000000b400c08947 */ /* 0x004fea0003800000 */
.L_x_58:
[----:B------:R-:W-:-:S04]  /*31d0*/  UIADD3 UR4, UPT, UPT, UR6, 0x1, URZ ;  /* 0x0000000106047890 */ /* 0x000fc8000fffe0ff */
[----:B------:R-:W-:-:S04]  /*31e0*/  UISETP.NE.AND UP0, UPT, UR4, 0x2, UPT ;  /* 0x000000020400788c */ /* 0x000fc8000bf05270 */
[----:B------:R-:W-:Y:S02]  /*31f0*/  USEL UR7, URZ, 0x1, UP0 ;  /* 0x00000001ff077887 */ /* 0x000fe40008000000 */
[----:B------:R-:W-:-:S04]  /*3200*/  USEL UR4, UR4, URZ, UP0 ;  /* 0x000000ff04047287 */ /* 0x000fc80008000000 */
[----:B------:R-:W-:Y:S01]  /*3210*/  ULEA UR4, UR4, UR37, 0x3 ;  /* 0x0000002504047291 */ /* 0x000fe2000f8e18ff */
[----:B--2---:R-:W-:-:S04]  /*3220*/  LOP3.LUT R2, R12, UR7, RZ, 0x3c, !PT ;  /* 0x000000070c027c12 */ /* 0x004fc8000f8e3cff */
[----:B------:R-:W-:-:S04]  /*3230*/  SHF.L.U32 R0, R2, 0x1f, RZ ;  /* 0x0000001f02007819 */ /* 0x000fc800000006ff */
[----:B------:R-:W2:Y:S02]  /*3240*/  SYNCS.PHASECHK.TRANS64 P0, [UR4+0xc0], R0 ;  /* 0x0000c000ff0075a7 */ /* 0x000ea40008001004 */
[----:B-12---:R-:W-:Y:S05]  /*3250*/  @P0 EXIT ;  /* 0x000000000000094d */ /* 0x006fea0003800000 */
[----:B------:R-:W-:Y:S02]  /*3260*/  SHF.L.U32 R2, R2, 0x1f, RZ ;  /* 0x0000001f02027819 */ /* 0x000fe400000006ff */
[----:B------:R-:W-:-:S07]  /*3270*/  MOV R0, UR4 ;  /* 0x0000000400007c02 */ /* 0x000fce0008000f00 */
.L_x_60:
[----:B-1----:R1:W2:Y:S02]  /*3280*/  SYNCS.PHASECHK.TRANS64.TRYWAIT P0, [R0+URZ+0xc0], R2 ;  /* 0x0000c002000075a7 */ /* 0x0022a400080011ff */
[----:B--2---:R-:W-:Y:S05]  /*3290*/  @!P0 NANOSLEEP.SYNCS 0x989680 ;  /* 0x009896800000895d */ /* 0x004fea0003900000 */
[----:B------:R-:W2:Y:S02]  /*32a0*/  @!P0 SYNCS.PHASECHK.TRANS64 P0, [R0+URZ+0xc0], R2 ;  /* 0x0000c002000085a7 */ /* 0x000ea400080010ff */
[----:B--2---:R-:W-:Y:S05]  /*32b0*/  @P0 EXIT ;  /* 0x000000000000094d */ /* 0x004fea0003800000 */
[----:B------:R-:W-:Y:S05]  /*32c0*/  BRA `(.L_x_60) ;  /* 0xfffffffc00ec7947 */ /* 0x000fea000383ffff */
.L_x_53:
[----:B------:R-:W-:Y:S05]  /*32d0*/  BRA.U UP3, `(.L_x_61) ;  /* 0x0000001103307547 */ /* 0x000fea000b800000 */
[----:B------:R-:W-:Y:S01]  /*32e0*/  UMOV UR4, 0x40 ;  /* 0x0000004000047882 */ /* 0x000fe20000000000 */
[----:B------:R-:W-:Y:S01]  /*32f0*/  NOP ;  /* 0x0000000000007918 */ /* 0x000fe20000000000 */
[----:B------:R-:W-:Y:S01]  /*3300*/  ULEA UR4, UR37, UR4, 0x18 ;  /* 0x0000000425047291 */ /* 0x000fe2000f8ec0ff */
[----:B------:R-:W-:Y:S02]  /*3310*/  UMOV UR5, 0x400 ;  /* 0x0000040000057882 */ /* 0x000fe40000000000 */
[----:B------:R-:W-:-:S06]  /*3320*/  ULEA UR37, UR37, UR5, 0x18 ;  /* 0x0000000525257291 */ /* 0x000fcc000f8ec0ff */
[----:B------:R-:W2:Y:S02]  /*3330*/  LDS.U8 R2, [UR4+0x1c] ;  /* 0x00001c04ff027984 */ /* 0x000ea40008000000 */
[----:B--2---:R-:W-:-:S13]  /*3340*/  ISETP.NE.AND P0, PT, R2, RZ, PT ;  /* 0x000000ff0200720c */ /* 0x004fda0003f05270 */
[----:B------:R-:W-:Y:S05]  /*3350*/  @P0 BRA `(.L_x_62) ;  /* 0x0000000000580947 */ /* 0x000fea0003800000 */
[----:B------:R-:W-:-:S13]  /*3360*/  ELECT P0, URZ, PT ;  /* 0x0000000000ff782f */ /* 0x000fda0003800000 */
[----:B------:R-:W-:Y:S05]  /*3370*/  @!P0 BRA `(.L_x_63) ;  /* 0x0000000000608947 */ /* 0x000fea0003800000 */
[----:B------:R-:W-:Y:S01]  /*3380*/  UMOV UR5, 0x10 ;  /* 0x0000001000057882 */ /* 0x000fe20000000000 */
[----:B------:R-:W-:Y:S01]  /*3390*/  HFMA2 R2, -RZ, RZ, 0, 5.9604644775390625e-08 ;  /* 0x00000001ff027431 */ /* 0x000fe200000001ff */
[----:B------:R-:W-:-:S03]  /*33a0*/  MOV R3, 0xffff ;  /* 0x0000ffff00037802 */ /* 0x000fc60000000f00 */
[----:B------:R-:W-:Y:S04]  /*33b0*/  DEPBAR.LE SB2, 0x36 ;  /* 0x0000ad800000791a */ /* 0x000fe80000000000 */
[----:B------:R-:W2:Y:S02]  /*33c0*/  UTCATOMSWS.FIND_AND_SET.ALIGN UP0, UR5, UR5 ;  /* 0x00000005000575e3 */ /* 0x000ea40008000800 */
[----:B--2---:R-:W-:Y:S01]  /*33d0*/  MOV R4, UR5 ;  /* 0x0000000500047c02 */ /* 0x004fe20008000f00 */
[----:B------:R-:W-:Y:S06]  /*33e0*/  BRA.U UP0, `(.L_x_64) ;  /* 0x0000000100187547 */ /* 0x000fec000b800000 */
.L_x_65:
[----:B------:R-:W-:Y:S05]  /*33f0*/  NANOSLEEP 0x64 ;  /* 0x000000640000795d */ /* 0x000fea0003800000 */
[----:B------:R-:W-:-:S05]  /*3400*/  UMOV UR5, 0x10 ;  /* 0x0000001000057882 */ /* 0x000fca0000000000 */
[----:B------:R-:W-:Y:S04]  /*3410*/  DEPBAR.LE SB2, 0x36 ;  /* 0x0000ad800000791a */ /* 0x000fe80000000000 */
[----:B------:R-:W2:Y:S02]  /*3420*/  UTCATOMSWS.FIND_AND_SET.ALIGN UP0, UR5, UR5 ;  /* 0x00000005000575e3 */ /* 0x000ea40008000800 */
[----:B--2---:R-:W-:Y:S01]  /*3430*/  MOV R4, UR5 ;  /* 0x0000000500047c02 */ /* 0x004fe20008000f00 */
[----:B------:R-:W-:Y:S05]  /*3440*/  BRA.U !UP0, `(.L_x_65) ;  /* 0xfffffffd08e87547 */ /* 0x000fea000b83ffff */
.L_x_64:
[-C--:B------:R-:W-:Y:S02]  /*3450*/  SHF.L.U32 R3, R3, R4.reuse, RZ ;  /* 0x0000000403037219 */ /* 0x080fe400000006ff */
[----:B------:R-:W-:Y:S01]  /*3460*/  SHF.L.U32 R2, R2, R4, RZ ;  /* 0x0000000402027219 */ /* 0x000fe200000006ff */
[----:B------:R-:W-:Y:S02]  /*3470*/  IMAD.SHL.U32 R4, R4, 0x20, RZ ;  /* 0x0000002004047824 */ /* 0x000fe400078e00ff */
[----:B------:R2:W-:Y:S04]  /*3480*/  ATOMS.OR RZ, [UR4+0x14], R3 ;  /* 0x00001403ffff798c */ /* 0x0005e8000b000004 */
[----:B------:R2:W-:Y:S04]  /*3490*/  ATOMS.OR RZ, [UR4+0x18], R2 ;  /* 0x00001802ffff798c */ /* 0x0005e8000b000004 */
[----:B------:R2:W-:Y:S01]  /*34a0*/  STS [UR37+0x140], R4 ;  /* 0x00014004ff007988 */ /* 0x0005e20008000825 */
[----:B------:R-:W-:Y:S05]  /*34b0*/  BRA `(.L_x_63) ;  /* 0x0000000000107947 */ /* 0x000fea0003800000 */
.L_x_62:
[----:B------:R-:W-:-:S05]  /*34c0*/  MOV R2, 0xffffffff ;  /* 0xffffffff00027802 */ /* 0x000fca0000000f00 */
[----:B------:R2:W-:Y:S02]  /*34d0*/  STS [UR37+0x140], R2 ;  /* 0x00014002ff007988 */ /* 0x0005e40008000825 */
[----:B--2---:R-:W-:Y:S02]  /*34e0*/  MOV R2, 0x3500 ;  /* 0x0000350000027802 */ /* 0x004fe40000000f00 */
[----:B-1---5:R-:W-:Y:S05]  /*34f0*/  CALL.REL.NOINC `($__internal_1_$__cuda_sm10x_tcgen05_guardrail_trap_phase_invalid_during_alloc) ;  /* 0x000000bc008c7944 */ /* 0x022fea0003c00000 */
.L_x_63:
[----:B------:R-:W-:Y:S05]  /*3500*/  WARPSYNC.ALL ;  /* 0x0000000000007948 */ /* 0x000fea0003800000 */
[----:B------:R-:W3:Y:S01]  /*3510*/  S2UR UR13, SR_CgaCtaId ;  /* 0x00000000000d79c3 */ /* 0x000ee20000008800 */
[----:B------:R-:W-:Y:S01]  /*3520*/  UMOV UR4, 0x400 ;  /* 0x0000040000047882 */ /* 0x000fe20000000000 */
[----:B------:R-:W-:-:S06]  /*3530*/  NOP ;  /* 0x0000000000007918 */ /* 0x000fcc0000000000 */
[----:B------:R-:W-:Y:S06]  /*3540*/  BAR.ARV 0x6, 0xa0 ;  /* 0x0182800000007b1d */ /* 0x000fec0000002000 */
[----:B------:R-:W4:Y:S01]  /*3550*/  LDCU UR14, c[0x0][0x38c] ;  /* 0x00007180ff0e77ac */ /* 0x000f220008000800 */
[----:B------:R-:W-:Y:S01]  /*3560*/  LOP3.LUT R0, R0, 0xffff, RZ, 0xc0, !PT ;  /* 0x0000ffff00007812 */ /* 0x000fe200078ec0ff */
[----:B------:R-:W-:Y:S01]  /*3570*/  IMAD.MOV.U32 R11, RZ, RZ, 0x1 ;  /* 0x00000001ff0b7424 */ /* 0x000fe200078e00ff */
[----:B------:R-:W-:Y:S01]  /*3580*/  CS2R R8, SRZ ;  /* 0x0000000000087805 */ /* 0x000fe2000001ff00 */
[----:B------:R-:W-:Y:S01]  /*3590*/  IMAD.MOV.U32 R10, RZ, RZ, RZ ;  /* 0x000000ffff0a7224 */ /* 0x000fe200078e00ff */
[----:B------:R-:W-:Y:S01]  /*35a0*/  R2UR UR17, R0 ;  /* 0x00000000001172ca */ /* 0x000fe200000e0000 */
[----:B------:R-:W-:Y:S01]  /*35b0*/  UMOV UR28, URZ ;  /* 0x000000ff001c7c82 */ /* 0x000fe20008000000 */
[----:B------:R-:W-:Y:S01]  /*35c0*/  UMOV UR27, URZ ;  /* 0x000000ff001b7c82 */ /* 0x000fe20008000000 */
[----:B---3--:R-:W-:Y:S01]  /*35d0*/  ULEA UR13, UR13, UR4, 0x18 ;  /* 0x000000040d0d7291 */ /* 0x008fe2000f8ec0ff */
[----:B------:R-:W3:Y:S03]  /*35e0*/  LDCU UR4, c[0x0][0x38c] ;  /* 0x00007180ff0477ac */ /* 0x000ee60008000800 */
[----:B------:R-:W-:-:S02]  /*35f0*/  UIADD3 UR19, UPT, UPT, UR13, 0x4300, URZ ;  /* 0x000043000d137890 */ /* 0x000fc4000fffe0ff */
[----:B------:R-:W-:-:S03]  /*3600*/  UIADD3 UR20, UPT, UPT, UR13, 0x1c300, URZ ;  /* 0x0001c3000d147890 */ /* 0x000fc6000fffe0ff */
[----:B--2---:R-:W2:Y:S01]  /*3610*/  LDS R2, [UR13+0x140] ;  /* 0x0001400dff027984 */ /* 0x004ea20008000800 */
[----:B------:R-:W-:Y:S02]  /*3620*/  UIADD3 UR21, UPT, UPT, UR13, 0x34300, URZ ;  /* 0x000343000d157890 */ /* 0x000fe4000fffe0ff */
[----:B------:R-:W-:Y:S02]  /*3630*/  UIADD3 UR22, UPT, UPT, UR13, 0x34f00, URZ ;  /* 0x00034f000d167890 */ /* 0x000fe4000fffe0ff */
[----:B------:R-:W-:Y:S02]  /*3640*/  USHF.R.U32.HI UR19, URZ, 0x4, UR19 ;  /* 0x00000004ff137899 */ /* 0x000fe40008011613 */
[----:B------:R-:W-:Y:S02]  /*3650*/  USHF.R.U32.HI UR20, URZ, 0x4, UR20 ;  /* 0x00000004ff147899 */ /* 0x000fe40008011614 */
[----:B------:R-:W-:Y:S02]  /*3660*/  USHF.R.U32.HI UR21, URZ, 0x4, UR21 ;  /* 0x00000004ff157899 */ /* 0x000fe40008011615 */
[----:B---3--:R-:W-:-:S02]  /*3670*/  UIADD3 UR4, UPT, UPT, UR4, 0x7f, URZ ;  /* 0x0000007f04047890 */ /* 0x008fc4000fffe0ff */
[----:B------:R-:W-:Y:S02]  /*3680*/  USHF.R.U32.HI UR22, URZ, 0x4, UR22 ;  /* 0x00000004ff167899 */ /* 0x000fe40008011616 */
[----:B------:R-:W-:Y:S02]  /*3690*/  USHF.R.S32.HI UR12, URZ, 0x1f, UR4 ;  /* 0x0000001fff0c7899 */ /* 0x000fe40008011404 */
[----:B------:R-:W-:Y:S02]  /*36a0*/  ULOP3.LUT UR19, UR19, 0x3fff, URZ, 0xc0, !UPT ;  /* 0x00003fff13137892 */ /* 0x000fe4000f8ec0ff */
[----:B------:R-:W-:Y:S02]  /*36b0*/  ULEA.HI UR12, UR12, UR4, URZ, 0x7 ;  /* 0x000000040c0c7291 */ /* 0x000fe4000f8f38ff */
[----:B------:R-:W-:Y:S02]  /*36c0*/  ULOP3.LUT UR20, UR20, 0x3fff, URZ, 0xc0, !UPT ;  /* 0x00003fff14147892 */ /* 0x000fe4000f8ec0ff */
[----:B------:R-:W-:-:S02]  /*36d0*/  USHF.R.S32.HI UR12, URZ, 0x7, UR12 ;  /* 0x00000007ff0c7899 */ /* 0x000fc4000801140c */
[----:B------:R-:W-:Y:S02]  /*36e0*/  ULOP3.LUT UR21, UR21, 0x3fff, URZ, 0xc0, !UPT ;  /* 0x00003fff15157892 */ /* 0x000fe4000f8ec0ff */
[----:B------:R-:W-:Y:S02]  /*36f0*/  UISETP.LT.AND UP0, UPT, UR12, 0x1, UPT ;  /* 0x000000010c00788c */ /* 0x000fe4000bf01270 */
[----:B------:R-:W-:Y:S02]  /*3700*/  ULOP3.LUT UR22, UR22, 0x3fff, URZ, 0xc0, !UPT ;  /* 0x00003fff16167892 */ /* 0x000fe4000f8ec0ff */
[----:B------:R-:W-:Y:S02]  /*3710*/  USEL UR18, UR12, 0x1, !UP0 ;  /* 0x000000010c127887 */ /* 0x000fe4000c000000 */
[----:B------:R-:W-:Y:S02]  /*3720*/  ULOP3.LUT UR19, UR19, 0x10000, URZ, 0xfc, !UPT ;  /* 0x0001000013137892 */ /* 0x000fe4000f8efcff */
[----:B------:R-:W-:-:S02]  /*3730*/  ULOP3.LUT UR20, UR20, 0x10000, URZ, 0xfc, !UPT ;  /* 0x0001000014147892 */ /* 0x000fc4000f8efcff */
[----:B------:R-:W-:Y:S02]  /*3740*/  ULOP3.LUT UR21, UR21, 0x10000, URZ, 0xfc, !UPT ;  /* 0x0001000015157892 */ /* 0x000fe4000f8efcff */
[----:B------:R-:W-:Y:S01]  /*3750*/  ULOP3.LUT UR22, UR22, 0x10000, URZ, 0xfc, !UPT ;  /* 0x0001000016167892 */ /* 0x000fe2000f8efcff */
[----:B--2---:R-:W-:Y:S01]  /*3760*/  R2UR UR29, R2 ;  /* 0x00000000021d72ca */ /* 0x004fe200000e0000 */
[----:B------:R-:W-:Y:S02]  /*3770*/  UIADD3 UR18, UPT, UPT, -UR18, URZ, URZ ;  /* 0x000000ff12127290 */ /* 0x000fe4000fffe1ff */
[----:B----4-:R-:W-:-:S10]  /*3780*/  UISETP.GE.AND UP3, UPT, UR14, 0x1, UPT ;  /* 0x000000010e00788c */ /* 0x010fd4000bf66270 */
[----:B------:R-:W-:Y:S02]  /*3790*/  UIADD3 UR11, UPT, UPT, UR29, 0x104, URZ ;  /* 0x000001041d0b7890 */ /* 0x000fe4000fffe0ff */
[----:B------:R-:W-:Y:S02]  /*37a0*/  UIADD3 UR9, UPT, UPT, UR29, 0x40000104, URZ ;  /* 0x400001041d097890 */ /* 0x000fe4000fffe0ff */
[----:B------:R-:W-:Y:S02]  /*37b0*/  UIADD3 UR7, UPT, UPT, UR29, -0x7ffffefc, URZ ;  /* 0x800001041d077890 */ /* 0x000fe4000fffe0ff */
[----:B------:R-:W-:Y:S02]  /*37c0*/  UIADD3 UR5, UPT, UPT, UR29, -0x3ffffefc, URZ ;  /* 0xc00001041d057890 */ /* 0x000fe4000fffe0ff */
[----:B------:R-:W-:Y:S02]  /*37d0*/  UIADD3 UR10, UPT, UPT, UR29, 0x100, URZ ;  /* 0x000001001d0a7890 */ /* 0x000fe4000fffe0ff */
[----:B------:R-:W-:-:S02]  /*37e0*/  UIADD3 UR8, UPT, UPT, UR29, 0x40000100, URZ ;  /* 0x400001001d087890 */ /* 0x000fc4000fffe0ff */
[----:B------:R-:W-:Y:S02]  /*37f0*/  UIADD3 UR6, UPT, UPT, UR29, -0x7fffff00, URZ ;  /* 0x800001001d067890 */ /* 0x000fe4000fffe0ff */
[----:B------:R-:W-:Y:S02]  /*3800*/  UIADD3 UR4, UPT, UPT, UR29, -0x3fffff00, URZ ;  /* 0xc00001001d047890 */ /* 0x000fe4000fffe0ff */
[----:B------:R-:W-:Y:S02]  /*3810*/  USHF.R.U32.HI UR36, URZ, 0x1a, UR11 ;  /* 0x0000001aff247899 */ /* 0x000fe4000801160b */
[----:B------:R-:W-:Y:S02]  /*3820*/  USHF.R.U32.HI UR34, URZ, 0x1a, UR9 ;  /* 0x0000001aff227899 */ /* 0x000fe40008011609 */
[----:B------:R-:W-:Y:S02]  /*3830*/  USHF.R.U32.HI UR32, URZ, 0x1a, UR7 ;  /* 0x0000001aff207899 */ /* 0x000fe40008011607 */
[----:B------:R-:W-:-:S02]  /*3840*/  USHF.R.U32.HI UR30, URZ, 0x1a, UR5 ;  /* 0x0000001aff1e7899 */ /* 0x000fc40008011605 */
[----:B------:R-:W-:Y:S02]  /*3850*/  USHF.R.U32.HI UR37, URZ, 0x11, UR10 ;  /* 0x00000011ff257899 */ /* 0x000fe4000801160a */
[----:B------:R-:W-:Y:S02]  /*3860*/  USHF.R.U32.HI UR35, URZ, 0x11, UR8 ;  /* 0x00000011ff237899 */ /* 0x000fe40008011608 */
[----:B------:R-:W-:Y:S02]  /*3870*/  USHF.R.U32.HI UR33, URZ, 0x11, UR6 ;  /* 0x00000011ff217899 */ /* 0x000fe40008011606 */
[----:B------:R-:W-:Y:S02]  /*3880*/  USHF.R.U32.HI UR31, URZ, 0x11, UR4 ;  /* 0x00000011ff1f7899 */ /* 0x000fe40008011604 */
[----:B------:R-:W-:Y:S02]  /*3890*/  ULOP3.LUT UR36, UR36, 0x30, URZ, 0xc0, !UPT ;  /* 0x0000003024247892 */ /* 0x000fe4000f8ec0ff */
[----:B------:R-:W-:-:S02]  /*38a0*/  ULOP3.LUT UR34, UR34, 0x30, URZ, 0xc0, !UPT ;  /* 0x0000003022227892 */ /* 0x000fc4000f8ec0ff */
[----:B------:R-:W-:Y:S02]  /*38b0*/  ULOP3.LUT UR32, UR32, 0x30, URZ, 0xc0, !UPT ;  /* 0x0000003020207892 */ /* 0x000fe4000f8ec0ff */
[----:B------:R-:W-:Y:S02]  /*38c0*/  ULOP3.LUT UR30, UR30, 0x30, URZ, 0xc0, !UPT ;  /* 0x000000301e1e7892 */ /* 0x000fe4000f8ec0ff */
[----:B------:R-:W-:Y:S02]  /*38d0*/  ULOP3.LUT UR37, UR37, 0x6000, URZ, 0xc0, !UPT ;  /* 0x0000600025257892 */ /* 0x000fe4000f8ec0ff */
[----:B------:R-:W-:Y:S02]  /*38e0*/  ULOP3.LUT UR35, UR35, 0x6000, URZ, 0xc0, !UPT ;  /* 0x0000600023237892 */ /* 0x000fe4000f8ec0ff */
        /* <DEDUP_REMOVED lines=10> */
[----:B------:R-:W-:Y:S02]  /*3990*/  UPRMT UR37, UR36, 0x5410, UR37 ;  /* 0x0000541024257896 */ /* 0x000fe40008000025 */
[----:B------:R-:W-:Y:S02]  /*39a0*/  UPRMT UR35, UR34, 0x5410, UR35 ;  /* 0x0000541022237896 */ /* 0x000fe40008000023 */
[----:B------:R-:W-:Y:S02]  /*39b0*/  UPRMT UR33, UR32, 0x5410, UR33 ;  /* 0x0000541020217896 */ /* 0x000fe40008000021 */
[----:B------:R-:W-:Y:S01]  /*39c0*/  UPRMT UR31, UR30, 0x5410, UR31 ;  /* 0x000054101e1f7896 */ /* 0x000fe2000800001f */
[----:B------:R-:W-:Y:S01]  /*39d0*/  UMOV UR36, URZ ;  /* 0x000000ff00247c82 */ /* 0x000fe20008000000 */
[----:B------:R-:W-:Y:S01]  /*39e0*/  UMOV UR34, URZ ;  /* 0x000000ff00227c82 */ /* 0x000fe20008000000 */
[----:B------:R-:W-:Y:S01]  /*39f0*/  UMOV UR32, URZ ;  /* 0x000000ff00207c82 */ /* 0x000fe20008000000 */
[----:B------:R-:W-:-:S08]  /*3a00*/  UMOV UR30, URZ ;  /* 0x000000ff001e7c82 */ /* 0x000fd00008000000 */
.L_x_72:
[----:B------:R-:W-:Y:S02]  /*3a10*/  LEA R0, R10, UR13, 0x3 ;  /* 0x0000000d0a007c11 */ /* 0x000fe4000f8e18ff */
[----:B------:R-:W-:Y:S02]  /*3a20*/  SHF.L.U32 R2, R9, 0x1f, RZ ;  /* 0x0000001f09027819 */ /* 0x000fe400000006ff */
[----:B------:R-:W-:Y:S01]  /*3a30*/  PLOP3.LUT P0, PT, PT, PT, UP3, 0x80, 0x8 ;  /* 0x000000000008781c */ /* 0x000fe20003f0f038 */
[----:B------:R-:W-:Y:S01]  /*3a40*/  VIADD R3, R0, 0xc0 ;  /* 0x000000c000037836 */ /* 0x000fe20000000000 */
[----:B--2---:R-:W2:Y:S02]  /*3a50*/  SYNCS.PHASECHK.TRANS64.TRYWAIT P1, [R0+URZ+0xb0], R2 ;  /* 0x0000b002000075a7 */ /* 0x004ea400080211ff */
[----:B--2-4-:R-:W-:Y:S09]  /*3a60*/  @!P1 BRA `(.L_x_66) ;  /* 0x000000ac00b09947 */ /* 0x014ff20003800000 */
.L_x_213:
[----:B------:R-:W-:Y:S01]  /*3a70*/  LEA R4, R10, UR13, 0x4 ;  /* 0x0000000d0a047c11 */ /* 0x000fe2000f8e20ff */
[----:B------:R-:W-:Y:S01]  /*3a80*/  @UP3 ULEA UR14, UR27, UR13, 0x3 ;  /* 0x0000000d1b0e3291 */ /* 0x000fe2000f8e18ff */
[----:B------:R-:W-:Y:S01]  /*3a90*/  PLOP3.LUT P2, PT, PT, PT, PT, 0x80, 0x8 ;  /* 0x000000000008781c */ /* 0x000fe20003f4f070 */
[----:B------:R-:W-:Y:S01]  /*3aa0*/  ULEA UR15, UR28, UR13, 0x3 ;  /* 0x0000000d1c0f7291 */ /* 0x000fe2000f8e18ff */
[----:B------:R-:W-:Y:S01]  /*3ab0*/  PRMT R3, RZ, 0x654, R3 ;  /* 0x00000654ff037816 */ /* 0x000fe20000000003 */
[----:B------:R-:W-:Y:S01]  /*3ac0*/  ULEA UR16, UR28, UR29, 0x7 ;  /* 0x0000001d1c107291 */ /* 0x000fe2000f8e38ff */
[----:B------:R-:W3:Y:S01]  /*3ad0*/  LDS.128 R4, [R4+0x120] ;  /* 0x0001200004047984 */ /* 0x000ee20000000c00 */
[----:B--2---:R-:W-:Y:S02]  /*3ae0*/  @P0 SHF.L.U32 R2, R8, 0x1f, RZ ;  /* 0x0000001f08020819 */ /* 0x004fe400000006ff */
[----:B------:R-:W-:Y:S01]  /*3af0*/  SHF.L.U32 R0, R11, 0x1f, RZ ;  /* 0x0000001f0b007819 */ /* 0x000fe200000006ff */
[----:B------:R-:W-:Y:S01]  /*3b00*/  @!PT LDS RZ, [RZ] ;  /* 0x00000000fffff984 */ /* 0x000fe20000000800 */
[----:B------:R-:W-:Y:S01]  /*3b10*/  @!PT LDS RZ, [RZ] ;  /* 0x00000000fffff984 */ /* 0x000fe20000000800 */
[----:B------:R-:W-:Y:S01]  /*3b20*/  @!PT LDS RZ, [RZ] ;  /* 0x00000000fffff984 */ /* 0x000fe20000000800 */
[----:B------:R-:W-:Y:S01]  /*3b30*/  @!PT LDS RZ, [RZ] ;  /* 0x00000000fffff984 */ /* 0x000fe20000000800 */
[----:B------:R2:W-:Y:S06]  /*3b40*/  MEMBAR.ALL.CTA ;  /* 0x0000000000007992 */ /* 0x0005ec0000008000 */
[----:B--2---:R-:W2:Y:S02]  /*3b50*/  FENCE.VIEW.ASYNC.S ;  /* 0x00000000000073c6 */ /* 0x004ea40000000000 */
[----:B--2---:R2:W-:Y:S01]  /*3b60*/  SYNCS.ARRIVE.TRANS64.RED.A1T0 RZ, [R3+URZ], RZ ;  /* 0x000000ff03ff79a7 */ /* 0x0045e200081004ff */
[----:B------:R2:W4:Y:S01]  /*3b70*/  @P0 SYNCS.PHASECHK.TRANS64.TRYWAIT P2, [UR14], R2 ;  /* 0x00000002ff0005a7 */ /* 0x000522000804110e */
[----:B---3--:R-:W-:Y:S01]  /*3b80*/  LOP3.LUT P1, RZ, R6, 0x1, RZ, 0xc0, !PT ;  /* 0x0000000106ff7812 */ /* 0x008fe2000782c0ff */
[----:B------:R-:W3:Y:S02]  /*3b90*/  SYNCS.PHASECHK.TRANS64.TRYWAIT P0, [UR15+0xe0], R0 ;  /* 0x0000e000ff0075a7 */ /* 0x000ee4000800110f */
[----:B--234-:R-:W-:Y:S10]  /*3ba0*/  @!P0 BRA `(.L_x_67) ;  /* 0x000000ac00748947 */ /* 0x01cff40003800000 */
.L_x_215:
[----:B------:R-:W-:Y:S01]  /*3bb0*/  IADD3 R10, PT, PT, R10, 0x1, RZ ;  /* 0x000000010a0a7810 */ /* 0x000fe20007ffe0ff */
[----:B------:R-:W-:Y:S06]  /*3bc0*/  BRA.U !UP3, `(.L_x_68) ;  /* 0x000000010bdc7547 */ /* 0x000fec000b800000 */
[----:B------:R-:W-:Y:S01]  /*3bd0*/  UMOV UR26, URZ ;  /* 0x000000ff001a7c82 */ /* 0x000fe20008000000 */
[----:B------:R-:W-:Y:S01]  /*3be0*/  UMOV UR25, UR18 ;  /* 0x0000001200197c82 */ /* 0x000fe20008000000 */
[----:B------:R-:W-:Y:S01]  /*3bf0*/  UMOV UR24, UR12 ;  /* 0x0000000c00187c82 */ /* 0x000fe20008000000 */
[----:B------:R-:W-:-:S05]  /*3c00*/  UMOV UR23, UR27 ;  /* 0x0000001b00177c82 */ /* 0x000fca0008000000 */
.L_x_71:
[----:B------:R-:W-:Y:S02]  /*3c10*/  UIADD3 UR25, UPT, UPT, UR25, 0x1, URZ ;  /* 0x0000000119197890 */ /* 0x000fe4000fffe0ff */
[----:B---3--:R-:W-:Y:S02]  /*3c20*/  ULEA UR14, UR23, UR13, 0x3 ;  /* 0x0000000d170e7291 */ /* 0x008fe4000f8e18ff */
[----:B------:R-:W-:Y:S01]  /*3c30*/  UISETP.NE.AND UP0, UPT, UR25, URZ, UPT ;  /* 0x000000ff1900728c */ /* 0x000fe2000bf05270 */
[----:B----4-:R-:W-:Y:S10]  /*3c40*/  @P2 BRA `(.L_x_69) ;  /* 0x00000000000c2947 */ /* 0x010ff40003800000 */
[----:B--2---:R-:W-:Y:S04]  /*3c50*/  SHF.L.U32 R2, R8, 0x1f, RZ ;  /* 0x0000001f08027819 */ /* 0x004fe800000006ff */
[----:B------:R-:W2:Y:S02]  /*3c60*/  SYNCS.PHASECHK.TRANS64.TRYWAIT P0, [UR14], R2 ;  /* 0x00000002ff0075a7 */ /* 0x000ea4000800110e */
[----:B--2---:R-:W-:Y:S05]  /*3c70*/  @!P0 BRA `(.L_x_70) ;  /* 0x000000ac00588947 */ /* 0x004fea0003800000 */
.L_x_69:
[----:B------:R-:W-:Y:S01]  /*3c80*/  UISETP.NE.AND UP1, UPT, UR24, 0x1, UPT ;  /* 0x000000011800788c */ /* 0x000fe2000bf25270 */
[----:B------:R-:W-:Y:S01]  /*3c90*/  PLOP3.LUT P2, PT, PT, PT, PT, 0x80, 0x8 ;  /* 0x000000000008781c */ /* 0x000fe20003f4f070 */
[----:B------:R-:W-:Y:S02]  /*3ca0*/  UIADD3 UR27, UPT, UPT, UR23, 0x1, URZ ;  /* 0x00000001171b7890 */ /* 0x000fe4000fffe0ff */
[----:B------:R-:W-:Y:S02]  /*3cb0*/  ULEA UR40, UR23, UR20, 0xa ;  /* 0x0000001417287291 */ /* 0x000fe4000f8e50ff */
[----:B------:R-:W-:Y:S01]  /*3cc0*/  UISETP.NE.AND UP2, UPT, UR27, 0x6, UPT ;  /* 0x000000061b00788c */ /* 0x000fe2000bf45270 */
[----:B------:R-:W-:Y:S01]  /*3cd0*/  PLOP3.LUT P0, PT, PT, PT, UP1, 0x80, 0x8 ;  /* 0x000000000008781c */ /* 0x000fe20003f0f018 */
[----:B------:R-:W-:Y:S02]  /*3ce0*/  ULEA UR42, UR23, UR21, 0x5 ;  /* 0x00000015172a7291 */ /* 0x000fe4000f8e28ff */
[----:B------:R-:W-:Y:S02]  /*3cf0*/  USEL UR39, URZ, 0x1, UP2 ;  /* 0x00000001ff277887 */ /* 0x000fe40009000000 */
[----:B------:R-:W-:Y:S02]  /*3d00*/  USEL UR27, UR27, URZ, UP2 ;  /* 0x000000ff1b1b7287 */ /* 0x000fe40009000000 */
[----:B-1----:R-:W-:Y:S02]  /*3d10*/  ULEA UR44, UR23, UR22, 0x5 ;  /* 0x00000016172c7291 */ /* 0x002fe4000f8e28ff */
[----:B------:R-:W-:Y:S01]  /*3d20*/  @UP1 ULEA UR38, UR27, UR13, 0x3 ;  /* 0x0000000d1b261291 */ /* 0x000fe2000f8e18ff */
[----:B------:R-:W-:Y:S01]  /*3d30*/  LOP3.LUT R8, R8, UR39, RZ, 0x3c, !PT ;  /* 0x0000002708087c12 */ /* 0x000fe2000f8e3cff */
[----:B------:R-:W-:Y:S02]  /*3d40*/  UISETP.NE.U32.AND UP1, UPT, UR26, URZ, UPT ;  /* 0x000000ff1a00728c */ /* 0x000fe4000bf25070 */
[----:B------:R-:W-:Y:S01]  /*3d50*/  UIADD3 UR56, UPT, UPT, UR40, 0x2, URZ ;  /* 0x0000000228387890 */ /* 0x000fe2000fffe0ff */
[----:B--2---:R-:W-:Y:S01]  /*3d60*/  @P0 SHF.L.U32 R0, R8, 0x1f, RZ ;  /* 0x0000001f08000819 */ /* 0x004fe200000006ff */
[----:B------:R-:W-:Y:S02]  /*3d70*/  UIADD3 UR52, UPT, UPT, UR40, 0x4, URZ ;  /* 0x0000000428347890 */ /* 0x000fe4000fffe0ff */
[----:B------:R-:W-:Y:S01]  /*3d80*/  UIADD3 UR48, UPT, UPT, UR40, 0x6, URZ ;  /* 0x0000000628307890 */ /* 0x000fe2000fffe0ff */
[----:B------:R3:W4:Y:S01]  /*3d90*/  @P0 SYNCS.PHASECHK.TRANS64.TRYWAIT P2, [UR38], R0 ;  /* 0x00000000ff0005a7 */ /* 0x0007220008041126 */
[----:B------:R-:W-:Y:S02]  /*3da0*/  ULEA UR38, UR23, UR19, 0xa ;  /* 0x0000001317267291 */ /* 0x000fe4000f8e50ff */
[----:B------:R-:W-:Y:S02]  /*3db0*/  UIADD3 UR14, UPT, UPT, UR14, 0x30, URZ ;  /* 0x000000300e0e7890 */ /* 0x000fe4000fffe0ff */
[----:B------:R-:W-:Y:S02]  /*3dc0*/  UIADD3 UR54, UPT, UPT, UR38, 0x2, URZ ;  /* 0x0000000226367890 */ /* 0x000fe4000fffe0ff */
[----:B------:R-:W-:Y:S02]  /*3dd0*/  UIADD3 UR50, UPT, UPT, UR38, 0x4, URZ ;  /* 0x0000000426327890 */ /* 0x000fe4000fffe0ff */
[----:B------:R-:W-:Y:S02]  /*3de0*/  UIADD3 UR46, UPT, UPT, UR38, 0x6, URZ ;  /* 0x00000006262e7890 */ /* 0x000fe4000fffe0ff */
[----:B------:R-:W-:Y:S01]  /*3df0*/  UIADD3 UR24, UPT, UPT, UR24, -0x1, URZ ;  /* 0xffffffff18187890 */ /* 0x000fe2000fffe0ff */
[----:B------:R-:W-:Y:S01]  /*3e00*/  UMOV UR43, 0x4008 ;  /* 0x00004008002b7882 */ /* 0x000fe20000000000 */
[----:B------:R-:W-:Y:S01]  /*3e10*/  UMOV UR45, 0x4008 ;  /* 0x00004008002d7882 */ /* 0x000fe20000000000 */
[----:B------:R3:W-:Y:S01]  /*3e20*/  UTCCP.T.S.4x32dp128bit tmem[UR29+0x100], gdesc[UR42] ;  /* 0x0001002a1d0079e7 */ /* 0x0007e20009100000 */
[----:B------:R3:W-:Y:S01]  /*3e30*/  UTCCP.T.S.4x32dp128bit tmem[UR29+0x104], gdesc[UR44] ;  /* 0x0001042c1d0079e7 */ /* 0x0007e20009100000 */
[----:B------:R-:W-:Y:S01]  /*3e40*/  UMOV UR41, 0x40004040 ;  /* 0x4000404000297882 */ /* 0x000fe20000000000 */
[----:B------:R-:W-:Y:S01]  /*3e50*/  UMOV UR39, 0x40004040 ;  /* 0x4000404000277882 */ /* 0x000fe20000000000 */
[----:B------:R-:W-:Y:S01]  /*3e60*/  UMOV UR57, 0x40004040 ;  /* 0x4000404000397882 */ /* 0x000fe20000000000 */
[----:B------:R3:W-:Y:S01]  /*3e70*/  UTCQMMA gdesc[UR38], gdesc[UR40], tmem[UR16], tmem[UR36], idesc[UR37], tmem[UR10], UP1 ;  /* 0x000a242826007dea */ /* 0x0007e20008800310 */
[----:B------:R-:W-:Y:S01]  /*3e80*/  UMOV UR55, 0x40004040 ;  /* 0x4000404000377882 */ /* 0x000fe20000000000 */
[----:B------:R-:W-:Y:S01]  /*3e90*/  UMOV UR53, 0x40004040 ;  /* 0x4000404000357882 */ /* 0x000fe20000000000 */
[----:B------:R3:W-:Y:S01]  /*3ea0*/  UTCQMMA gdesc[UR54], gdesc[UR56], tmem[UR16], tmem[UR34], idesc[UR35], tmem[UR8], UPT ;  /* 0x0008223836007dea */ /* 0x0007e2000b800310 */
[----:B------:R-:W-:Y:S01]  /*3eb0*/  UMOV UR51, 0x40004040 ;  /* 0x4000404000337882 */ /* 0x000fe20000000000 */
[----:B------:R-:W-:Y:S01]  /*3ec0*/  UMOV UR49, 0x40004040 ;  /* 0x4000404000317882 */ /* 0x000fe20000000000 */
[----:B------:R3:W-:Y:S01]  /*3ed0*/  UTCQMMA gdesc[UR50], gdesc[UR52], tmem[UR16], tmem[UR32], idesc[UR33], tmem[UR6], UPT ;  /* 0x0006203432007dea */ /* 0x0007e2000b800310 */
[----:B------:R-:W-:Y:S01]  /*3ee0*/  UMOV UR47, 0x40004040 ;  /* 0x40004040002f7882 */ /* 0x000fe20000000000 */
[----:B------:R-:W-:Y:S01]  /*3ef0*/  UMOV UR26, 0x1 ;  /* 0x00000001001a7882 */ /* 0x000fe20000000000 */
[----:B------:R3:W-:Y:S01]  /*3f00*/  UTCQMMA gdesc[UR46], gdesc[UR48], tmem[UR16], tmem[UR30], idesc[UR31], tmem[UR4], UPT ;  /* 0x00041e302e007dea */ /* 0x0007e2000b800310 */
[----:B------:R3:W-:Y:S01]  /*3f10*/  UTCBAR.MULTICAST [UR14], URZ, UR17 ;  /* 0x000000ff0e0073e9 */ /* 0x0007e20008000811 */
[----:B------:R-:W-:Y:S01]  /*3f20*/  UMOV UR23, UR27 ;  /* 0x0000001b00177c82 */ /* 0x000fe20008000000 */
[----:B------:R-:W-:Y:S05]  /*3f30*/  BRA.U UP0, `(.L_x_71) ;  /* 0xfffffffd00347547 */ /* 0x000fea000b83ffff */
.L_x_68:
[----:B------:R-:W-:Y:S01]  /*3f40*/  UIADD3 UR28, UPT, UPT, UR28, 0x1, URZ ;  /* 0x000000011c1c7890 */ /* 0x000fe2000fffe0ff */
[C---:B------:R-:W-:Y:S01]  /*3f50*/  ISETP.NE.AND P0, PT, R10.reuse, 0x2, PT ;  /* 0x000000020a00780c */ /* 0x040fe20003f05270 */
[----:B------:R-:W-:Y:S02]  /*3f60*/  UIADD3 UR15, UPT, UPT, UR15, 0xd0, URZ ;  /* 0x000000d00f0f7890 */ /* 0x000fe4000fffe0ff */
[----:B------:R-:W-:Y:S01]  /*3f70*/  UISETP.NE.AND UP0, UPT, UR28, 0x2, UPT ;  /* 0x000000021c00788c */ /* 0x000fe2000bf05270 */
[----:B--23--:R-:W-:Y:S02]  /*3f80*/  SEL R0, RZ, 0x1, P0 ;  /* 0x00000001ff007807 */ /* 0x00cfe40000000000 */
[----:B------:R-:W-:Y:S01]  /*3f90*/  SEL R10, R10, RZ, P0 ;  /* 0x000000ff0a0a7207 */ /* 0x000fe20000000000 */
[----:B------:R-:W-:Y:S01]  /*3fa0*/  USEL UR14, URZ, 0x1, UP0 ;  /* 0x00000001ff0e7887 */ /* 0x000fe20008000000 */
[----:B------:R-:W-:Y:S01]  /*3fb0*/  LOP3.LUT R9, R9, R0, RZ, 0x3c, !PT ;  /* 0x0000000009097212 */ /* 0x000fe200078e3cff */
[----:B------:R-:W-:Y:S01]  /*3fc0*/  USEL UR28, UR28, URZ, UP0 ;  /* 0x000000ff1c1c7287 */ /* 0x000fe20008000000 */
[----:B------:R2:W-:Y:S03]  /*3fd0*/  UTCBAR [UR15], URZ ;  /* 0x000000ff0f0073e9 */ /* 0x0005e600080000ff */
[----:B------:R-:W-:Y:S01]  /*3fe0*/  LOP3.LUT R11, R11, UR14, RZ, 0x3c, !PT ;  /* 0x0000000e0b0b7c12 */ /* 0x000fe2000f8e3cff */
[----:B------:R-:W-:Y:S07]  /*3ff0*/  @P1 BRA `(.L_x_72) ;  /* 0xfffffff800841947 */ /* 0x000fee000383ffff */
[----:B------:R-:W3:Y:S01]  /*4000*/  S2UR UR4, SR_CgaCtaId ;  /* 0x00000000000479c3 */ /* 0x000ee20000008800 */
[----:B------:R-:W-:Y:S01]  /*4010*/  ELECT P0, URZ, PT ;  /* 0x0000000000ff782f */ /* 0x000fe20003800000 */
[----:B------:R-:W-:Y:S01]  /*4020*/  IMAD.MOV.U32 R0, RZ, RZ, 0x1 ;  /* 0x00000001ff007424 */ /* 0x000fe200078e00ff */
[----:B------:R-:W-:Y:S01]  /*4030*/  UIADD3 UR13, UPT, UPT, UR13, 0xe0, URZ ;  /* 0x000000e00d0d7890 */ /* 0x000fe2000fffe0ff */
[----:B------:R-:W-:Y:S01]  /*4040*/  SHF.L.U32 R2, R11, 0x1f, RZ ;  /* 0x0000001f0b027819 */ /* 0x000fe200000006ff */
[----:B------:R-:W-:-:S03]  /*4050*/  UMOV UR5, 0x40 ;  /* 0x0000004000057882 */ /* 0x000fc60000000000 */
[----:B------:R-:W-:Y:S01]  /*4060*/  UVIRTCOUNT.DEALLOC.SMPOOL 0x80 ;  /* 0x000000800000784c */ /* 0x000fe20000000000 */
[----:B---3--:R-:W-:Y:S02]  /*4070*/  ULEA UR4, UR4, UR5, 0x18 ;  /* 0x0000000504047291 */ /* 0x008fe4000f8ec0ff */
[----:B------:R-:W-:-:S07]  /*4080*/  ULEA UR5, UR28, UR13, 0x3 ;  /* 0x0000000d1c057291 */ /* 0x000fce000f8e18ff */
[----:B------:R3:W-:Y:S02]  /*4090*/  @P0 STS.U8 [UR4+0x1c], R0 ;  /* 0x00001c00ff000988 */ /* 0x0007e40008000004 */
[----:B------:R-:W1:Y:S02]  /*40a0*/  SYNCS.PHASECHK.TRANS64.TRYWAIT P0, [UR5], R2 ;  /* 0x00000002ff0075a7 */ /* 0x000e640008001105 */
[----:B-1-3--:R-:W-:Y:S05]  /*40b0*/  @!P0 BRA `(.L_x_73) ;  /* 0x000000a800608947 */ /* 0x00afea0003800000 */
.L_x_218:
        /* <DEDUP_REMOVED lines=9> */
.L_x_220:
[----:B------:R-:W-:Y:S01]  /*4150*/  NOP ;  /* 0x0000000000007918 */ /* 0x000fe20000000000 */
[----:B-1----:R-:W1:Y:S01]  /*4160*/  LDS R0, [UR4+0x14] ;  /* 0x00001404ff007984 */ /* 0x002e620008000800 */
[----:B------:R-:W-:Y:S01]  /*4170*/  ULOP3.LUT UR6, UR29, 0xffff, URZ, 0xc0, !UPT ;  /* 0x0000ffff1d067892 */ /* 0x000fe2000f8ec0ff */
[----:B------:R-:W-:Y:S01]  /*4180*/  UMOV UR8, 0xffff ;  /* 0x0000ffff00087882 */ /* 0x000fe20000000000 */
[----:B------:R-:W-:Y:S02]  /*4190*/  UMOV UR5, 0x1 ;  /* 0x0000000100057882 */ /* 0x000fe40000000000 */
[----:B------:R-:W-:-:S04]  /*41a0*/  USHF.R.U32.HI UR6, URZ, 0x5, UR6 ;  /* 0x00000005ff067899 */ /* 0x000fc80008011606 */
[----:B------:R-:W-:Y:S02]  /*41b0*/  USHF.L.U32 UR8, UR8, UR6, URZ ;  /* 0x0000000608087299 */ /* 0x000fe400080006ff */
[----:B------:R-:W-:-:S04]  /*41c0*/  USHF.L.U32 UR5, UR5, UR6, URZ ;  /* 0x0000000605057299 */ /* 0x000fc800080006ff */
[----:B-1----:R-:W-:-:S04]  /*41d0*/  LOP3.LUT R0, R0, UR8, RZ, 0xc0, !PT ;  /* 0x0000000800007c12 */ /* 0x002fc8000f8ec0ff */
[----:B------:R-:W-:-:S13]  /*41e0*/  ISETP.NE.AND P0, PT, R0, UR8, PT ;  /* 0x0000000800007c0c */ /* 0x000fda000bf05270 */
[----:B------:R-:W-:Y:S05]  /*41f0*/  @P0 BRA `(.L_x_75) ;  /* 0x0000000000580947 */ /* 0x000fea0003800000 */
[----:B------:R-:W1:Y:S02]  /*4200*/  LDS R0, [UR4+0x18] ;  /* 0x00001804ff007984 */ /* 0x000e640008000800 */
[----:B-1----:R-:W-:-:S04]  /*4210*/  LOP3.LUT R0, R0, UR5, RZ, 0xc0, !PT ;  /* 0x0000000500007c12 */ /* 0x002fc8000f8ec0ff */
[----:B------:R-:W-:-:S13]  /*4220*/  ISETP.NE.AND P0, PT, R0, UR5, PT ;  /* 0x0000000500007c0c */ /* 0x000fda000bf05270 */
[----:B------:R-:W-:Y:S05]  /*4230*/  @P0 BRA `(.L_x_76) ;  /* 0x00000000003c0947 */ /* 0x000fea0003800000 */
[----:B------:R-:W1:Y:S01]  /*4240*/  S2R R2, SR_LANEID ;  /* 0x0000000000027919 */ /* 0x000e620000000000 */
[----:B------:R-:W-:Y:S01]  /*4250*/  ULOP3.LUT UR8, URZ, UR8, URZ, 0x33, !UPT ;  /* 0x00000008ff087292 */ /* 0x000fe2000f8e33ff */
[----:B------:R-:W-:Y:S02]  /*4260*/  VOTEU.ANY UR7, UPT, PT ;  /* 0x0000000000077886 */ /* 0x000fe400038e0100 */
[----:B------:R-:W-:-:S03]  /*4270*/  UFLO.U32 UR7, UR7 ;  /* 0x00000007000772bd */ /* 0x000fc600080e0000 */
[----:B------:R-:W-:-:S04]  /*4280*/  IMAD.U32 R0, RZ, RZ, UR8 ;  /* 0x00000008ff007e24 */ /* 0x000fc8000f8e00ff */
[----:B------:R3:W2:Y:S02]  /*4290*/  REDUX UR6, R0 ;  /* 0x00000000000673c4 */ /* 0x0006a40000000000 */
[----:B------:R1:W-:Y:S02]  /*42a0*/  UTCATOMSWS.AND URZ, UR8 ;  /* 0x0000000800ff79e3 */ /* 0x0003e40008000000 */
[----:B-1----:R-:W-:Y:S02]  /*42b0*/  ISETP.EQ.U32.AND P0, PT, R2, UR7, PT ;  /* 0x0000000702007c0c */ /* 0x002fe4000bf02070 */
[----:B---3--:R-:W-:Y:S02]  /*42c0*/  LOP3.LUT R0, RZ, UR5, RZ, 0x33, !PT ;  /* 0x00000005ff007c12 */ /* 0x008fe4000f8e33ff */
[----:B--2---:R-:W-:Y:S02]  /*42d0*/  MOV R2, UR6 ;  /* 0x0000000600027c02 */ /* 0x004fe40008000f00 */
[----:B------:R-:W1:Y:S07]  /*42e0*/  REDUX UR5, R0 ;  /* 0x00000000000573c4 */ /* 0x000e6e0000000000 */
[----:B------:R2:W-:Y:S01]  /*42f0*/  @P0 ATOMS.AND RZ, [UR4+0x14], R2 ;  /* 0x00001402ffff098c */ /* 0x0005e2000a800004 */
[----:B-1----:R-:W-:-:S05]  /*4300*/  IMAD.U32 R0, RZ, RZ, UR5 ;  /* 0x00000005ff007e24 */ /* 0x002fca000f8e00ff */
[----:B------:R2:W-:Y:S01]  /*4310*/  @P0 ATOMS.AND RZ, [UR4+0x18], R0 ;  /* 0x00001800ffff098c */ /* 0x0005e2000a800004 */
[----:B------:R-:W-:Y:S05]  /*4320*/  BRA `(.L_x_77) ;  /* 0x0000000000147947 */ /* 0x000fea0003800000 */
.L_x_76:
[----:B------:R-:W-:Y:S02]  /*4330*/  MOV R2, 0x4350 ;  /* 0x0000435000027802 */ /* 0x000fe40000000f00 */
[----:B--2-45:R-:W-:Y:S05]  /*4340*/  CALL.REL.NOINC `($__internal_0_$__cuda_sm10x_tcgen05_guardrail_trap_col_being_dealloced_not_returned_by_alloc) ;  /* 0x000000ac00ec7944 */ /* 0x034fea0003c00000 */
[----:B------:R-:W-:Y:S05]  /*4350*/  BRA `(.L_x_77) ;  /* 0x0000000000087947 */ /* 0x000fea0003800000 */
.L_x_75:
[----:B------:R-:W-:Y:S02]  /*4360*/  MOV R2, 0x4380 ;  /* 0x0000438000027802 */ /* 0x000fe40000000f00 */
[----:B--2-45:R-:W-:Y:S05]  /*4370*/  CALL.REL.NOINC `($__internal_2_$__cuda_sm10x_tcgen05_guardrail_trap_unallocated_columns_being_dealloced) ;  /* 0x000000ac00f87944 */ /* 0x034fea0003c00000 */
.L_x_77:
[----:B------:R-:W-:Y:S01]  /*4380*/  NOP ;  /* 0x0000000000007918 */ /* 0x000fe20000000000 */
[----:B------:R-:W-:Y:S05]  /*4390*/  EXIT ;  /* 0x000000000000794d */ /* 0x000fea0003800000 */
.L_x_61:
[----:B------:R-:W-:-:S09]  /*43a0*/  UISETP.NE.OR UP6, UPT, UR12, 0x3, !UP6 ;  /* 0x000000030c00788c */ /* 0x000fd2000f7c5670 */
[----:B------:R-:W-:Y:S05]  /*43b0*/  BRA.U UP6, `(.L_x_78) ;  /* 0x0000001906487547 */ /* 0x000fea000b800000 */
[----:B------:R-:W2:Y:S01]  /*43c0*/  LDCU.64 UR6, c[0x0][0xc88] ;  /* 0x00019100ff0677ac */ /* 0x000ea20008000a00 */
[----:B------:R-:W3:Y:S01]  /*43d0*/  LDC R0, c[0x0][0xf30] ;  /* 0x0003cc00ff007b82 */ /* 0x000ee20000000800 */
[----:B------:R-:W-:Y:S01]  /*43e0*/  CS2R R26, SRZ ;  /* 0x00000000001a7805 */ /* 0x000fe2000001ff00 */
[----:B------:R-:W-:Y:S01]  /*43f0*/  IMAD.MOV.U32 R23, RZ, RZ, 0x1000 ;  /* 0x00001000ff177424 */ /* 0x000fe200078e00ff */
[----:B------:R-:W4:Y:S01]  /*4400*/  LDCU.64 UR4, c[0x0][0xc90] ;  /* 0x00019200ff0477ac */ /* 0x000f220008000a00 */
[----:B------:R-:W-:-:S04]  /*4410*/  UPLOP3.LUT UP2, UPT, UPT, UPT, UPT, 0x40, 0x4 ;  /* 0x000000000004789c */ /* 0x000fc80003f4e870 */
[----:B------:R-:W1:Y:S08]  /*4420*/  LDC R22, c[0x0][0x370] ;  /* 0x0000dc00ff167b82 */ /* 0x000e700000000800 */
[----:B------:R-:W1:Y:S01]  /*4430*/  LDC R3, c[0x0][0xf0c] ;  /* 0x0003c300ff037b82 */ /* 0x000e620000000800 */
[----:B--2---:R-:W-:-:S03]  /*4440*/  UISETP.NE.U32.AND UP1, UPT, UR6, URZ, UPT ;  /* 0x000000ff0600728c */ /* 0x004fc6000bf25070 */
[----:B------:R-:W-:Y:S01]  /*4450*/  UMOV UR6, 0x400 ;  /* 0x0000040000067882 */ /* 0x000fe20000000000 */
[----:B------:R-:W-:Y:S02]  /*4460*/  UISETP.NE.AND.EX UP1, UPT, UR7, URZ, UPT, UP1 ;  /* 0x000000ff0700728c */ /* 0x000fe4000bf25310 */
[----:B------:R-:W-:Y:S01]  /*4470*/  USEL UR7, URZ, 0x1, UP4 ;  /* 0x00000001ff077887 */ /* 0x000fe2000a000000 */
[----:B------:R-:W2:Y:S01]  /*4480*/  LDC R20, c[0x0][0xf20] ;  /* 0x0003c800ff147b82 */ /* 0x000ea20000000800 */
[----:B------:R-:W-:Y:S01]  /*4490*/  ULEA UR6, UR37, UR6, 0x18 ;  /* 0x0000000625067291 */ /* 0x000fe2000f8ec0ff */
[----:B---3--:R-:W-:Y:S01]  /*44a0*/  ISETP.NE.AND P1, PT, R0, 0x1, PT ;  /* 0x000000010000780c */ /* 0x008fe20003f25270 */
[----:B----4-:R-:W-:Y:S02]  /*44b0*/  UISETP.NE.U32.AND UP4, UPT, UR4, URZ, UPT ;  /* 0x000000ff0400728c */ /* 0x010fe4000bf85070 */
[----:B------:R-:W-:Y:S02]  /*44c0*/  UIADD3 UR57, UPT, UPT, UR6, 0x60, URZ ;  /* 0x0000006006397890 */ /* 0x000fe4000fffe0ff */
[----:B------:R-:W-:Y:S01]  /*44d0*/  UIADD3 UR49, UPT, UPT, UR6, 0x68, URZ ;  /* 0x0000006806317890 */ /* 0x000fe2000fffe0ff */
[----:B------:R-:W3:Y:S01]  /*44e0*/  LDC.64 R28, c[0x0][0x348] ;  /* 0x0000d200ff1c7b82 */ /* 0x000ee20000000a00 */
[----:B------:R-:W-:-:S02]  /*44f0*/  UIADD3 UR41, UPT, UPT, UR6, 0x70, URZ ;  /* 0x0000007006297890 */ /* 0x000fc4000fffe0ff */
[----:B------:R-:W-:Y:S02]  /*4500*/  UIADD3 UR25, UPT, UPT, UR6, 0x78, URZ ;  /* 0x0000007806197890 */ /* 0x000fe4000fffe0ff */
[----:B------:R-:W-:-:S03]  /*4510*/  UISETP.NE.AND.EX UP4, UPT, UR5, URZ, UPT, UP4 ;  /* 0x000000ff0500728c */ /* 0x000fc6000bf85340 */
[----:B------:R-:W4:Y:S08]  /*4520*/  LDC.64 R14, c[0x0][0xf10] ;  /* 0x0003c400ff0e7b82 */ /* 0x000f300000000a00 */
[----:B------:R-:W1:Y:S08]  /*4530*/  LDC.64 R6, c[0x0][0xf18] ;  /* 0x0003c600ff067b82 */ /* 0x000e700000000a00 */
[----:B------:R-:W1:Y:S08]  /*4540*/  LDC.64 R4, c[0x0][0xf28] ;  /* 0x0003ca00ff047b82 */ /* 0x000e700000000a00 */
[----:B--2---:R-:W1:Y:S02]  /*4550*/  LDC R21, c[0x0][0x374] ;  /* 0x0000dd00ff157b82 */ /* 0x004e640000000800 */
.L_x_93:
[C---:B------:R-:W-:Y:S02]  /*4560*/  LEA R0, R27.reuse, UR6, 0x3 ;  /* 0x000000061b007c11 */ /* 0x040fe4000f8e18ff */
[----:B------:R-:W-:Y:S02]  /*4570*/  SHF.L.U32 R2, R26, 0x1f, RZ ;  /* 0x0000001f1a027819 */ /* 0x000fe400000006ff */
[----:B------:R-:W-:Y:S02]  /*4580*/  LEA R16, R27, UR6, 0x4 ;  /* 0x000000061b107c11 */ /* 0x000fe4000f8e20ff */
[----:B--2---:R-:W2:Y:S02]  /*4590*/  SYNCS.PHASECHK.TRANS64.TRYWAIT P0, [R0+URZ+0xb0], R2 ;  /* 0x0000b002000075a7 */ /* 0x004ea400080011ff */
[----:B--2---:R-:W-:Y:S05]  /*45a0*/  @!P0 BRA `(.L_x_79) ;  /* 0x000000a400548947 */ /* 0x004fea0003800000 */
.L_x_221:
[----:B------:R-:W-:Y:S01]  /*45b0*/  ISETP.GE.AND P0, PT, R43, 0x1, PT ;  /* 0x000000012b00780c */ /* 0x000fe20003f06270 */
[----:B------:R-:W1:Y:S01]  /*45c0*/  LDS.128 R16, [R16+0x120] ;  /* 0x0001200010107984 */ /* 0x000e620000000c00 */
[----:B------:R-:W-:Y:S01]  /*45d0*/  ISETP.NE.U32.AND P4, PT, RZ, UR4, PT ;  /* 0x00000004ff007c0c */ /* 0x000fe2000bf85070 */
[----:B--2---:R-:W-:Y:S01]  /*45e0*/  VIADD R0, R0, 0xc0 ;  /* 0x000000c000007836 */ /* 0x004fe20000000000 */
[----:B------:R-:W-:Y:S01]  /*45f0*/  USHF.L.U32 UR58, UR11, 0x7, URZ ;  /* 0x000000070b3a7899 */ /* 0x000fe200080006ff */
[----:B------:R-:W-:Y:S01]  /*4600*/  IMAD.MOV.U32 R24, RZ, RZ, 0x1 ;  /* 0x00000001ff187424 */ /* 0x000fe200078e00ff */
[----:B------:R-:W-:Y:S01]  /*4610*/  ISETP.NE.AND.EX P4, PT, RZ, UR5, PT, P4 ;  /* 0x00000005ff007c0c */ /* 0x000fe2000bf85340 */
[----:B------:R-:W-:Y:S01]  /*4620*/  USHF.L.U32 UR59, UR27, 0x7, URZ ;  /* 0x000000071b3b7899 */ /* 0x000fe200080006ff */
[----:B------:R-:W-:Y:S01]  /*4630*/  PRMT R0, RZ, 0x654, R0 ;  /* 0x00000654ff007816 */ /* 0x000fe20000000000 */
[----:B------:R-:W-:Y:S01]  /*4640*/  @!PT LDS RZ, [RZ] ;  /* 0x00000000fffff984 */ /* 0x000fe20000000800 */
[----:B------:R-:W-:Y:S01]  /*4650*/  @!PT LDS RZ, [RZ] ;  /* 0x00000000fffff984 */ /* 0x000fe20000000800 */
[----:B------:R-:W-:Y:S01]  /*4660*/  @!PT LDS RZ, [RZ] ;  /* 0x00000000fffff984 */ /* 0x000fe20000000800 */
[----:B------:R-:W-:Y:S01]  /*4670*/  @!PT LDS RZ, [RZ] ;  /* 0x00000000fffff984 */ /* 0x000fe20000000800 */
[----:B------:R2:W-:Y:S06]  /*4680*/  MEMBAR.ALL.CTA ;  /* 0x0000000000007992 */ /* 0x0005ec0000008000 */
[----:B--2---:R-:W2:Y:S01]  /*4690*/  FENCE.VIEW.ASYNC.S ;  /* 0x00000000000073c6 */ /* 0x004ea20000000000 */
[----:B------:R-:W-:Y:S01]  /*46a0*/  SHF.L.U32 R24, R24, 0x1f, RZ ;  /* 0x0000001f18187819 */ /* 0x000fe200000006ff */
[----:B--2---:R2:W-:Y:S01]  /*46b0*/  SYNCS.ARRIVE.TRANS64.RED.A1T0 RZ, [R0+URZ], RZ ;  /* 0x000000ff00ff79a7 */ /* 0x0045e200081004ff */
[----:B-1----:R-:W-:Y:S11]  /*46c0*/  LOP3.LUT P3, RZ, R18, 0x1, RZ, 0xc0, !PT ;  /* 0x0000000112ff7812 */ /* 0x002ff6000786c0ff */
[----:B------:R-:W-:Y:S02]  /*46d0*/  @!UPT UIADD3 URZ, UPT, UPT, URZ, URZ, URZ ;  /* 0x000000fffffff290 */ /* 0x000fe4000fffe0ff */
[----:B------:R-:W-:Y:S02]  /*46e0*/  @P3 MOV R11, R16 ;  /* 0x00000010000b3202 */ /* 0x000fe40000000f00 */
[----:B------:R-:W-:Y:S01]  /*46f0*/  @P3 LOP3.LUT R10, R17, 0xffff, RZ, 0xc0, !PT ;  /* 0x0000ffff110a3812 */ /* 0x000fe200078ec0ff */
[----:B--2---:R-:W-:Y:S06]  /*4700*/  @!P0 BRA `(.L_x_80) ;  /* 0x0000000000a48947 */ /* 0x004fec0003800000 */
[-C--:B------:R-:W-:Y:S01]  /*4710*/  IMAD.HI.U32 R0, R21, R7.reuse, RZ ;  /* 0x0000000715007227 */ /* 0x080fe200078e00ff */
[----:B------:R-:W-:Y:S02]  /*4720*/  ISETP.NE.AND P0, PT, R6, 0x1, PT ;  /* 0x000000010600780c */ /* 0x000fe40003f05270 */
[----:B------:R-:W-:Y:S01]  /*4730*/  ISETP.NE.AND P2, PT, R43, 0x1, PT ;  /* 0x000000012b00780c */ /* 0x000fe20003f45270 */
[----:B----4-:R-:W-:Y:S01]  /*4740*/  IMAD.HI.U32 R9, R22, R14, RZ ;  /* 0x0000000e16097227 */ /* 0x010fe200078e00ff */
[----:B------:R-:W-:Y:S02]  /*4750*/  SHF.R.U32.HI R0, RZ, R20, R0 ;  /* 0x00000014ff007219 */ /* 0x000fe40000011600 */
[----:B------:R-:W-:Y:S01]  /*4760*/  ISETP.NE.AND P5, PT, R3, 0x1, PT ;  /* 0x000000010300780c */ /* 0x000fe20003fa5270 */
[----:B------:R-:W-:Y:S01]  /*4770*/  IMAD.HI.U32 R13, R10, R7, RZ ;  /* 0x000000070a0d7227 */ /* 0x000fe200078e00ff */
[----:B------:R-:W-:Y:S02]  /*4780*/  SHF.R.U32.HI R9, RZ, R15, R9 ;  /* 0x0000000fff097219 */ /* 0x000fe40000011609 */
[----:B------:R-:W-:Y:S01]  /*4790*/  SEL R0, R21, R0, !P0 ;  /* 0x0000000015007207 */ /* 0x000fe20004000000 */
[----:B------:R-:W-:Y:S01]  /*47a0*/  IMAD.HI.U32 R12, R11, R14, RZ ;  /* 0x0000000e0b0c7227 */ /* 0x000fe200078e00ff */
[----:B------:R-:W-:Y:S03]  /*47b0*/  SEL R9, R22, R9, !P5 ;  /* 0x0000000916097207 */ /* 0x000fe60006800000 */
[-C--:B------:R-:W-:Y:S01]  /*47c0*/  IMAD.HI.U32 R8, R0, R4.reuse, RZ ;  /* 0x0000000400087227 */ /* 0x080fe200078e00ff */
[----:B------:R-:W-:Y:S03]  /*47d0*/  SHF.R.U32.HI R12, RZ, R15, R12 ;  /* 0x0000000fff0c7219 */ /* 0x000fe6000001160c */
[----:B------:R-:W-:Y:S01]  /*47e0*/  IMAD.HI.U32 R2, R9, R4, RZ ;  /* 0x0000000409027227 */ /* 0x000fe200078e00ff */
[-C--:B------:R-:W-:Y:S02]  /*47f0*/  @P2 SHF.R.U32.HI R0, RZ, R5.reuse, R8 ;  /* 0x00000005ff002219 */ /* 0x080fe40000011608 */
[----:B------:R-:W-:Y:S02]  /*4800*/  SHF.R.U32.HI R8, RZ, R20, R13 ;  /* 0x00000014ff087219 */ /* 0x000fe4000001160d */
[----:B------:R-:W-:Y:S01]  /*4810*/  @P2 SHF.R.U32.HI R9, RZ, R5, R2 ;  /* 0x00000005ff092219 */ /* 0x000fe20000011602 */
[----:B------:R-:W-:Y:S01]  /*4820*/  IMAD R0, R43, R0, RZ ;  /* 0x000000002b007224 */ /* 0x000fe200078e02ff */
[----:B------:R-:W-:Y:S02]  /*4830*/  SEL R8, R10, R8, !P0 ;  /* 0x000000080a087207 */ /* 0x000fe40004000000 */
[----:B------:R-:W-:Y:S01]  /*4840*/  SEL R2, R11, R12, !P5 ;  /* 0x0000000c0b027207 */ /* 0x000fe20006800000 */
[C---:B------:R-:W-:Y:S01]  /*4850*/  IMAD R12, R43.reuse, R9, RZ ;  /* 0x000000092b0c7224 */ /* 0x040fe200078e02ff */
[C---:B------:R-:W-:Y:S01]  /*4860*/  ISETP.GE.AND P0, PT, R8.reuse, R0, PT ;  /* 0x000000000800720c */ /* 0x040fe20003f06270 */
[----:B------:R-:W-:Y:S03]  /*4870*/  IMAD.HI.U32 R0, R8, R4, RZ ;  /* 0x0000000408007227 */ /* 0x000fe600078e00ff */
[----:B------:R-:W-:Y:S02]  /*4880*/  ISETP.GE.OR P0, PT, R2, R12, P0 ;  /* 0x0000000c0200720c */ /* 0x000fe40000706670 */
[-C--:B------:R-:W-:Y:S04]  /*4890*/  SHF.R.U32.HI R0, RZ, R5.reuse, R0 ;  /* 0x00000005ff007219 */ /* 0x080fe80000011600 */
[----:B------:R-:W-:Y:S05]  /*48a0*/  SEL R13, R8, R0, !P2 ;  /* 0x00000000080d7207 */ /* 0x000fea0005000000 */
[----:B------:R-:W-:Y:S02]  /*48b0*/  IMAD.MOV R12, RZ, RZ, -R13 ;  /* 0x000000ffff0c7224 */ /* 0x000fe400078e0a0d */
[C---:B------:R-:W-:Y:S04]  /*48c0*/  @!P0 IMAD.HI.U32 R0, R2.reuse, R4, RZ ;  /* 0x0000000402008227 */ /* 0x040fe800078e00ff */
[----:B------:R-:W-:Y:S01]  /*48d0*/  IMAD R12, R43, R12, R8 ;  /* 0x0000000c2b0c7224 */ /* 0x000fe200078e0208 */
[----:B------:R-:W-:Y:S04]  /*48e0*/  @!P0 SHF.R.U32.HI R0, RZ, R5, R0 ;  /* 0x00000005ff008219 */ /* 0x000fe80000011600 */
[----:B------:R-:W-:Y:S04]  /*48f0*/  @!P0 SEL R0, R2, R0, !P2 ;  /* 0x0000000002008207 */ /* 0x000fe80005000000 */
[----:B------:R-:W-:Y:S01]  /*4900*/  @!P0 IADD3 R13, PT, PT, R13, -R0, RZ ;  /* 0x800000000d0d8210 */ /* 0x000fe20007ffe0ff */
[----:B------:R-:W-:Y:S01]  /*4910*/  @!P0 IMAD R0, R9, R12, R0 ;  /* 0x0000000c09008224 */ /* 0x000fe200078e0200 */
[----:B------:R-:W-:Y:S01]  /*4920*/  IADD3 R9, PT, PT, -R8, RZ, RZ ;  /* 0x000000ff08097210 */ /* 0x000fe20007ffe1ff */
[--C-:B------:R-:W-:Y:S02]  /*4930*/  IMAD.MOV R12, RZ, RZ, -R2.reuse ;  /* 0x000000ffff0c7224 */ /* 0x100fe400078e0a02 */
[----:B------:R-:W-:Y:S02]  /*4940*/  @!P0 IMAD R8, R13, R43, R2 ;  /* 0x0000002b0d088224 */ /* 0x000fe400078e0202 */
[----:B------:R-:W-:Y:S02]  /*4950*/  @!P0 IMAD.MOV.U32 R2, RZ, RZ, R0 ;  /* 0x000000ffff028224 */ /* 0x000fe400078e0000 */
[----:B------:R-:W-:Y:S02]  /*4960*/  IMAD R11, R3, R12, R11 ;  /* 0x0000000c030b7224 */ /* 0x000fe400078e020b */
[----:B------:R-:W-:Y:S02]  /*4970*/  IMAD R10, R6, R9, R10 ;  /* 0x00000009060a7224 */ /* 0x000fe400078e020a */
[----:B------:R-:W-:Y:S02]  /*4980*/  IMAD R11, R2, R3, R11 ;  /* 0x00000003020b7224 */ /* 0x000fe400078e020b */
[----:B------:R-:W-:Y:S02]  /*4990*/  IMAD R10, R8, R6, R10 ;  /* 0x00000006080a7224 */ /* 0x000fe400078e020a */
.L_x_80:
[----:B------:R-:W-:Y:S05]  /*49a0*/  BRA.U UP2, `(.L_x_81) ;  /* 0x0000000102107547 */ /* 0x000fea000b800000 */
[----:B------:R-:W-:Y:S04]  /*49b0*/  MOV R2, UR7 ;  /* 0x0000000700027c02 */ /* 0x000fe80008000f00 */
[----:B------:R-:W-:Y:S04]  /*49c0*/  SHF.L.U32 R2, R2, 0x1f, RZ ;  /* 0x0000001f02027819 */ /* 0x000fe800000006ff */
[----:B------:R-:W1:Y:S02]  /*49d0*/  SYNCS.PHASECHK.TRANS64.TRYWAIT P0, [UR6+0xa8], R2 ;  /* 0x0000a802ff0075a7 */ /* 0x000e640008001106 */
[----:B-1----:R-:W-:Y:S05]  /*49e0*/  @!P0 BRA `(.L_x_82) ;  /* 0x000000a000588947 */ /* 0x002fea0003800000 */
.L_x_81:
[----:B------:R-:W-:Y:S05]  /*49f0*/  BRA.U !UP4, `(.L_x_83) ;  /* 0x000000010c347547 */ /* 0x000fea000b800000 */
[----:B------:R-:W-:Y:S01]  /*4a00*/  UPLOP3.LUT UP0, UPT, UPT, UPT, UP1, 0x80, 0x8 ;  /* 0x000000000008789c */ /* 0x000fe20003f0f010 */
[----:B-1----:R-:W-:Y:S02]  /*4a10*/  HFMA2 R0, -RZ, RZ, 0, 5.9604644775390625e-08 ;  /* 0x00000001ff007431 */ /* 0x002fe400000001ff */
[----:B------:R-:W-:Y:S03]  /*4a20*/  IMAD.MOV.U32 R86, RZ, RZ, 0x1 ;  /* 0x00000001ff567424 */ /* 0x000fe600078e00ff */
[----:B------:R-:W-:Y:S05]  /*4a30*/  PLOP3.LUT P0, PT, PT, PT, UP0, 0x80, 0x8 ;  /* 0x000000000008781c */ /* 0x000fea0003f0f008 */
[----:B------:R-:W1:Y:S01]  /*4a40*/  @UP0 LDCU.64 UR10, c[0x0][0xc88] ;  /* 0x00019100ff0a07ac */ /* 0x000e620008000a00 */
[----:B------:R-:W-:Y:S07]  /*4a50*/  @UP0 UIMAD UR8, UR44, UR4, URZ ;  /* 0x000000042c0802a4 */ /* 0x000fee000f8e02ff */
[----:B------:R-:W-:Y:S01]  /*4a60*/  @!P0 PRMT R86, R0, 0x7610, R86 ;  /* 0x0000761000568816 */ /* 0x000fe20000000056 */
[----:B-1----:R-:W-:Y:S03]  /*4a70*/  @UP0 UIMAD.WIDE UR10, UR8, 0x4, UR10 ;  /* 0x00000004080a08a5 */ /* 0x002fe6000f8e020a */
[----:B------:R-:W1:Y:S03]  /*4a80*/  @!UP0 LDCU UR8, c[0x0][0xc80] ;  /* 0x00019000ff0887ac */ /* 0x000e660008000800 */
[----:B------:R-:W-:Y:S01]  /*4a90*/  IMAD.U32 R8, RZ, RZ, UR10 ;  /* 0x0000000aff087e24 */ /* 0x000fe2000f8e00ff */
[----:B------:R-:W-:Y:S05]  /*4aa0*/  MOV R9, UR11 ;  /* 0x0000000b00097c02 */ /* 0x000fea0008000f00 */
[----:B-----5:R2:W5:Y:S02]  /*4ab0*/  @P0 LDG.E R53, desc[UR46][R8.64] ;  /* 0x0000002e08350981 */ /* 0x020564000c1e1900 */
[----:B-12---:R-:W-:Y:S07]  /*4ac0*/  @!P0 IMAD.U32 R53, RZ, RZ, UR8 ;  /* 0x00000008ff358e24 */ /* 0x006fee000f8e00ff */
.L_x_83:
[----:B-----5:R-:W-:Y:S01]  /*4ad0*/  @!P4 FSETP.EQ.AND P0, PT, R53, RZ, PT ;  /* 0x000000ff3500c20b */ /* 0x020fe20003f02000 */
[----:B------:R-:W-:Y:S01]  /*4ae0*/  @!UPT UIADD3 URZ, UPT, UPT, URZ, URZ, URZ ;  /* 0x000000fffffff290 */ /* 0x000fe2000fffe0ff */
[----:B------:R-:W-:Y:S11]  /*4af0*/  @!P4 BRA `(.L_x_84) ;  /* 0x000000000014c947 */ /* 0x000ff60003800000 */
[----:B------:R-:W-:Y:S02]  /*4b00*/  LOP3.LUT P2, RZ, R86, 0xff, RZ, 0xc0, !PT ;  /* 0x000000ff56ff7812 */ /* 0x000fe4000784c0ff */
[----:B------:R-:W-:Y:S04]  /*4b10*/  PLOP3.LUT P0, PT, PT, PT, UP0, 0x80, 0x8 ;  /* 0x000000000008781c */ /* 0x000fe80003f0f008 */
[----:B------:R-:W-:Y:S07]  /*4b20*/  PLOP3.LUT P0, PT, P0, PT, PT, 0x8, 0x80 ;  /* 0x000000000080781c */ /* 0x000fee000070e170 */
[----:B------:R-:W-:Y:S11]  /*4b30*/  @P2 FSETP.EQ.AND P0, PT, R53, RZ, PT ;  /* 0x000000ff3500220b */ /* 0x000ff60003f02000 */
[----:B------:R-:W-:Y:S02]  /*4b40*/  @!UPT UIADD3 URZ, UPT, UPT, URZ, URZ, URZ ;  /* 0x000000fffffff290 */ /* 0x000fe4000fffe0ff */
.L_x_84:
[----:B------:R-:W2:Y:S01]  /*4b50*/  SYNCS.PHASECHK.TRANS64.TRYWAIT P2, [UR6+0x80], R24 ;  /* 0x00008018ff0075a7 */ /* 0x000ea20008041106 */
[----:B------:R-:W-:Y:S04]  /*4b60*/  ELECT P4, URZ, PT ;  /* 0x0000000000ff782f */ /* 0x000fe80003880000 */
[----:B------:R-:W-:Y:S11]  /*4b70*/  PLOP3.LUT P4, PT, P0, P4, PT, 0xf2, 0x2f ;  /* 0x00000000002f781c */ /* 0x000ff60000789e72 */
[----:B------:R-:W-:Y:S02]  /*4b80*/  @!UPT UIADD3 URZ, UPT, UPT, URZ, URZ, URZ ;  /* 0x000000fffffff290 */ /* 0x000fe4000fffe0ff */
[----:B---3--:R-:W-:Y:S05]  /*4b90*/  @!P4 IADD3 R8, P0, PT, R28, 0x980, RZ ;  /* 0x000009801c08c810 */ /* 0x008fea0007f1e0ff */
[----:B-1----:R-:W-:Y:S01]  /*4ba0*/  @!P4 IMAD.X R2, RZ, RZ, R29, P0 ;  /* 0x000000ffff02c224 */ /* 0x002fe200000e061d */
[----:B--2---:R-:W-:Y:S07]  /*4bb0*/  @!P2 BRA `(.L_x_85) ;  /* 0x0000009c00fca947 */ /* 0x004fee0003800000 */
.L_x_224:
[----:B------:R-:W-:Y:S01]  /*4bc0*/  @!P4 R2UR UR9, R8 ;  /* 0x000000000809c2ca */ /* 0x000fe200000e0000 */
[----:B------:R-:W-:Y:S01]  /*4bd0*/  VOTEU.ALL UP2, P4 ;  /* 0x0000000000ff7886 */ /* 0x000fe20002040000 */
[----:B------:R-:W-:Y:S01]  /*4be0*/  @!P4 R2UR UR8, R2 ;  /* 0x000000000208c2ca */ /* 0x000fe200000e0000 */
[----:B------:R-:W-:Y:S01]  /*4bf0*/  VOTEU.ALL UP3, P4 ;  /* 0x0000000000ff7886 */ /* 0x000fe20002060000 */
[----:B------:R-:W-:Y:S01]  /*4c00*/  UMOV UR14, 0x0 ;  /* 0x00000000000e7882 */ /* 0x000fe20000000000 */
[----:B------:R-:W-:Y:S01]  /*4c10*/  UMOV UR15, 0x10000000 ;  /* 0x10000000000f7882 */ /* 0x000fe20000000000 */
[----:B------:R-:W-:Y:S01]  /*4c20*/  @!UP2 UIADD3 UR56, UPT, UPT, UR6, 0x200, URZ ;  /* 0x000002000638a890 */ /* 0x000fe2000fffe0ff */
[----:B-1----:R-:W-:Y:S01]  /*4c30*/  @!P4 IMAD.MOV.U32 R0, RZ, RZ, 0x1000 ;  /* 0x00001000ff00c424 */ /* 0x002fe200078e00ff */
[----:B------:R-:W-:Y:S01]  /*4c40*/  UMOV UR60, UR44 ;  /* 0x0000002c003c7c82 */ /* 0x000fe20008000000 */
[----:B------:R-:W-:Y:S01]  /*4c50*/  @!UP2 UIADD3 UR10, UPT, UPT, UR58, 0x40, URZ ;  /* 0x000000403a0aa890 */ /* 0x000fe2000fffe0ff */
[----:B------:R-:W-:Y:S01]  /*4c60*/  UMOV UR11, UR59 ;  /* 0x0000003b000b7c82 */ /* 0x000fe20008000000 */
[----:B------:R-:W-:Y:S02]  /*4c70*/  UMOV UR12, UR44 ;  /* 0x0000002c000c7c82 */ /* 0x000fe40008000000 */
[----:B------:R-:W-:Y:S01]  /*4c80*/  IMAD.U32 R8, RZ, RZ, UR9 ;  /* 0x00000009ff087e24 */ /* 0x000fe2000f8e00ff */
[----:B------:R-:W-:Y:S01]  /*4c90*/  UMOV UR9, UR57 ;  /* 0x0000003900097c82 */ /* 0x000fe20008000000 */
[----:B------:R-:W-:Y:S01]  /*4ca0*/  IMAD.U32 R9, RZ, RZ, UR8 ;  /* 0x00000008ff097e24 */ /* 0x000fe2000f8e00ff */
[----:B------:R-:W-:Y:S02]  /*4cb0*/  @!UP2 UIADD3 UR8, UPT, UPT, UR6, 0xa00, URZ ;  /* 0x00000a000608a890 */ /* 0x000fe4000fffe0ff */
[----:B------:R-:W-:Y:S01]  /*4cc0*/  @!P4 R2UR UR16, R8 ;  /* 0x000000000810c2ca */ /* 0x000fe200000e0000 */
[----:B------:R-:W-:Y:S01]  /*4cd0*/  VOTEU.ALL UP2, P4 ;  /* 0x0000000000ff7886 */ /* 0x000fe20002040000 */
[----:B------:R-:W-:Y:S01]  /*4ce0*/  @!P4 R2UR UR17, R9 ;  /* 0x000000000911c2ca */ /* 0x000fe200000e0000 */
[----:B------:R-:W-:Y:S01]  /*4cf0*/  UPRMT UR21, UR37, 0x654, UR57 ;  /* 0x0000065425157896 */ /* 0x000fe20008000039 */
[----:B------:R-:W-:Y:S05]  /*4d00*/  @!P4 IADD3 R8, P0, PT, R28, 0x980, RZ ;  /* 0x000009801c08c810 */ /* 0x000fea0007f1e0ff */
[----:B------:R-:W-:Y:S06]  /*4d10*/  @!P4 IMAD.X R2, RZ, RZ, R29, P0 ;  /* 0x000000ffff02c224 */ /* 0x000fec00000e061d */
[----:B------:R1:W-:Y:S01]  /*4d20*/  @!UP3 UTMALDG.3D [UR56], [UR16], desc[UR14] ;  /* 0x00000e381000b5b4 */ /* 0x0003e20008011000 */
[----:B------:R1:W-:Y:S01]  /*4d30*/  @!UP2 UTMALDG.3D [UR8], [UR16], desc[UR14] ;  /* 0x00000e081000a5b4 */ /* 0x0003e20008011000 */
[----:B------:R1:W-:Y:S01]  /*4d40*/  @!P4 SYNCS.ARRIVE.TRANS64.RED.A0TR RZ, [UR6+0x60], R0 ;  /* 0x00006000ffffc9a7 */ /* 0x0003e20008300406 */
[----:B------:R-:W-:Y:S01]  /*4d50*/  SYNCS.ARRIVE.TRANS64.RED.A1T0 RZ, [UR21], RZ ;  /* 0x000000ffffff79a7 */ /* 0x000fe20008100415 */
[----:B------:R-:W2:Y:S02]  /*4d60*/  SYNCS.PHASECHK.TRANS64.TRYWAIT P2, [UR6+0x88], R24 ;  /* 0x00008818ff0075a7 */ /* 0x000ea40008041106 */
[----:B-12---:R-:W-:Y:S05]  /*4d70*/  @!P2 BRA `(.L_x_86) ;  /* 0x0000009c00a4a947 */ /* 0x006fea0003800000 */
.L_x_226:
        /* <DEDUP_REMOVED lines=8> */
[----:B------:R-:W-:Y:S01]  /*4e00*/  @!UP2 UIADD3 UR48, UPT, UPT, UR6, 0x1200, URZ ;  /* 0x000012000630a890 */ /* 0x000fe2000fffe0ff */
[----:B------:R-:W-:Y:S01]  /*4e10*/  UMOV UR50, UR58 ;  /* 0x0000003a00327c82 */ /* 0x000fe20008000000 */
[----:B------:R-:W-:Y:S01]  /*4e20*/  UMOV UR52, UR44 ;  /* 0x0000002c00347c82 */ /* 0x000fe20008000000 */
[----:B------:R-:W-:Y:S02]  /*4e30*/  @!UP2 UIADD3 UR10, UPT, UPT, UR58, 0x40, URZ ;  /* 0x000000403a0aa890 */ /* 0x000fe4000fffe0ff */
[----:B------:R-:W-:Y:S01]  /*4e40*/  IMAD.U32 R8, RZ, RZ, UR9 ;  /* 0x00000009ff087e24 */ /* 0x000fe2000f8e00ff */
[----:B------:R-:W-:Y:S01]  /*4e50*/  UMOV UR9, UR49 ;  /* 0x0000003100097c82 */ /* 0x000fe20008000000 */
[----:B------:R-:W-:Y:S01]  /*4e60*/  IMAD.U32 R9, RZ, RZ, UR8 ;  /* 0x00000008ff097e24 */ /* 0x000fe2000f8e00ff */
[----:B------:R-:W-:Y:S02]  /*4e70*/  @!UP2 UIADD3 UR8, UPT, UPT, UR6, 0x1a00, URZ ;  /* 0x00001a000608a890 */ /* 0x000fe4000fffe0ff */
[----:B------:R-:W-:Y:S01]  /*4e80*/  @!P4 R2UR UR18, R8 ;  /* 0x000000000812c2ca */ /* 0x000fe200000e0000 */
[----:B------:R-:W-:Y:S01]  /*4e90*/  VOTEU.ALL UP2, P4 ;  /* 0x0000000000ff7886 */ /* 0x000fe20002040000 */
[----:B------:R-:W-:Y:S01]  /*4ea0*/  @!P4 R2UR UR19, R9 ;  /* 0x000000000913c2ca */ /* 0x000fe200000e0000 */
[----:B------:R-:W-:Y:S01]  /*4eb0*/  UMOV UR12, UR44 ;  /* 0x0000002c000c7c82 */ /* 0x000fe20008000000 */
[----:B------:R-:W-:Y:S01]  /*4ec0*/  UMOV UR11, UR51 ;  /* 0x00000033000b7c82 */ /* 0x000fe20008000000 */
[----:B------:R-:W-:Y:S01]  /*4ed0*/  UPRMT UR15, UR37, 0x654, UR49 ;  /* 0x00000654250f7896 */ /* 0x000fe20008000031 */
[----:B------:R-:W-:Y:S05]  /*4ee0*/  @!P4 IADD3 R8, P0, PT, R28, 0x980, RZ ;  /* 0x000009801c08c810 */ /* 0x000fea0007f1e0ff */
[----:B------:R-:W-:Y:S04]  /*4ef0*/  @!P4 IMAD.X R2, RZ, RZ, R29, P0 ;  /* 0x000000ffff02c224 */ /* 0x000fe800000e061d */
[----:B------:R1:W-:Y:S01]  /*4f00*/  @!UP3 UTMALDG.3D [UR48], [UR18], desc[UR16] ;  /* 0x000010301200b5b4 */ /* 0x0003e20008011000 */
[----:B------:R1:W-:Y:S01]  /*4f10*/  @!UP2 UTMALDG.3D [UR8], [UR18], desc[UR16] ;  /* 0x000010081200a5b4 */ /* 0x0003e20008011000 */
[----:B------:R1:W-:Y:S01]  /*4f20*/  @!P4 SYNCS.ARRIVE.TRANS64.RED.A0TR RZ, [UR6+0x68], R0 ;  /* 0x00006800ffffc9a7 */ /* 0x0003e20008300406 */
[----:B------:R-:W-:Y:S01]  /*4f30*/  SYNCS.ARRIVE.TRANS64.RED.A1T0 RZ, [UR15], RZ ;  /* 0x000000ffffff79a7 */ /* 0x000fe2000810040f */
[----:B------:R-:W2:Y:S02]  /*4f40*/  SYNCS.PHASECHK.TRANS64.TRYWAIT P2, [UR6+0x90], R24 ;  /* 0x00009018ff0075a7 */ /* 0x000ea40008041106 */
[----:B-12---:R-:W-:Y:S05]  /*4f50*/  @!P2 BRA `(.L_x_87) ;  /* 0x0000009c0044a947 */ /* 0x006fea0003800000 */
.L_x_228:
[----:B------:R-:W-:Y:S01]  /*4f60*/  @!P4 R2UR UR9, R8 ;  /* 0x000000000809c2ca */ /* 0x000fe200000e0000 */
[----:B------:R-:W-:Y:S01]  /*4f70*/  VOTEU.ALL UP2, P4 ;  /* 0x0000000000ff7886 */ /* 0x000fe20002040000 */
[----:B------:R-:W-:Y:S01]  /*4f80*/  @!P4 R2UR UR8, R2 ;  /* 0x000000000208c2ca */ /* 0x000fe200000e0000 */
[----:B------:R-:W-:Y:S01]  /*4f90*/  UIADD3 UR42, UPT, UPT, UR58, 0x10, URZ ;  /* 0x000000103a2a7890 */ /* 0x000fe2000fffe0ff */
[----:B-1----:R-:W-:Y:S01]  /*4fa0*/  @!P4 IMAD.MOV.U32 R0, RZ, RZ, 0x1000 ;  /* 0x00001000ff00c424 */ /* 0x002fe200078e00ff */
[----:B------:R-:W-:Y:S01]  /*4fb0*/  VOTEU.ALL UP3, P4 ;  /* 0x0000000000ff7886 */ /* 0x000fe20002060000 */
[----:B------:R-:W-:Y:S01]  /*4fc0*/  @!UP2 UIADD3 UR40, UPT, UPT, UR6, 0x2200, URZ ;  /* 0x000022000628a890 */ /* 0x000fe2000fffe0ff */
[----:B------:R-:W-:Y:S01]  /*4fd0*/  UMOV UR16, 0x0 ;  /* 0x0000000000107882 */ /* 0x000fe20000000000 */
[----:B------:R-:W-:Y:S01]  /*4fe0*/  UMOV UR17, 0x10000000 ;  /* 0x1000000000117882 */ /* 0x000fe20000000000 */
[----:B------:R-:W-:Y:S01]  /*4ff0*/  UMOV UR43, UR59 ;  /* 0x0000003b002b7c82 */ /* 0x000fe20008000000 */
[----:B------:R-:W-:Y:S03]  /*5000*/  @!UP2 UIADD3 UR10, UPT, UPT, UR58, 0x50, URZ ;  /* 0x000000503a0aa890 */ /* 0x000fe6000fffe0ff */
        /* <DEDUP_REMOVED lines=18> */
.L_x_230:
        /* <DEDUP_REMOVED lines=9> */
[----:B------:R-:W-:Y:S01]  /*51c0*/  SHF.L.U32 R30, RZ, 0x1f, RZ ;  /* 0x0000001fff1e7819 */ /* 0x000fe200000006ff */
[----:B------:R-:W-:Y:S01]  /*51d0*/  UMOV UR26, UR42 ;  /* 0x0000002a001a7c82 */ /* 0x000fe20008000000 */
[----:B------:R-:W-:Y:S01]  /*51e0*/  UMOV UR28, UR44 ;  /* 0x0000002c001c7c82 */ /* 0x000fe20008000000 */
[----:B------:R-:W-:Y:S01]  /*51f0*/  @!UP2 UIADD3 UR10, UPT, UPT, UR58, 0x50, URZ ;  /* 0x000000503a0aa890 */ /* 0x000fe2000fffe0ff */
        /* <DEDUP_REMOVED lines=18> */
.L_x_232:
        /* <DEDUP_REMOVED lines=10> */
[----:B------:R-:W-:Y:S01]  /*53c0*/  UMOV UR19, UR59 ;  /* 0x0000003b00137c82 */ /* 0x000fe20008000000 */
[----:B------:R-:W-:Y:S02]  /*53d0*/  UMOV UR20, UR44 ;  /* 0x0000002c00147c82 */ /* 0x000fe40008000000 */
[----:B------:R-:W-:Y:S01]  /*53e0*/  IMAD.U32 R8, RZ, RZ, UR9 ;  /* 0x00000009ff087e24 */ /* 0x000fe2000f8e00ff */
[----:B------:R-:W-:Y:S01]  /*53f0*/  @!UP2 UIADD3 UR10, UPT, UPT, UR58, 0x60, URZ ;  /* 0x000000603a0aa890 */ /* 0x000fe2000fffe0ff */
[----:B------:R-:W-:Y:S01]  /*5400*/  IMAD.U32 R9, RZ, RZ, UR8 ;  /* 0x00000008ff097e24 */ /* 0x000fe2000f8e00ff */
[----:B------:R-:W-:Y:S02]  /*5410*/  @!UP2 UIADD3 UR8, UPT, UPT, UR6, 0xa00, URZ ;  /* 0x00000a000608a890 */ /* 0x000fe4000fffe0ff */
[----:B------:R-:W-:Y:S01]  /*5420*/  @!P4 R2UR UR26, R8 ;  /* 0x00000000081ac2ca */ /* 0x000fe200000e0000 */
[----:B------:R-:W-:Y:S01]  /*5430*/  VOTEU.ALL UP2, P4 ;  /* 0x0000000000ff7886 */ /* 0x000fe20002040000 */
[----:B------:R-:W-:Y:S01]  /*5440*/  @!P4 R2UR UR27, R9 ;  /* 0x00000000091bc2ca */ /* 0x000fe200000e0000 */
[----:B------:R-:W-:Y:S01]  /*5450*/  UMOV UR9, UR57 ;  /* 0x0000003900097c82 */ /* 0x000fe20008000000 */
[----:B------:R-:W-:Y:S01]  /*5460*/  UMOV UR11, UR59 ;  /* 0x0000003b000b7c82 */ /* 0x000fe20008000000 */
[----:B------:R-:W-:Y:S01]  /*5470*/  UMOV UR12, UR44 ;  /* 0x0000002c000c7c82 */ /* 0x000fe20008000000 */
        /* <DEDUP_REMOVED lines=8> */
.L_x_234:
        /* <DEDUP_REMOVED lines=21> */
[----:B------:R-:W-:Y:S05]  /*5650*/  @!P4 IADD3 R8, P0, PT, R28, 0x980, RZ ;  /* 0x000009801c08c810 */ /* 0x000fea0007f1e0ff */
[----:B------:R-:W-:Y:S05]  /*5660*/  @!P4 IMAD.X R2, RZ, RZ, R29, P0 ;  /* 0x000000ffff02c224 */ /* 0x000fea00000e061d */
[----:B------:R1:W-:Y:S01]  /*5670*/  @!UP3 UTMALDG.3D [UR16], [UR26], desc[UR22] ;  /* 0x000016101a00b5b4 */ /* 0x0003e20008011000 */
[----:B------:R1:W-:Y:S01]  /*5680*/  @!UP2 UTMALDG.3D [UR8], [UR26], desc[UR22] ;  /* 0x000016081a00a5b4 */ /* 0x0003e20008011000 */
[----:B------:R1:W-:Y:S01]  /*5690*/  @!P4 SYNCS.ARRIVE.TRANS64.RED.A0TR RZ, [UR6+0x68], R0 ;  /* 0x00006800ffffc9a7 */ /* 0x0003e20008300406 */
[----:B------:R-:W-:Y:S01]  /*56a0*/  SYNCS.ARRIVE.TRANS64.RED.A1T0 RZ, [UR15], RZ ;  /* 0x000000ffffff79a7 */ /* 0x000fe2000810040f */
[----:B------:R-:W2:Y:S02]  /*56b0*/  SYNCS.PHASECHK.TRANS64.TRYWAIT P2, [UR6+0x90], R30 ;  /* 0x0000901eff0075a7 */ /* 0x000ea40008041106 */
[----:B-12---:R-:W-:Y:S05]  /*56c0*/  @!P2 BRA `(.L_x_91) ;  /* 0x0000009400c8a947 */ /* 0x006fea0003800000 */
.L_x_236:
[----:B------:R-:W2:Y:S01]  /*56d0*/  LDC.64 R12, c[0x0][0xf18] ;  /* 0x0003c600ff0c7b82 */ /* 0x000ea20000000a00 */
[----:B------:R-:W-:Y:S01]  /*56e0*/  @!P4 R2UR UR8, R2 ;  /* 0x000000000208c2ca */ /* 0x000fe200000e0000 */
[----:B------:R-:W-:Y:S01]  /*56f0*/  VOTEU.ALL UP2, P4 ;  /* 0x0000000000ff7886 */ /* 0x000fe20002040000 */
[----:B------:R-:W-:Y:S01]  /*5700*/  @!P4 R2UR UR9, R8 ;  /* 0x000000000809c2ca */ /* 0x000fe200000e0000 */
[----:B------:R-:W-:Y:S01]  /*5710*/  UIADD3 UR34, UPT, UPT, UR58, 0x30, URZ ;  /* 0x000000303a227890 */ /* 0x000fe2000fffe0ff */
[----:B-1----:R-:W-:Y:S03]  /*5720*/  @!P4 IMAD.MOV.U32 R0, RZ, RZ, 0x1000 ;  /* 0x00001000ff00c424 */ /* 0x002fe600078e00ff */
[----:B------:R-:W1:Y:S01]  /*5730*/  @!P1 LDC R2, c[0x0][0xf0c] ;  /* 0x0003c300ff029b82 */ /* 0x000e620000000800 */
[----:B------:R-:W-:Y:S01]  /*5740*/  @!UP2 UIADD3 UR32, UPT, UPT, UR6, 0x2200, URZ ;  /* 0x000022000620a890 */ /* 0x000fe2000fffe0ff */
[----:B------:R-:W-:Y:S01]  /*5750*/  @P3 SHF.R.U32.HI R25, RZ, 0x10, R17 ;  /* 0x00000010ff193819 */ /* 0x000fe20000011611 */
[----:B------:R-:W-:Y:S01]  /*5760*/  VOTEU.ALL UP3, P4 ;  /* 0x0000000000ff7886 */ /* 0x000fe20002060000 */
[----:B------:R-:W-:Y:S01]  /*5770*/  UMOV UR16, 0x0 ;  /* 0x0000000000107882 */ /* 0x000fe20000000000 */
[----:B------:R-:W-:Y:S01]  /*5780*/  UMOV UR17, 0x10000000 ;  /* 0x1000000000117882 */ /* 0x000fe20000000000 */
[----:B------:R-:W-:Y:S01]  /*5790*/  UMOV UR33, UR41 ;  /* 0x0000002900217c82 */ /* 0x000fe20008000000 */
[----:B------:R-:W-:Y:S01]  /*57a0*/  UMOV UR35, UR59 ;  /* 0x0000003b00237c82 */ /* 0x000fe20008000000 */
[----:B------:R-:W-:Y:S01]  /*57b0*/  IMAD.U32 R9, RZ, RZ, UR8 ;  /* 0x00000008ff097e24 */ /* 0x000fe2000f8e00ff */
[----:B------:R-:W-:Y:S01]  /*57c0*/  UMOV UR36, UR44 ;  /* 0x0000002c00247c82 */ /* 0x000fe20008000000 */
[----:B------:R-:W-:Y:S01]  /*57d0*/  IMAD.U32 R8, RZ, RZ, UR9 ;  /* 0x00000009ff087e24 */ /* 0x000fe2000f8e00ff */
[----:B------:R-:W-:Y:S01]  /*57e0*/  @!UP2 UIADD3 UR10, UPT, UPT, UR58, 0x70, URZ ;  /* 0x000000703a0aa890 */ /* 0x000fe2000fffe0ff */
[----:B------:R-:W-:Y:S01]  /*57f0*/  VIADD R27, R27, 0x1 ;  /* 0x000000011b1b7836 */ /* 0x000fe20000000000 */
[----:B------:R-:W-:Y:S01]  /*5800*/  @!P4 R2UR UR19, R9 ;  /* 0x000000000913c2ca */ /* 0x000fe200000e0000 */
[----:B------:R-:W-:Y:S01]  /*5810*/  @!UP2 UIADD3 UR8, UPT, UPT, UR6, 0x2a00, URZ ;  /* 0x00002a000608a890 */ /* 0x000fe2000fffe0ff */
[----:B------:R-:W-:Y:S01]  /*5820*/  @!P4 R2UR UR18, R8 ;  /* 0x000000000812c2ca */ /* 0x000fe200000e0000 */
[----:B------:R-:W-:Y:S01]  /*5830*/  VOTEU.ALL UP2, P4 ;  /* 0x0000000000ff7886 */ /* 0x000fe20002040000 */
[----:B------:R-:W3:Y:S01]  /*5840*/  LDC.64 R8, c[0x0][0xf10] ;  /* 0x0003c400ff087b82 */ /* 0x000ee20000000a00 */
[----:B------:R-:W-:Y:S01]  /*5850*/  UMOV UR9, UR41 ;  /* 0x0000002900097c82 */ /* 0x000fe20008000000 */
[----:B------:R-:W-:Y:S01]  /*5860*/  UMOV UR11, UR59 ;  /* 0x0000003b000b7c82 */ /* 0x000fe20008000000 */
[----:B------:R-:W-:Y:S08]  /*5870*/  UMOV UR12, UR44 ;  /* 0x0000002c000c7c82 */ /* 0x000ff00008000000 */
[----:B------:R1:W-:Y:S01]  /*5880*/  @!UP3 UTMALDG.3D [UR32], [UR18], desc[UR16] ;  /* 0x000010201200b5b4 */ /* 0x0003e20008011000 */
[----:B------:R1:W-:Y:S01]  /*5890*/  @!UP2 UTMALDG.3D [UR8], [UR18], desc[UR16] ;  /* 0x000010081200a5b4 */ /* 0x0003e20008011000 */
[----:B------:R5:W-:Y:S01]  /*58a0*/  @!P4 SYNCS.ARRIVE.TRANS64.RED.A0TR RZ, [UR6+0x70], R0 ;  /* 0x00007000ffffc9a7 */ /* 0x000be20008300406 */
[C---:B---3--:R-:W-:Y:S01]  /*58b0*/  @!P1 IMAD.HI.U32 R8, R11.reuse, R8, RZ ;  /* 0x000000080b089227 */ /* 0x048fe200078e00ff */
[----:B--2---:R-:W-:Y:S02]  /*58c0*/  @!P1 ISETP.NE.AND P0, PT, R12, 0x1, PT ;  /* 0x000000010c00980c */ /* 0x004fe40003f05270 */
[----:B-1----:R-:W-:Y:S01]  /*58d0*/  @!P1 ISETP.NE.AND P2, PT, R2, 0x1, PT ;  /* 0x000000010200980c */ /* 0x002fe20003f45270 */
[C---:B------:R-:W-:Y:S01]  /*58e0*/  @!P1 IMAD.HI.U32 R13, R10.reuse, R13, RZ ;  /* 0x0000000d0a0d9227 */ /* 0x040fe200078e00ff */
[----:B------:R-:W-:Y:S04]  /*58f0*/  @!P1 SHF.R.U32.HI R8, RZ, R9, R8 ;  /* 0x00000009ff089219 */ /* 0x000fe80000011608 */
[----:B------:R-:W-:Y:S01]  /*5900*/  @!P1 SEL R8, R11, R8, !P2 ;  /* 0x000000080b089207 */ /* 0x000fe20005000000 */
[----:B------:R-:W-:Y:S01]  /*5910*/  SYNCS.ARRIVE.TRANS64.RED.A1T0 RZ, [UR14], RZ ;  /* 0x000000ffffff79a7 */ /* 0x000fe2000810040e */
[----:B------:R-:W1:Y:S01]  /*5920*/  SYNCS.PHASECHK.TRANS64.TRYWAIT P5, [UR6+0x98], R30 ;  /* 0x0000981eff0075a7 */ /* 0x000e6200080a1106 */
[----:B-----5:R-:W2:Y:S02]  /*5930*/  @!P1 LDC R0, c[0x0][0xf20] ;  /* 0x0003c800ff009b82 */ /* 0x020ea40000000800 */
[----:B--2---:R-:W-:Y:S04]  /*5940*/  @!P1 SHF.R.U32.HI R0, RZ, R0, R13 ;  /* 0x00000000ff009219 */ /* 0x004fe8000001160d */
[----:B------:R-:W-:Y:S05]  /*5950*/  @!P1 SEL R9, R10, R0, !P0 ;  /* 0x000000000a099207 */ /* 0x000fea0004000000 */
[----:B------:R-:W-:Y:S02]  /*5960*/  @!P1 IMAD.IADD R0, R9, 0x1, -R8 ;  /* 0x0000000109009824 */ /* 0x000fe400078e0a08 */
[----:B------:R-:W-:Y:S02]  /*5970*/  @!P1 IMAD.IADD R8, R8, 0x1, -R9 ;  /* 0x0000000108089824 */ /* 0x000fe400078e0a09 */
[----:B------:R-:W-:Y:S02]  /*5980*/  @!P1 IMAD R11, R0, R2, R11 ;  /* 0x00000002000b9224 */ /* 0x000fe400078e020b */
[----:B------:R-:W-:Y:S01]  /*5990*/  @!P1 IMAD R10, R8, R12, R10 ;  /* 0x0000000c080a9224 */ /* 0x000fe200078e020a */
[----:B-1----:R-:W-:Y:S06]  /*59a0*/  @!P5 BRA `(.L_x_92) ;  /* 0x000000940028d947 */ /* 0x002fec0003800000 */
.L_x_238:
[----:B------:R-:W-:Y:S01]  /*59b0*/  @!P4 IADD3 R2, P0, PT, R28, 0x980, RZ ;  /* 0x000009801c02c810 */ /* 0x000fe20007f1e0ff */
[----:B------:R-:W-:Y:S01]  /*59c0*/  VOTEU.ALL UP2, P4 ;  /* 0x0000000000ff7886 */ /* 0x000fe20002040000 */
[----:B------:R-:W-:Y:S01]  /*59d0*/  VOTEU.ALL UP3, P4 ;  /* 0x0000000000ff7886 */ /* 0x000fe20002060000 */
[----:B------:R-:W-:Y:S01]  /*59e0*/  UMOV UR33, UR25 ;  /* 0x0000001900217c82 */ /* 0x000fe20008000000 */
[----:B------:R-:W-:Y:S01]  /*59f0*/  @!P4 R2UR UR9, R2 ;  /* 0x000000000209c2ca */ /* 0x000fe200000e0000 */
[----:B-1----:R-:W-:Y:S01]  /*5a00*/  @!P4 IMAD.X R0, RZ, RZ, R29, P0 ;  /* 0x000000ffff00c224 */ /* 0x002fe200000e061d */
[----:B------:R-:W-:Y:S01]  /*5a10*/  @!UP2 UIADD3 UR35, UPT, UPT, UR59, 0x40, URZ ;  /* 0x000000403b23a890 */ /* 0x000fe2000fffe0ff */
[----:B------:R-:W-:Y:S01]  /*5a20*/  VIADD R2, R10, UR38 ;  /* 0x000000260a027c36 */ /* 0x000fe20008000000 */
[----:B------:R-:W-:Y:S01]  /*5a30*/  @!UP2 UIADD3 UR32, UPT, UPT, UR6, 0x3200, URZ ;  /* 0x000032000620a890 */ /* 0x000fe2000fffe0ff */
[----:B------:R-:W-:Y:S01]  /*5a40*/  ISETP.NE.AND P0, PT, R27, 0x2, PT ;  /* 0x000000021b00780c */ /* 0x000fe20003f05270 */
[----:B------:R-:W-:Y:S01]  /*5a50*/  UMOV UR36, UR44 ;  /* 0x0000002c00247c82 */ /* 0x000fe20008000000 */
[----:B------:R-:W-:Y:S01]  /*5a60*/  @!P4 R2UR UR8, R0 ;  /* 0x000000000008c2ca */ /* 0x000fe200000e0000 */
[----:B------:R-:W-:Y:S01]  /*5a70*/  @!UP2 UIADD3 UR18, UPT, UPT, UR58, 0x70, URZ ;  /* 0x000000703a12a890 */ /* 0x000fe2000fffe0ff */
[----:B------:R-:W-:Y:S01]  /*5a80*/  VIADD R0, R11, UR39 ;  /* 0x000000270b007c36 */ /* 0x000fe20008000000 */
[----:B------:R-:W-:Y:S01]  /*5a90*/  @!UP2 UIADD3 UR16, UPT, UPT, UR6, 0x3a00, URZ ;  /* 0x00003a000610a890 */ /* 0x000fe2000fffe0ff */
[----:B------:R-:W-:Y:S01]  /*5aa0*/  R2UR UR11, R2 ;  /* 0x00000000020b72ca */ /* 0x000fe200000e0000 */
[----:B------:R-:W-:Y:S01]  /*5ab0*/  VOTEU.ALL UP2, P4 ;  /* 0x0000000000ff7886 */ /* 0x000fe20002040000 */
[----:B------:R-:W-:Y:S01]  /*5ac0*/  IMAD.U32 R8, RZ, RZ, UR9 ;  /* 0x00000009ff087e24 */ /* 0x000fe2000f8e00ff */
[----:B------:R-:W-:Y:S01]  /*5ad0*/  UMOV UR9, 0x10000000 ;  /* 0x1000000000097882 */ /* 0x000fe20000000000 */
[----:B------:R-:W-:Y:S01]  /*5ae0*/  UMOV UR17, UR25 ;  /* 0x0000001900117c82 */ /* 0x000fe20008000000 */
[----:B------:R-:W-:Y:S01]  /*5af0*/  UMOV UR20, UR44 ;  /* 0x0000002c00147c82 */ /* 0x000fe20008000000 */
[----:B------:R-:W-:Y:S01]  /*5b00*/  UMOV UR19, UR35 ;  /* 0x0000002300137c82 */ /* 0x000fe20008000000 */
[----:B------:R-:W-:Y:S02]  /*5b10*/  @!P4 R2UR UR14, R8 ;  /* 0x00000000080ec2ca */ /* 0x000fe400000e0000 */
[----:B------:R-:W-:Y:S01]  /*5b20*/  IMAD.U32 R9, RZ, RZ, UR8 ;  /* 0x00000008ff097e24 */ /* 0x000fe2000f8e00ff */
[----:B------:R-:W-:Y:S01]  /*5b30*/  UMOV UR8, 0x0 ;  /* 0x0000000000087882 */ /* 0x000fe20000000000 */
[----:B------:R-:W-:Y:S02]  /*5b40*/  R2UR UR27, R0 ;  /* 0x00000000001b72ca */ /* 0x000fe400000e0000 */
[----:B------:R-:W-:Y:S02]  /*5b50*/  @P3 R2UR UR44, R25 ;  /* 0x00000000192c32ca */ /* 0x000fe400000e0000 */
[----:B------:R-:W-:Y:S02]  /*5b60*/  @!P4 R2UR UR15, R9 ;  /* 0x00000000090fc2ca */ /* 0x000fe400000e0000 */
[----:B------:R-:W-:Y:S02]  /*5b70*/  SEL R0, RZ, 0x1, P0 ;  /* 0x00000001ff007807 */ /* 0x000fe40000000000 */
[----:B------:R-:W-:Y:S02]  /*5b80*/  SEL R27, R27, RZ, P0 ;  /* 0x000000ff1b1b7207 */ /* 0x000fe40000000000 */
[----:B------:R-:W-:Y:S07]  /*5b90*/  LOP3.LUT R26, R26, R0, RZ, 0x3c, !PT ;  /* 0x000000001a1a7212 */ /* 0x000fee00078e3cff */
[----:B------:R2:W-:Y:S01]  /*5ba0*/  @!UP3 UTMALDG.3D [UR32], [UR14], desc[UR8] ;  /* 0x000008200e00b5b4 */ /* 0x0005e20008011000 */
[----:B------:R2:W-:Y:S01]  /*5bb0*/  @!UP2 UTMALDG.3D [UR16], [UR14], desc[UR8] ;  /* 0x000008100e00a5b4 */ /* 0x0005e20008011000 */
[----:B------:R2:W-:Y:S01]  /*5bc0*/  @!P4 SYNCS.ARRIVE.TRANS64.RED.A0TR RZ, [UR6+0x78], R23 ;  /* 0x00007817ffffc9a7 */ /* 0x0005e20008300406 */
[----:B------:R-:W-:Y:S01]  /*5bd0*/  UPLOP3.LUT UP2, UPT, UPT, UPT, UPT, 0x80, 0x8 ;  /* 0x000000000008789c */ /* 0x000fe20003f4f070 */
[----:B------:R-:W-:Y:S01]  /*5be0*/  SYNCS.ARRIVE.TRANS64.RED.A1T0 RZ, [UR13], RZ ;  /* 0x000000ffffff79a7 */ /* 0x000fe2000810040d */
[----:B------:R-:W-:Y:S09]  /*5bf0*/  @P3 BRA `(.L_x_93) ;  /* 0xffffffe800583947 */ /* 0x000ff2000383ffff */
[----:B------:R-:W1:Y:S02]  /*5c00*/  SYNCS.PHASECHK.TRANS64.TRYWAIT P0, [UR6+0x80], R24 ;  /* 0x00008018ff0075a7 */ /* 0x000e640008001106 */
[----:B-1----:R-:W-:Y:S05]  /*5c10*/  @!P0 BRA `(.L_x_94) ;  /* 0x0000009000a48947 */ /* 0x002fea0003800000 */
.L_x_240:
[----:B------:R-:W3:Y:S02]  /*5c20*/  SYNCS.PHASECHK.TRANS64.TRYWAIT P0, [UR6+0x88], R24 ;  /* 0x00008818ff0075a7 */ /* 0x000ee40008001106 */
[----:B---3--:R-:W-:Y:S05]  /*5c30*/  @!P0 BRA `(.L_x_95) ;  /* 0x0000009000b48947 */ /* 0x008fea0003800000 */
.L_x_242:
[----:B------:R-:W3:Y:S01]  /*5c40*/  SYNCS.PHASECHK.TRANS64.TRYWAIT P0, [UR6+0x90], R24 ;  /* 0x00009018ff0075a7 */ /* 0x000ee20008001106 */
[----:B-1----:R-:W-:Y:S01]  /*5c50*/  HFMA2 R0, -RZ, RZ, 0, 5.9604644775390625e-08 ;  /* 0x00000001ff007431 */ /* 0x002fe200000001ff */
[----:B---3--:R-:W-:Y:S06]  /*5c60*/  @!P0 BRA `(.L_x_96) ;  /* 0x0000009000c08947 */ /* 0x008fec0003800000 */
.L_x_244:
[----:B-1----:R-:W-:Y:S02]  /*5c70*/  MOV R2, UR6 ;  /* 0x0000000600027c02 */ /* 0x002fe40008000f00 */
[----:B------:R-:W-:-:S07]  /*5c80*/  SHF.L.U32 R0, R0, 0x1f, RZ ;  /* 0x0000001f00007819 */ /* 0x000fce00000006ff */
.L_x_97:
[----:B-1----:R1:W3:Y:S02]  /*5c90*/  SYNCS.PHASECHK.TRANS64.TRYWAIT P0, [R2+URZ+0x98], R0 ;  /* 0x00009800020075a7 */ /* 0x0022e400080011ff */
[----:B---3--:R-:W-:Y:S05]  /*5ca0*/  @!P0 NANOSLEEP.SYNCS 0x989680 ;  /* 0x009896800000895d */ /* 0x008fea0003900000 */
[----:B------:R-:W3:Y:S02]  /*5cb0*/  @!P0 SYNCS.PHASECHK.TRANS64 P0, [R2+URZ+0x98], R0 ;  /* 0x00009800020085a7 */ /* 0x000ee400080010ff */
[----:B--23--:R-:W-:Y:S05]  /*5cc0*/  @P0 EXIT ;  /* 0x000000000000094d */ /* 0x00cfea0003800000 */
[----:B------:R-:W-:Y:S05]  /*5cd0*/  BRA `(.L_x_97) ;  /* 0xfffffffc00ec7947 */ /* 0x000fea000383ffff */
.L_x_78:
[----:B------:R-:W-:-:S06]  /*5ce0*/  UISETP.GE.AND UP1, UPT, UR12, 0x4, UPT ;  /* 0x000000040c00788c */ /* 0x000fcc000bf26270 */
[----:B------:R-:W-:-:S13]  /*5cf0*/  PLOP3.LUT P0, PT, PT, PT, UP1, 0x80, 0x8 ;  /* 0x000000000008781c */ /* 0x000fda0003f0f018 */
[----:B-1----:R-:W-:Y:S05]  /*5d00*/  @!P0 EXIT ;  /* 0x000000000000894d */ /* 0x002fea0003800000 */
[----:B------:R-:W-:Y:S01]  /*5d10*/  BAR.SYNC.DEFER_BLOCKING 0x6, 0xa0 ;  /* 0x0182800000007b1d */ /* 0x000fe20000010000 */
[----:B------:R-:W-:Y:S01]  /*5d20*/  IMAD.SHL.U32 R97, R3, 0x10, RZ ;  /* 0x0000001003617824 */ /* 0x000fe200078e00ff */
[----:B------:R-:W-:Y:S01]  /*5d30*/  LOP3.LUT R98, R99, 0x3, RZ, 0xc0, !PT ;  /* 0x0000000363627812 */ /* 0x000fe200078ec0ff */
[C---:B------:R-:W-:Y:S01]  /*5d40*/  IMAD.SHL.U32 R96, R3.reuse, 0x2, RZ ;  /* 0x0000000203607824 */ /* 0x040fe200078e00ff */
[----:B------:R-:W-:Y:S01]  /*5d50*/  CS2R R92, SRZ ;  /* 0x00000000005c7805 */ /* 0x000fe2000001ff00 */
[----:B------:R-:W-:Y:S01]  /*5d60*/  IMAD.U32 R3, R3, 0x10000, RZ ;  /* 0x0001000003037824 */ /* 0x000fe200078e00ff */
[----:B------:R-:W-:Y:S02]  /*5d70*/  UMOV UR45, 0x400 ;  /* 0x00000400002d7882 */ /* 0x000fe40000000000 */
[----:B------:R-:W1:Y:S01]  /*5d80*/  LDC R90, c[0x0][0x370] ;  /* 0x0000dc00ff5a7b82 */ /* 0x000e620000000800 */
[----:B------:R-:W-:Y:S01]  /*5d90*/  ULEA UR45, UR37, UR45, 0x18 ;  /* 0x0000002d252d7291 */ /* 0x000fe2000f8ec0ff */
[C---:B------:R-:W-:Y:S01]  /*5da0*/  LOP3.LUT R0, R97.reuse, 0x40, RZ, 0xc0, !PT ;  /* 0x0000004061007812 */ /* 0x040fe200078ec0ff */
[----:B------:R-:W-:Y:S01]  /*5db0*/  IMAD.MOV.U32 R94, RZ, RZ, RZ ;  /* 0x000000ffff5e7224 */ /* 0x000fe200078e00ff */
[----:B------:R-:W-:Y:S01]  /*5dc0*/  LOP3.LUT R2, R97, 0x1b0, RZ, 0xc0, !PT ;  /* 0x000001b061027812 */ /* 0x000fe200078ec0ff */
[----:B------:R-:W-:Y:S01]  /*5dd0*/  UIADD3 UR4, UPT, UPT, UR45, 0x200, URZ ;  /* 0x000002002d047890 */ /* 0x000fe2000fffe0ff */
[----:B------:R-:W-:Y:S01]  /*5de0*/  LOP3.LUT R96, R0, 0x8, R96, 0xf8, !PT ;  /* 0x0000000800607812 */ /* 0x000fe200078ef860 */
[----:B------:R-:W-:Y:S01]  /*5df0*/  IMAD.SHL.U32 R0, R99, 0x200, RZ ;  /* 0x0000020063007824 */ /* 0x000fe200078e00ff */
[----:B------:R-:W2:Y:S01]  /*5e00*/  LDC R49, c[0x0][0xf0c] ;  /* 0x0003c300ff317b82 */ /* 0x000ea20000000800 */
[----:B------:R-:W-:Y:S01]  /*5e10*/  LOP3.LUT R3, R3, 0x200000, RZ, 0xc0, !PT ;  /* 0x0020000003037812 */ /* 0x000fe200078ec0ff */
[----:B------:R-:W-:Y:S01]  /*5e20*/  IMAD.MOV.U32 R102, RZ, RZ, RZ ;  /* 0x000000ffff667224 */ /* 0x000fe200078e00ff */
[----:B------:R-:W-:Y:S01]  /*5e30*/  LOP3.LUT P0, RZ, R97, 0x40, RZ, 0xc0, !PT ;  /* 0x0000004061ff7812 */ /* 0x000fe2000780c0ff */
[----:B------:R-:W-:Y:S01]  /*5e40*/  IMAD.U32 R88, RZ, RZ, UR4 ;  /* 0x00000004ff587e24 */ /* 0x000fe2000f8e00ff */
[----:B------:R-:W-:Y:S01]  /*5e50*/  LOP3.LUT R0, R2, 0x200, R0, 0xf8, !PT ;  /* 0x0000020002007812 */ /* 0x000fe200078ef800 */
[----:B------:R-:W3:Y:S02]  /*5e60*/  LDCU.64 UR58, c[0x0][0x348] ;  /* 0x00006900ff3a77ac */ /* 0x000ee40008000a00 */
[----:B------:R-:W4:Y:S01]  /*5e70*/  LDC R87, c[0x0][0xf20] ;  /* 0x0003c800ff577b82 */ /* 0x000f220000000800 */
[----:B------:R-:W3:Y:S01]  /*5e80*/  LDS R95, [UR45+0x140] ;  /* 0x0001402dff5f7984 */ /* 0x000ee20008000800 */
[----:B------:R-:W-:Y:S01]  /*5e90*/  LOP3.LUT R96, R0, R96, RZ, 0xfc, !PT ;  /* 0x0000006000607212 */ /* 0x000fe200078efcff */
[----:B------:R-:W1:Y:S01]  /*5ea0*/  LDCU.64 UR48, c[0x0][0xc88] ;  /* 0x00019100ff3077ac */ /* 0x000e620008000a00 */
[----:B------:R-:W-:Y:S01]  /*5eb0*/  P2R R0, PR, RZ, 0x1 ;  /* 0x00000001ff007803 */ /* 0x000fe20000000000 */
[----:B------:R-:W1:Y:S03]  /*5ec0*/  LDCU.64 UR50, c[0x0][0xc90] ;  /* 0x00019200ff3277ac */ /* 0x000e660008000a00 */
[----:B------:R-:W1:Y:S01]  /*5ed0*/  LDC R48, c[0x0][0xf30] ;  /* 0x0003cc00ff307b82 */ /* 0x000e620000000800 */
[----:B------:R-:W-:Y:S01]  /*5ee0*/  UMOV UR56, URZ ;  /* 0x000000ff00387c82 */ /* 0x000fe20008000000 */
[----:B------:R-:W-:-:S06]  /*5ef0*/  UMOV UR57, URZ ;  /* 0x000000ff00397c82 */ /* 0x000fcc0008000000 */
[----:B------:R-:W1:Y:S08]  /*5f00*/  LDC.64 R84, c[0x0][0xf10] ;  /* 0x0003c400ff547b82 */ /* 0x000e700000000a00 */
[----:B------:R-:W1:Y:S08]  /*5f10*/  LDC.64 R46, c[0x0][0xf18] ;  /* 0x0003c600ff2e7b82 */ /* 0x000e700000000a00 */
[----:B------:R-:W1:Y:S08]  /*5f20*/  LDC.64 R44, c[0x0][0xf28] ;  /* 0x0003ca00ff2c7b82 */ /* 0x000e700000000a00 */
[----:B------:R-:W1:Y:S01]  /*5f30*/  LDC.64 R82, c[0x0][0xcb0] ;  /* 0x00032c00ff527b82 */ /* 0x000e620000000a00 */
[----:B---3--:R-:W-:-:S07]  /*5f40*/  IMAD.IADD R95, R95, 0x1, R3 ;  /* 0x000000015f5f7824 */ /* 0x008fce00078e0203 */
[----:B------:R-:W3:Y:S08]  /*5f50*/  LDC.64 R80, c[0x0][0xca8] ;  /* 0x00032a00ff507b82 */ /* 0x000ef00000000a00 */
[----:B--2-4-:R-:W1:Y:S02]  /*5f60*/  LDC R89, c[0x0][0x374] ;  /* 0x0000dd00ff597b82 */ /* 0x014e640000000800 */
.L_x_189:
[----:B------:R-:W-:Y:S02]  /*5f70*/  LEA R0, R102, UR45, 0x3 ;  /* 0x0000002d66007c11 */ /* 0x000fe4000f8e18ff */
[----:B------:R-:W-:Y:S02]  /*5f80*/  SHF.L.U32 R2, R92, 0x1f, RZ ;  /* 0x0000001f5c027819 */ /* 0x000fe400000006ff */
[----:B------:R-:W-:Y:S02]  /*5f90*/  LEA R16, R102, UR45, 0x4 ;  /* 0x0000002d66107c11 */ /* 0x000fe4000f8e20ff */
[----:B------:R-:W2:Y:S02]  /*5fa0*/  SYNCS.PHASECHK.TRANS64.TRYWAIT P0, [R0+URZ+0xb0], R2 ;  /* 0x0000b002000075a7 */ /* 0x000ea400080011ff */
[----:B-12---:R-:W-:Y:S05]  /*5fb0*/  @!P0 BRA `(.L_x_98) ;  /* 0x0000009000048947 */ /* 0x006fea0003800000 */
.L_x_245:
[----:B------:R-:W4:Y:S01]  /*5fc0*/  LDC.64 R10, c[0x0][0xf10] ;  /* 0x0003c400ff0a7b82 */ /* 0x000f220000000a00 */
[----:B------:R-:W3:Y:S01]  /*5fd0*/  LDS.128 R16, [R16+0x120] ;  /* 0x0001200010107984 */ /* 0x000ee20000000c00 */
[----:B-1----:R-:W-:Y:S01]  /*5fe0*/  ISETP.NE.AND P1, PT, R48, 0x1, PT ;  /* 0x000000013000780c */ /* 0x002fe20003f25270 */
[----:B--2---:R-:W-:Y:S01]  /*5ff0*/  VIADD R0, R0, 0xc0 ;  /* 0x000000c000007836 */ /* 0x004fe20000000000 */
[----:B------:R-:W-:Y:S04]  /*6000*/  ISETP.GE.AND P0, PT, R43, 0x1, PT ;  /* 0x000000012b00780c */ /* 0x000fe80003f06270 */
[----:B------:R-:W1:Y:S01]  /*6010*/  LDC.64 R8, c[0x0][0xf18] ;  /* 0x0003c600ff087b82 */ /* 0x000e620000000a00 */
[----:B------:R-:W-:Y:S01]  /*6020*/  PRMT R0, RZ, 0x654, R0 ;  /* 0x00000654ff007816 */ /* 0x000fe20000000000 */
[----:B------:R-:W-:Y:S01]  /*6030*/  @!PT LDS RZ, [RZ] ;  /* 0x00000000fffff984 */ /* 0x000fe20000000800 */
[----:B------:R-:W-:Y:S01]  /*6040*/  @!PT LDS RZ, [RZ] ;  /* 0x00000000fffff984 */ /* 0x000fe20000000800 */
[----:B------:R-:W-:Y:S01]  /*6050*/  @!PT LDS RZ, [RZ] ;  /* 0x00000000fffff984 */ /* 0x000fe20000000800 */
[----:B------:R-:W-:Y:S01]  /*6060*/  @!PT LDS RZ, [RZ] ;  /* 0x00000000fffff984 */ /* 0x000fe20000000800 */
[----:B------:R2:W-:Y:S06]  /*6070*/  MEMBAR.ALL.CTA ;  /* 0x0000000000007992 */ /* 0x0005ec0000008000 */
[----:B--2---:R-:W2:Y:S01]  /*6080*/  FENCE.VIEW.ASYNC.S ;  /* 0x00000000000073c6 */ /* 0x004ea20000000000 */
[----:B------:R-:W1:Y:S08]  /*6090*/  @!P1 LDC R12, c[0x0][0xf20] ;  /* 0x0003c800ff0c9b82 */ /* 0x000e700000000800 */
[----:B------:R-:W1:Y:S01]  /*60a0*/  @!P1 LDC R7, c[0x0][0xf0c] ;  /* 0x0003c300ff079b82 */ /* 0x000e620000000800 */
[----:B--2---:R2:W-:Y:S01]  /*60b0*/  SYNCS.ARRIVE.TRANS64.RED.A1T0 RZ, [R0+URZ], RZ ;  /* 0x000000ff00ff79a7 */ /* 0x0045e200081004ff */
[----:B---3--:R-:W-:Y:S04]  /*60c0*/  LOP3.LUT P4, RZ, R18, 0x1, RZ, 0xc0, !PT ;  /* 0x0000000112ff7812 */ /* 0x008fe8000788c0ff */
[----:B------:R-:W-:Y:S09]  /*60d0*/  P2R R100, PR, RZ, 0x10 ;  /* 0x00000010ff647803 */ /* 0x000ff20000000000 */
[----:B------:R-:W-:Y:S02]  /*60e0*/  @P4 MOV R51, R16 ;  /* 0x0000001000334202 */ /* 0x000fe40000000f00 */
[----:B------:R-:W-:Y:S01]  /*60f0*/  @P4 LOP3.LUT R50, R17, 0xffff, RZ, 0xc0, !PT ;  /* 0x0000ffff11324812 */ /* 0x000fe200078ec0ff */
[----:B--2-4-:R-:W-:Y:S06]  /*6100*/  @!P0 BRA `(.L_x_99) ;  /* 0x0000000000a48947 */ /* 0x014fec0003800000 */
[----:B------:R-:W-:Y:S01]  /*6110*/  IMAD.HI.U32 R0, R89, R47, RZ ;  /* 0x0000002f59007227 */ /* 0x000fe200078e00ff */
[----:B------:R-:W-:Y:S02]  /*6120*/  ISETP.NE.AND P0, PT, R46, 0x1, PT ;  /* 0x000000012e00780c */ /* 0x000fe40003f05270 */
[----:B------:R-:W-:Y:S01]  /*6130*/  ISETP.NE.AND P2, PT, R43, 0x1, PT ;  /* 0x000000012b00780c */ /* 0x000fe20003f45270 */
[----:B------:R-:W-:Y:S01]  /*6140*/  IMAD.HI.U32 R4, R90, R84, RZ ;  /* 0x000000545a047227 */ /* 0x000fe200078e00ff */
[----:B------:R-:W-:Y:S02]  /*6150*/  SHF.R.U32.HI R0, RZ, R87, R0 ;  /* 0x00000057ff007219 */ /* 0x000fe40000011600 */
[----:B------:R-:W-:Y:S01]  /*6160*/  ISETP.NE.AND P3, PT, R49, 0x1, PT ;  /* 0x000000013100780c */ /* 0x000fe20003f65270 */
[----:B------:R-:W-:Y:S01]  /*6170*/  IMAD.HI.U32 R6, R50, R47, RZ ;  /* 0x0000002f32067227 */ /* 0x000fe200078e00ff */
[-C--:B------:R-:W-:Y:S02]  /*6180*/  SHF.R.U32.HI R4, RZ, R85.reuse, R4 ;  /* 0x00000055ff047219 */ /* 0x080fe40000011604 */
[----:B------:R-:W-:Y:S01]  /*6190*/  SEL R0, R89, R0, !P0 ;  /* 0x0000000059007207 */ /* 0x000fe20004000000 */
[----:B------:R-:W-:Y:S01]  /*61a0*/  IMAD.HI.U32 R5, R51, R84, RZ ;  /* 0x0000005433057227 */ /* 0x000fe200078e00ff */
[----:B------:R-:W-:Y:S03]  /*61b0*/  SEL R4, R90, R4, !P3 ;  /* 0x000000045a047207 */ /* 0x000fe60005800000 */
[-C--:B------:R-:W-:Y:S01]  /*61c0*/  IMAD.HI.U32 R3, R0, R44.reuse, RZ ;  /* 0x0000002c00037227 */ /* 0x080fe200078e00ff */
[----:B------:R-:W-:Y:S03]  /*61d0*/  SHF.R.U32.HI R5, RZ, R85, R5 ;  /* 0x00000055ff057219 */ /* 0x000fe60000011605 */
[----:B------:R-:W-:Y:S01]  /*61e0*/  IMAD.HI.U32 R2, R4, R44, RZ ;  /* 0x0000002c04027227 */ /* 0x000fe200078e00ff */
[----:B------:R-:W-:Y:S02]  /*61f0*/  @P2 SHF.R.U32.HI R0, RZ, R45, R3 ;  /* 0x0000002dff002219 */ /* 0x000fe40000011603 */
[----:B------:R-:W-:Y:S02]  /*6200*/  SHF.R.U32.HI R3, RZ, R87, R6 ;  /* 0x00000057ff037219 */ /* 0x000fe40000011606 */
[----:B------:R-:W-:Y:S01]  /*6210*/  @P2 SHF.R.U32.HI R4, RZ, R45, R2 ;  /* 0x0000002dff042219 */ /* 0x000fe20000011602 */
[----:B------:R-:W-:Y:S01]  /*6220*/  IMAD R0, R43, R0, RZ ;  /* 0x000000002b007224 */ /* 0x000fe200078e02ff */
[----:B------:R-:W-:Y:S02]  /*6230*/  SEL R3, R50, R3, !P0 ;  /* 0x0000000332037207 */ /* 0x000fe40004000000 */
[----:B------:R-:W-:Y:S01]  /*6240*/  SEL R2, R51, R5, !P3 ;  /* 0x0000000533027207 */ /* 0x000fe20005800000 */
[----:B------:R-:W-:Y:S01]  /*6250*/  IMAD R5, R43, R4, RZ ;  /* 0x000000042b057224 */ /* 0x000fe200078e02ff */
[C---:B------:R-:W-:Y:S01]  /*6260*/  ISETP.GE.AND P0, PT, R3.reuse, R0, PT ;  /* 0x000000000300720c */ /* 0x040fe20003f06270 */
[C---:B------:R-:W-:Y:S03]  /*6270*/  IMAD.HI.U32 R0, R3.reuse, R44, RZ ;  /* 0x0000002c03007227 */ /* 0x040fe600078e00ff */
[C---:B------:R-:W-:Y:S02]  /*6280*/  ISETP.GE.OR P0, PT, R2.reuse, R5, P0 ;  /* 0x000000050200720c */ /* 0x040fe40000706670 */
[----:B------:R-:W-:Y:S04]  /*6290*/  SHF.R.U32.HI R0, RZ, R45, R0 ;  /* 0x0000002dff007219 */ /* 0x000fe80000011600 */
        /* <DEDUP_REMOVED lines=15> */
[----:B------:R-:W-:Y:S07]  /*6390*/  IMAD R50, R3, R46, R50 ;  /* 0x0000002e03327224 */ /* 0x000fee00078e0232 */
.L_x_99:
[----:B-1----:R-:W-:Y:S01]  /*63a0*/  @!P1 IMAD.HI.U32 R2, R50, R9, RZ ;  /* 0x0000000932029227 */ /* 0x002fe200078e00ff */
[----:B------:R-:W-:Y:S01]  /*63b0*/  @!P1 ISETP.NE.AND P0, PT, R8, 0x1, PT ;  /* 0x000000010800980c */ /* 0x000fe20003f05270 */
[----:B------:R-:W-:Y:S01]  /*63c0*/  USHF.L.U32 UR42, UR27, 0x7, URZ ;  /* 0x000000071b2a7899 */ /* 0x000fe200080006ff */
[----:B------:R-:W-:Y:S01]  /*63d0*/  @!P1 ISETP.NE.AND P2, PT, R7, 0x1, PT ;  /* 0x000000010700980c */ /* 0x000fe20003f45270 */
[C---:B------:R-:W-:Y:S01]  /*63e0*/  @!P1 IMAD.HI.U32 R0, R51.reuse, R10, RZ ;  /* 0x0000000a33009227 */ /* 0x040fe200078e00ff */
[----:B------:R-:W-:Y:S01]  /*63f0*/  @!P1 SHF.R.U32.HI R2, RZ, R12, R2 ;  /* 0x0000000cff029219 */ /* 0x000fe20000011602 */
[----:B------:R-:W-:Y:S01]  /*6400*/  USHF.L.U32 UR41, UR11, 0x7, URZ ;  /* 0x000000070b297899 */ /* 0x000fe200080006ff */
[----:B------:R-:W-:Y:S01]  /*6410*/  @P4 SHF.R.U32.HI R91, RZ, 0x10, R17 ;  /* 0x00000010ff5b4819 */ /* 0x000fe20000011611 */
[----:B------:R-:W-:Y:S01]  /*6420*/  VIADD R102, R102, 0x1 ;  /* 0x0000000166667836 */ /* 0x000fe20000000000 */
[----:B------:R-:W-:Y:S01]  /*6430*/  @!P1 SEL R2, R50, R2, !P0 ;  /* 0x0000000232029207 */ /* 0x000fe20004000000 */
[----:B------:R-:W-:Y:S01]  /*6440*/  BSSY.RECONVERGENT B6, `(.L_x_100) ;  /* 0x0000028000067945 */ /* 0x000fe20003800200 */
[----:B------:R-:W-:Y:S02]  /*6450*/  @!P1 SHF.R.U32.HI R0, RZ, R11, R0 ;  /* 0x0000000bff009219 */ /* 0x000fe40000011600 */
[----:B------:R-:W-:Y:S02]  /*6460*/  LOP3.LUT P0, RZ, R88, 0x90, RZ, 0xc0, !PT ;  /* 0x0000009058ff7812 */ /* 0x000fe4000780c0ff */
[----:B------:R-:W-:Y:S05]  /*6470*/  @!P1 SEL R3, R51, R0, !P2 ;  /* 0x0000000033039207 */ /* 0x000fea0005000000 */
[----:B------:R-:W-:Y:S02]  /*6480*/  @!P1 IMAD.IADD R0, R2, 0x1, -R3 ;  /* 0x0000000102009824 */ /* 0x000fe400078e0a03 */
[----:B------:R-:W-:Y:S02]  /*6490*/  @!P1 IMAD.IADD R2, R3, 0x1, -R2 ;  /* 0x0000000103029824 */ /* 0x000fe400078e0a02 */
[----:B------:R-:W-:Y:S02]  /*64a0*/  @!P1 IMAD R51, R0, R7, R51 ;  /* 0x0000000700339224 */ /* 0x000fe400078e0233 */
[----:B------:R-:W-:Y:S01]  /*64b0*/  @!P1 IMAD R50, R2, R8, R50 ;  /* 0x0000000802329224 */ /* 0x000fe200078e0232 */
[----:B------:R-:W-:Y:S06]  /*64c0*/  @!P0 BRA `(.L_x_101) ;  /* 0x00000000007c8947 */ /* 0x000fec0003800000 */
[----:B------:R-:W1:Y:S01]  /*64d0*/  LDCU.64 UR8, c[0x4][0x80] ;  /* 0x01001000ff0877ac */ /* 0x000e620008000a00 */
[----:B------:R-:W-:Y:S01]  /*64e0*/  MOV R2, 0x0 ;  /* 0x0000000000027802 */ /* 0x000fe20000000f00 */
[----:B------:R-:W-:Y:S02]  /*64f0*/  HFMA2 R12, -RZ, RZ, 0, 5.9604644775390625e-08 ;  /* 0x00000001ff0c7431 */ /* 0x000fe400000001ff */
[----:B------:R-:W-:Y:S01]  /*6500*/  IMAD.MOV.U32 R8, RZ, RZ, 0x70 ;  /* 0x00000070ff087424 */ /* 0x000fe200078e00ff */
[----:B------:R2:W3:Y:S01]  /*6510*/  LDC.64 R14, c[0x4][R2] ;  /* 0x01000000020e7b82 */ /* 0x0004e20000000a00 */
[----:B------:R-:W4:Y:S01]  /*6520*/  LDCU.64 UR6, c[0x4][0x88] ;  /* 0x01001100ff0677ac */ /* 0x000f220008000a00 */
[----:B------:R-:W-:Y:S01]  /*6530*/  IMAD.MOV.U32 R13, RZ, RZ, RZ ;  /* 0x000000ffff0d7224 */ /* 0x000fe200078e00ff */
[----:B------:R-:W2:Y:S01]  /*6540*/  LDCU.64 UR4, c[0x4][0x8] ;  /* 0x01000100ff0477ac */ /* 0x000ea20008000a00 */
[----:B-1----:R-:W-:Y:S01]  /*6550*/  MOV R5, UR9 ;  /* 0x0000000900057c02 */ /* 0x002fe20008000f00 */
[----:B------:R-:W-:Y:S01]  /*6560*/  IMAD.U32 R4, RZ, RZ, UR8 ;  /* 0x00000008ff047e24 */ /* 0x000fe2000f8e00ff */
[----:B----4-:R-:W-:Y:S01]  /*6570*/  MOV R7, UR7 ;  /* 0x0000000700077c02 */ /* 0x010fe20008000f00 */
[----:B------:R-:W-:Y:S01]  /*6580*/  IMAD.U32 R6, RZ, RZ, UR6 ;  /* 0x00000006ff067e24 */ /* 0x000fe2000f8e00ff */
[----:B--2---:R-:W-:Y:S01]  /*6590*/  MOV R11, UR5 ;  /* 0x00000005000b7c02 */ /* 0x004fe20008000f00 */
[----:B------:R-:W-:Y:S02]  /*65a0*/  IMAD.U32 R10, RZ, RZ, UR4 ;  /* 0x00000004ff0a7e24 */ /* 0x000fe4000f8e00ff */
[----:B------:R-:W-:Y:S07]  /*65b0*/  LEPC R20, `(.L_x_102) ;  /* 0x000000001014794e */ /* 0x000fee0000000000 */
[----:B---3-5:R-:W-:Y:S05]  /*65c0*/  CALL.ABS.NOINC R14 ;  /* 0x000000000e007343 */ /* 0x028fea0003c00000 */
.L_x_102:
[----:B------:R-:W1:Y:S01]  /*65d0*/  LDCU.64 UR8, c[0x4][0x80] ;  /* 0x01001000ff0877ac */ /* 0x000e620008000a00 */
[----:B------:R-:W2:Y:S01]  /*65e0*/  LDC.64 R2, c[0x4][R2] ;  /* 0x0100000002027b82 */ /* 0x000ea20000000a00 */
[----:B------:R-:W-:Y:S02]  /*65f0*/  HFMA2 R12, -RZ, RZ, 0, 5.9604644775390625e-08 ;  /* 0x00000001ff0c7431 */ /* 0x000fe400000001ff */
[----:B------:R-:W-:Y:S02]  /*6600*/  IMAD.MOV.U32 R8, RZ, RZ, 0x70 ;  /* 0x00000070ff087424 */ /* 0x000fe400078e00ff */
[----:B------:R-:W-:Y:S01]  /*6610*/  IMAD.MOV.U32 R13, RZ, RZ, RZ ;  /* 0x000000ffff0d7224 */ /* 0x000fe200078e00ff */
[----:B------:R-:W3:Y:S01]  /*6620*/  LDCU.64 UR6, c[0x4][0x88] ;  /* 0x01001100ff0677ac */ /* 0x000ee20008000a00 */
[----:B------:R-:W4:Y:S01]  /*6630*/  LDCU.64 UR4, c[0x4][0x8] ;  /* 0x01000100ff0477ac */ /* 0x000f220008000a00 */
[----:B-1----:R-:W-:Y:S02]  /*6640*/  MOV R4, UR8 ;  /* 0x0000000800047c02 */ /* 0x002fe40008000f00 */
[----:B------:R-:W-:Y:S02]  /*6650*/  MOV R5, UR9 ;  /* 0x0000000900057c02 */ /* 0x000fe40008000f00 */
[----:B---3--:R-:W-:Y:S01]  /*6660*/  MOV R7, UR7 ;  /* 0x0000000700077c02 */ /* 0x008fe20008000f00 */
[----:B------:R-:W-:Y:S01]  /*6670*/  IMAD.U32 R6, RZ, RZ, UR6 ;  /* 0x00000006ff067e24 */ /* 0x000fe2000f8e00ff */
[----:B----4-:R-:W-:Y:S01]  /*6680*/  MOV R11, UR5 ;  /* 0x00000005000b7c02 */ /* 0x010fe20008000f00 */
[----:B------:R-:W-:Y:S02]  /*6690*/  IMAD.U32 R10, RZ, RZ, UR4 ;  /* 0x00000004ff0a7e24 */ /* 0x000fe4000f8e00ff */
[----:B------:R-:W-:Y:S07]  /*66a0*/  LEPC R20, `(.L_x_101) ;  /* 0x000000001014794e */ /* 0x000fee0000000000 */
[----:B--2---:R-:W-:Y:S05]  /*66b0*/  CALL.ABS.NOINC R2 ;  /* 0x0000000002007343 */ /* 0x004fea0003c00000 */
.L_x_101:
[----:B------:R-:W-:Y:S05]  /*66c0*/  BSYNC.RECONVERGENT B6 ;  /* 0x0000000000067941 */ /* 0x000fea0003800200 */
.L_x_100:
[----:B------:R-:W-:Y:S01]  /*66d0*/  ISETP.NE.U32.AND P4, PT, R82, RZ, PT ;  /* 0x000000ff5200720c */ /* 0x000fe20003f85070 */
[----:B------:R-:W-:Y:S01]  /*66e0*/  UISETP.NE.AND UP2, UPT, UR36, URZ, UPT ;  /* 0x000000ff2400728c */ /* 0x000fe2000bf45270 */
[----:B------:R-:W-:Y:S01]  /*66f0*/  ISETP.NE.U32.AND P2, PT, RZ, UR48, PT ;  /* 0x00000030ff007c0c */ /* 0x000fe2000bf45070 */
[----:B------:R-:W-:Y:S01]  /*6700*/  UISETP.NE.U32.AND UP1, UPT, UR50, URZ, UPT ;  /* 0x000000ff3200728c */ /* 0x000fe2000bf25070 */
[----:B------:R-:W-:Y:S01]  /*6710*/  ISETP.NE.AND.EX P4, PT, R83, RZ, PT, P4 ;  /* 0x000000ff5300720c */ /* 0x000fe20003f85340 */
[----:B------:R-:W-:Y:S01]  /*6720*/  UPLOP3.LUT UP0, UPT, UPT, UPT, UPT, 0x40, 0x4 ;  /* 0x000000000004789c */ /* 0x000fe20003f0e870 */
[----:B------:R-:W-:Y:S01]  /*6730*/  ISETP.NE.AND.EX P2, PT, RZ, UR49, PT, P2 ;  /* 0x00000031ff007c0c */ /* 0x000fe2000bf45320 */
[----:B------:R-:W-:Y:S01]  /*6740*/  UISETP.NE.AND.EX UP1, UPT, UR51, URZ, UPT, UP1 ;  /* 0x000000ff3300728c */ /* 0x000fe2000bf25310 */
[----:B------:R-:W-:Y:S04]  /*6750*/  PLOP3.LUT P1, PT, PT, PT, UP2, 0x80, 0x8 ;  /* 0x000000000008781c */ /* 0x000fe80003f2f028 */
[----:B------:R-:W-:Y:S06]  /*6760*/  @UP2 UPLOP3.LUT UP0, UPT, UPT, UPT, UP1, 0x80, 0x8 ;  /* 0x000000000008289c */ /* 0x000fec0003f0f010 */
[----:B------:R-:W-:Y:S01]  /*6770*/  PLOP3.LUT P0, PT, PT, PT, UP0, 0x80, 0x8 ;  /* 0x000000000008781c */ /* 0x000fe20003f0f008 */
[----:B------:R-:W-:Y:S01]  /*6780*/  @!UPT UIADD3 URZ, UPT, UPT, URZ, URZ, URZ ;  /* 0x000000fffffff290 */ /* 0x000fe2000fffe0ff */
[----:B------:R-:W-:Y:S11]  /*6790*/  BRA.U !UP1, `(.L_x_103) ;  /* 0x0000000109387547 */ /* 0x000ff6000b800000 */
[----:B------:R-:W-:Y:S01]  /*67a0*/  UISETP.NE.U32.AND UP0, UPT, UR48, URZ, UPT ;  /* 0x000000ff3000728c */ /* 0x000fe2000bf05070 */
[----:B------:R-:W-:Y:S02]  /*67b0*/  HFMA2 R0, -RZ, RZ, 0, 5.9604644775390625e-08 ;  /* 0x00000001ff007431 */ /* 0x000fe400000001ff */
[----:B------:R-:W-:Y:S01]  /*67c0*/  IMAD.MOV.U32 R86, RZ, RZ, 0x1 ;  /* 0x00000001ff567424 */ /* 0x000fe200078e00ff */
[----:B------:R-:W-:Y:S06]  /*67d0*/  UISETP.NE.AND.EX UP0, UPT, UR49, URZ, UPT, UP0 ;  /* 0x000000ff3100728c */ /* 0x000fec000bf05300 */
        /* <DEDUP_REMOVED lines=9> */
[----:B-12---:R-:W-:Y:S02]  /*6870*/  @!P3 IMAD.U32 R53, RZ, RZ, UR4 ;  /* 0x00000004ff35be24 */ /* 0x006fe4000f8e00ff */
.L_x_103:
[----:B------:R-:W-:Y:S05]  /*6880*/  @!P4 BRA `(.L_x_104) ;  /* 0x000000000020c947 */ /* 0x000fea0003800000 */
[----:B------:R-:W-:Y:S04]  /*6890*/  ISETP.NE.U32.AND P3, PT, R80, RZ, PT ;  /* 0x000000ff5000720c */ /* 0x000fe80003f65070 */
[----:B------:R-:W-:Y:S11]  /*68a0*/  ISETP.NE.AND.EX P3, PT, R81, RZ, PT, P3 ;  /* 0x000000ff5100720c */ /* 0x000ff60003f65330 */
[----:B------:R-:W-:Y:S02]  /*68b0*/  @!UPT UIADD3 URZ, UPT, UPT, URZ, URZ, URZ ;  /* 0x000000fffffff290 */ /* 0x000fe4000fffe0ff */
[----:B------:R-:W1:Y:S01]  /*68c0*/  @P3 LDC.64 R2, c[0x0][0xca8] ;  /* 0x00032a00ff023b82 */ /* 0x000e620000000a00 */
[----:B------:R-:W-:Y:S04]  /*68d0*/  @P3 IMAD R0, R82, UR44, RZ ;  /* 0x0000002c52003c24 */ /* 0x000fe8000f8e02ff */
[----:B-1----:R-:W-:Y:S05]  /*68e0*/  @P3 IMAD.WIDE R2, R0, 0x4, R2 ;  /* 0x0000000400023825 */ /* 0x002fea00078e0202 */
[----:B-----5:R1:W5:Y:S02]  /*68f0*/  @P3 LDG.E R52, desc[UR46][R2.64] ;  /* 0x0000002e02343981 */ /* 0x020364000c1e1900 */
[----:B-1----:R-:W2:Y:S02]  /*6900*/  @!P3 LDC R52, c[0x0][0xca0] ;  /* 0x00032800ff34bb82 */ /* 0x002ea40000000800 */
.L_x_104:
[----:B-----5:R-:W-:Y:S01]  /*6910*/  FSETP.NEU.AND P3, PT, R53, RZ, PT ;  /* 0x000000ff3500720b */ /* 0x020fe20003f6d000 */
[----:B------:R-:W-:Y:S01]  /*6920*/  IMAD.MOV.U32 R69, RZ, RZ, 0x10 ;  /* 0x00000010ff457424 */ /* 0x000fe200078e00ff */
[----:B------:R-:W-:Y:S01]  /*6930*/  SEL R2, RZ, 0xffffffff, P2 ;  /* 0xffffffffff027807 */ /* 0x000fe20001000000 */
[----:B------:R-:W-:Y:S01]  /*6940*/  IMAD R59, R94, 0x80, R95 ;  /* 0x000000805e3b7824 */ /* 0x000fe200078e025f */
[----:B------:R-:W-:Y:S01]  /*6950*/  @P1 LOP3.LUT P2, RZ, R86, 0xff, RZ, 0xc0, !PT ;  /* 0x000000ff56ff1812 */ /* 0x000fe2000784c0ff */
[----:B------:R-:W-:Y:S01]  /*6960*/  IMAD.SHL.U32 R104, R96, 0x2, RZ ;  /* 0x0000000260687824 */ /* 0x000fe200078e00ff */
[----:B------:R-:W-:Y:S01]  /*6970*/  @P1 SEL R0, RZ, 0xffffffff, P3 ;  /* 0xffffffffff001807 */ /* 0x000fe20001800000 */
[----:B------:R-:W-:Y:S01]  /*6980*/  BSSY B1, `(.L_x_105) ;  /* 0x0000039000017945 */ /* 0x000fe20003800000 */
[----:B------:R-:W-:Y:S01]  /*6990*/  LEA R58, R94, UR45, 0x3 ;  /* 0x0000002d5e3a7c11 */ /* 0x000fe2000f8e18ff */
[----:B------:R-:W-:Y:S01]  /*69a0*/  VIADD R103, R104, UR45 ;  /* 0x0000002d68677c36 */ /* 0x000fe20008000000 */
[----:B------:R-:W-:Y:S01]  /*69b0*/  @P0 SEL R0, R2, R0, !P2 ;  /* 0x0000000002000207 */ /* 0x000fe20005000000 */
[----:B------:R-:W-:Y:S01]  /*69c0*/  IMAD.MOV.U32 R70, RZ, RZ, 0x1 ;  /* 0x00000001ff467424 */ /* 0x000fe200078e00ff */
[----:B------:R-:W-:Y:S01]  /*69d0*/  SHF.L.U32 R3, R93, 0x1f, RZ ;  /* 0x0000001f5d037819 */ /* 0x000fe200000006ff */
[----:B------:R-:W-:Y:S01]  /*69e0*/  IMAD.MOV.U32 R68, RZ, RZ, RZ ;  /* 0x000000ffff447224 */ /* 0x000fe200078e00ff */
[----:B------:R-:W-:Y:S02]  /*69f0*/  @P1 LOP3.LUT R0, R0, 0x1, RZ, 0xc0, !PT ;  /* 0x0000000100001812 */ /* 0x000fe400078ec0ff */
[----:B------:R-:W-:Y:S02]  /*6a00*/  CS2R R78, SRZ ;  /* 0x00000000004e7805 */ /* 0x000fe4000001ff00 */
[----:B------:R-:W-:Y:S02]  /*6a10*/  PLOP3.LUT P2, PT, PT, PT, UP1, 0x80, 0x8 ;  /* 0x000000000008781c */ /* 0x000fe40003f4f018 */
[----:B------:R-:W-:Y:S02]  /*6a20*/  CS2R R76, SRZ ;  /* 0x00000000004c7805 */ /* 0x000fe4000001ff00 */
[----:B------:R-:W-:Y:S02]  /*6a30*/  ISETP.NE.U32.OR P4, PT, R0, 0x1, !P1 ;  /* 0x000000010000780c */ /* 0x000fe40004f85470 */
[----:B------:R-:W-:Y:S02]  /*6a40*/  CS2R R74, SRZ ;  /* 0x00000000004a7805 */ /* 0x000fe4000001ff00 */
[----:B------:R-:W-:Y:S02]  /*6a50*/  LOP3.LUT P5, RZ, R97, 0x40, RZ, 0xc0, !PT ;  /* 0x0000004061ff7812 */ /* 0x000fe400078ac0ff */
[----:B------:R-:W-:Y:S02]  /*6a60*/  CS2R R72, SRZ ;  /* 0x0000000000487805 */ /* 0x000fe4000001ff00 */
[----:B------:R-:W-:Y:S02]  /*6a70*/  P2R R105, PR, RZ, 0x10 ;  /* 0x00000010ff697803 */ /* 0x000fe40000000000 */
[----:B------:R-:W-:Y:S02]  /*6a80*/  CS2R R66, SRZ ;  /* 0x0000000000427805 */ /* 0x000fe4000001ff00 */
[----:B------:R-:W-:Y:S02]  /*6a90*/  SEL R69, R69, 0xfffffff0, !P5 ;  /* 0xfffffff045457807 */ /* 0x000fe40006800000 */
[----:B------:R-:W-:Y:S02]  /*6aa0*/  CS2R R64, SRZ ;  /* 0x0000000000407805 */ /* 0x000fe4000001ff00 */
[----:B------:R-:W-:Y:S02]  /*6ab0*/  CS2R R62, SRZ ;  /* 0x00000000003e7805 */ /* 0x000fe4000001ff00 */
[----:B------:R-:W-:Y:S01]  /*6ac0*/  CS2R R60, SRZ ;  /* 0x00000000003c7805 */ /* 0x000fe2000001ff00 */
[----:B------:R-:W-:Y:S01]  /*6ad0*/  IMAD.IADD R103, R103, 0x1, R69 ;  /* 0x0000000167677824 */ /* 0x000fe200078e0245 */
[----:B------:R-:W-:Y:S04]  /*6ae0*/  @P4 SHF.L.U32 R0, RZ, 0x1f, RZ ;  /* 0x0000001fff004819 */ /* 0x000fe800000006ff */
[----:B------:R1:W3:Y:S01]  /*6af0*/  @P4 SYNCS.PHASECHK.TRANS64.TRYWAIT P1, [UR45+0x60], R0 ;  /* 0x00006000ff0045a7 */ /* 0x0002e2000802112d */
[----:B------:R4:W2:Y:S01]  /*6b00*/  SYNCS.PHASECHK.TRANS64.TRYWAIT P0, [R58+URZ+0xd0], R3 ;  /* 0x0000d0033a0075a7 */ /* 0x0008a200080011ff */
[----:B-1----:R-:W-:Y:S02]  /*6b10*/  SEL R0, RZ, 0xffffffff, P3 ;  /* 0xffffffffff007807 */ /* 0x002fe40001800000 */
[----:B------:R-:W-:Y:S04]  /*6b20*/  LOP3.LUT P3, R101, R86, 0xff, RZ, 0xc0, !PT ;  /* 0x000000ff56657812 */ /* 0x000fe8000786c0ff */
[----:B------:R-:W-:Y:S04]  /*6b30*/  @P2 SEL R0, R2, R0, !P3 ;  /* 0x0000000002002207 */ /* 0x000fe80005800000 */
[----:B------:R-:W-:Y:S04]  /*6b40*/  LOP3.LUT R0, R0, 0x1, RZ, 0xc0, !PT ;  /* 0x0000000100007812 */ /* 0x000fe800078ec0ff */
[----:B------:R-:W-:Y:S02]  /*6b50*/  ISETP.NE.U32.AND P2, PT, R0, 0x1, PT ;  /* 0x000000010000780c */ /* 0x000fe40003f45070 */
[----:B------:R-:W-:Y:S02]  /*6b60*/  SHF.R.U32.HI R0, RZ, 0x15, R59 ;  /* 0x00000015ff007819 */ /* 0x000fe4000001163b */
[----:B------:R-:W-:Y:S02]  /*6b70*/  P2R R71, PR, RZ, 0x4 ;  /* 0x00000004ff477803 */ /* 0x000fe40000000000 */
[----:B------:R-:W-:Y:S02]  /*6b80*/  LOP3.LUT R2, R0, 0x3, RZ, 0xc0, !PT ;  /* 0x0000000300027812 */ /* 0x000fe400078ec0ff */
[----:B---3--:R-:W-:Y:S01]  /*6b90*/  @P4 SEL R70, RZ, 0x1, !P1 ;  /* 0x00000001ff464807 */ /* 0x008fe20004800000 */
[----:B--2-4-:R-:W-:Y:S06]  /*6ba0*/  @!P4 BRA `(.L_x_106) ;  /* 0x000000000058c947 */ /* 0x014fec0003800000 */
[----:B------:R-:W-:Y:S01]  /*6bb0*/  IMAD.MOV.U32 R79, RZ, RZ, RZ ;  /* 0x000000ffff4f7224 */ /* 0x000fe200078e00ff */
[----:B------:R-:W-:Y:S01]  /*6bc0*/  ISETP.NE.AND P1, PT, R70, RZ, PT ;  /* 0x000000ff4600720c */ /* 0x000fe20003f25270 */
[----:B------:R-:W-:Y:S01]  /*6bd0*/  BSSY B0, `(.L_x_107) ;  /* 0x000000c000007945 */ /* 0x000fe20003800000 */
[----:B------:R-:W-:Y:S02]  /*6be0*/  CS2R R62, SRZ ;  /* 0x00000000003e7805 */ /* 0x000fe4000001ff00 */
[----:B------:R-:W-:Y:S02]  /*6bf0*/  CS2R R60, SRZ ;  /* 0x00000000003c7805 */ /* 0x000fe4000001ff00 */
[----:B------:R-:W-:Y:S02]  /*6c00*/  CS2R R66, SRZ ;  /* 0x0000000000427805 */ /* 0x000fe4000001ff00 */
[----:B------:R-:W-:Y:S02]  /*6c10*/  CS2R R64, SRZ ;  /* 0x0000000000407805 */ /* 0x000fe4000001ff00 */
[----:B------:R-:W-:Y:S02]  /*6c20*/  CS2R R74, SRZ ;  /* 0x00000000004a7805 */ /* 0x000fe4000001ff00 */
[----:B------:R-:W-:Y:S02]  /*6c30*/  CS2R R72, SRZ ;  /* 0x0000000000487805 */ /* 0x000fe4000001ff00 */
[----:B------:R-:W-:Y:S01]  /*6c40*/  CS2R R76, SRZ ;  /* 0x00000000004c7805 */ /* 0x000fe2000001ff00 */
[----:B------:R-:W-:Y:S06]  /*6c50*/  @P1 BRA `(.L_x_108) ;  /* 0x00000000000c1947 */ /* 0x000fec0003800000 */
[----:B------:R-:W-:Y:S04]  /*6c60*/  SHF.L.U32 R5, RZ, 0x1f, RZ ;  /* 0x0000001fff057819 */ /* 0x000fe800000006ff */
[----:B------:R-:W1:Y:S02]  /*6c70*/  SYNCS.PHASECHK.TRANS64.TRYWAIT P1, [UR45+0x60], R5 ;  /* 0x00006005ff0075a7 */ /* 0x000e64000802112d */
[----:B-1----:R-:W-:Y:S05]  /*6c80*/  @!P1 BRA `(.L_x_109) ;  /* 0x0000008000e49947 */ /* 0x002fea0003800000 */
.L_x_108:
[----:B------:R-:W-:Y:S05]  /*6c90*/  BSYNC B0 ;  /* 0x0000000000007941 */ /* 0x000fea0003800000 */
.L_x_107:
[----:B------:R-:W-:Y:S01]  /*6ca0*/  ISETP.NE.AND P1, PT, R71, RZ, PT ;  /* 0x000000ff4700720c */ /* 0x000fe20003f25270 */
[----:B------:R-:W-:Y:S11]  /*6cb0*/  HFMA2 R68, -RZ, RZ, 0, 5.9604644775390625e-08 ;  /* 0x00000001ff447431 */ /* 0x000ff600000001ff */
[----:B------:R-:W-:Y:S01]  /*6cc0*/  @!UPT UIADD3 URZ, UPT, UPT, URZ, URZ, URZ ;  /* 0x000000fffffff290 */ /* 0x000fe2000fffe0ff */
[----:B------:R2:W3:Y:S04]  /*6cd0*/  @P1 LDS.128 R60, [R104+UR45+0x200] ;  /* 0x0002002d683c1984 */ /* 0x0004e80008000c00 */
[----:B------:R2:W4:Y:S04]  /*6ce0*/  @P1 LDS.128 R64, [R103+0x200] ;  /* 0x0002000067401984 */ /* 0x0005280000000c00 */
[----:B------:R2:W1:Y:S04]  /*6cf0*/  @P1 LDS.128 R72, [R104+UR45+0xa00] ;  /* 0x000a002d68481984 */ /* 0x0004680008000c00 */
[----:B------:R2:W1:Y:S02]  /*6d00*/  @P1 LDS.128 R76, [R103+0xa00] ;  /* 0x000a0000674c1984 */ /* 0x0004640000000c00 */
.L_x_106:
[----:B------:R-:W-:Y:S05]  /*6d10*/  BSYNC B1 ;  /* 0x0000000000017941 */ /* 0x000fea0003800000 */
.L_x_105:
[----:B------:R-:W-:Y:S02]  /*6d20*/  ISETP.NE.AND P1, PT, R98, R2, PT ;  /* 0x000000026200720c */ /* 0x000fe40003f25270 */
[----:B------:R-:W-:Y:S01]  /*6d30*/  MOV R39, RZ ;  /* 0x000000ff00277202 */ /* 0x000fe20000000f00 */
[----:B------:R-:W-:Y:S10]  /*6d40*/  @P0 BRA `(.L_x_110) ;  /* 0x0000000000080947 */ /* 0x000ff40003800000 */
[----:B------:R-:W5:Y:S02]  /*6d50*/  SYNCS.PHASECHK.TRANS64.TRYWAIT P0, [R58+URZ+0xd0], R3 ;  /* 0x0000d0033a0075a7 */ /* 0x000f6400080011ff */
[----:B-----5:R-:W-:Y:S05]  /*6d60*/  @!P0 BRA `(.L_x_111) ;  /* 0x0000008000c48947 */ /* 0x020fea0003800000 */
.L_x_110:
[----:B------:R-:W-:Y:S01]  /*6d70*/  IMAD.MOV.U32 R38, RZ, RZ, RZ ;  /* 0x000000ffff267224 */ /* 0x000fe200078e00ff */
[----:B------:R-:W-:Y:S02]  /*6d80*/  CS2R R36, SRZ ;  /* 0x0000000000247805 */ /* 0x000fe4000001ff00 */
        /* <DEDUP_REMOVED lines=13> */
[----:B-1----:R-:W-:Y:S01]  /*6e60*/  CS2R R4, SRZ ;  /* 0x0000000000047805 */ /* 0x002fe2000001ff00 */
[----:B------:R-:W-:Y:S06]  /*6e70*/  @P1 BRA `(.L_x_112) ;  /* 0x0000000000bc1947 */ /* 0x000fec0003800000 */
[----:B------:R-:W-:Y:S11]  /*6e80*/  LOP3.LUT P0, RZ, R0, 0x3, R99, 0x48, !PT ;  /* 0x0000000300ff7812 */ /* 0x000ff60007804863 */
[----:B------:R-:W-:Y:S02]  /*6e90*/  @!UPT UIADD3 URZ, UPT, UPT, URZ, URZ, URZ ;  /* 0x000000fffffff290 */ /* 0x000fe4000fffe0ff */
[----:B------:R-:W-:Y:S05]  /*6ea0*/  @!P0 BRA `(.L_x_113) ;  /* 0x0000000000408947 */ /* 0x000fea0003800000 */
[----:B------:R-:W1:Y:S01]  /*6eb0*/  LDCU.64 UR8, c[0x4][0x70] ;  /* 0x01000e00ff0877ac */ /* 0x000e620008000a00 */
[----:B------:R-:W-:Y:S01]  /*6ec0*/  MOV R15, 0x0 ;  /* 0x00000000000f7802 */ /* 0x000fe20000000f00 */
[----:B------:R-:W-:Y:S02]  /*6ed0*/  HFMA2 R12, -RZ, RZ, 0, 5.9604644775390625e-08 ;  /* 0x00000001ff0c7431 */ /* 0x000fe400000001ff */
[----:B------:R-:W-:Y:S02]  /*6ee0*/  IMAD.MOV.U32 R8, RZ, RZ, 0x192 ;  /* 0x00000192ff087424 */ /* 0x000fe400078e00ff */
[----:B------:R-:W-:Y:S01]  /*6ef0*/  IMAD.MOV.U32 R13, RZ, RZ, RZ ;  /* 0x000000ffff0d7224 */ /* 0x000fe200078e00ff */
[----:B------:R-:W5:Y:S01]  /*6f00*/  LDCU.64 UR6, c[0x4][0x78] ;  /* 0x01000f00ff0677ac */ /* 0x000f620008000a00 */
[----:B------:R-:W2:Y:S01]  /*6f10*/  LDC.64 R14, c[0x4][R15] ;  /* 0x010000000f0e7b82 */ /* 0x000ea20000000a00 */
[----:B------:R-:W3:Y:S01]  /*6f20*/  LDCU.64 UR4, c[0x4][0x10] ;  /* 0x01000200ff0477ac */ /* 0x000ee20008000a00 */
[----:B-1----:R-:W-:Y:S01]  /*6f30*/  MOV R5, UR9 ;  /* 0x0000000900057c02 */ /* 0x002fe20008000f00 */
[----:B------:R-:W-:Y:S01]  /*6f40*/  IMAD.U32 R4, RZ, RZ, UR8 ;  /* 0x00000008ff047e24 */ /* 0x000fe2000f8e00ff */
[----:B-----5:R-:W-:Y:S01]  /*6f50*/  MOV R7, UR7 ;  /* 0x0000000700077c02 */ /* 0x020fe20008000f00 */
[----:B------:R-:W-:Y:S01]  /*6f60*/  IMAD.U32 R6, RZ, RZ, UR6 ;  /* 0x00000006ff067e24 */ /* 0x000fe2000f8e00ff */
[----:B---3--:R-:W-:Y:S01]  /*6f70*/  MOV R11, UR5 ;  /* 0x00000005000b7c02 */ /* 0x008fe20008000f00 */
[----:B------:R-:W-:Y:S02]  /*6f80*/  IMAD.U32 R10, RZ, RZ, UR4 ;  /* 0x00000004ff0a7e24 */ /* 0x000fe4000f8e00ff */
[----:B------:R-:W-:Y:S07]  /*6f90*/  LEPC R20, `(.L_x_113) ;  /* 0x000000001014794e */ /* 0x000fee0000000000 */
[----:B--2-4-:R-:W-:Y:S05]  /*6fa0*/  CALL.ABS.NOINC R14 ;  /* 0x000000000e007343 */ /* 0x014fea0003c00000 */
.L_x_113:
[----:B------:R-:W-:Y:S05]  /*6fb0*/  WARPSYNC.ALL ;  /* 0x0000000000007948 */ /* 0x000fea0003800000 */
[C---:B------:R-:W-:Y:S01]  /*6fc0*/  R2UR UR4, R59.reuse ;  /* 0x000000003b0472ca */ /* 0x040fe200000e0000 */
[----:B------:R-:W-:Y:S05]  /*6fd0*/  VIADD R0, R59, 0x40 ;  /* 0x000000403b007836 */ /* 0x000fea0000000000 */
[----:B------:R-:W-:Y:S04]  /*6fe0*/  SHF.R.U32.HI R0, RZ, 0x15, R0 ;  /* 0x00000015ff007819 */ /* 0x000fe80000011600 */
[----:B------:R-:W-:Y:S03]  /*6ff0*/  LOP3.LUT P0, RZ, R0, 0x3, R99, 0x48, !PT ;  /* 0x0000000300ff7812 */ /* 0x000fe60007804863 */
[----:B------:R-:W1:Y:S10]  /*7000*/  LDTM.x16 R24, tmem[UR4] ;  /* 0x00000004001879ee */ /* 0x000e740008240000 */
[----:B-1----:R-:W-:Y:S05]  /*7010*/  @!P0 BRA `(.L_x_114) ;  /* 0x0000000000408947 */ /* 0x002fea0003800000 */
        /* <DEDUP_REMOVED lines=16> */
.L_x_114:
[----:B------:R-:W-:Y:S05]  /*7120*/  WARPSYNC.ALL ;  /* 0x0000000000007948 */ /* 0x000fea0003800000 */
[----:B------:R-:W-:Y:S11]  /*7130*/  R2UR UR4, R59 ;  /* 0x000000003b0472ca */ /* 0x000ff600000e0000 */
[----:B------:R-:W-:Y:S02]  /*7140*/  @!UPT UIADD3 URZ, UPT, UPT, URZ, URZ, URZ ;  /* 0x000000fffffff290 */ /* 0x000fe4000fffe0ff */
[----:B------:R-:W1:Y:S02]  /*7150*/  LDTM.x16 R4, tmem[UR4+0x40] ;  /* 0x00004004000479ee */ /* 0x000e640008240000 */
[----:B-1----:R-:W-:Y:S01]  /*7160*/  NOP ;  /* 0x0000000000007918 */ /* 0x002fe20000000000 */
.L_x_112:
[----:B---3--:R-:W-:Y:S01]  /*7170*/  SHF.L.U32 R20, R60, 0x10, RZ ;  /* 0x000000103c147819 */ /* 0x008fe200000006ff */
[----:B------:R-:W-:Y:S01]  /*7180*/  FMUL R0, R52, R24 ;  /* 0x0000001834007220 */ /* 0x000fe20000400000 */
[----:B------:R-:W-:Y:S01]  /*7190*/  ISETP.NE.AND P0, PT, R98, R2, PT ;  /* 0x000000026200720c */ /* 0x000fe20003f05270 */
[----:B------:R-:W-:Y:S01]  /*71a0*/  FMUL R2, R52, R25 ;  /* 0x0000001934027220 */ /* 0x000fe20000400000 */
[----:B------:R-:W-:Y:S01]  /*71b0*/  LOP3.LUT R21, R60, 0xffff0000, RZ, 0xc0, !PT ;  /* 0xffff00003c157812 */ /* 0x000fe200078ec0ff */
[----:B------:R-:W-:Y:S01]  /*71c0*/  FFMA R0, R53, R20, R0 ;  /* 0x0000001435007223 */ /* 0x000fe20000000000 */
[C---:B------:R-:W-:Y:S01]  /*71d0*/  SHF.L.U32 R22, R61.reuse, 0x10, RZ ;  /* 0x000000103d167819 */ /* 0x040fe200000006ff */
[----:B------:R-:W-:Y:S01]  /*71e0*/  FMUL R3, R52, R26 ;  /* 0x0000001a34037220 */ /* 0x000fe20000400000 */
[----:B------:R-:W-:Y:S01]  /*71f0*/  LOP3.LUT R23, R61, 0xffff0000, RZ, 0xc0, !PT ;  /* 0xffff00003d177812 */ /* 0x000fe200078ec0ff */
[C---:B------:R-:W-:Y:S01]  /*7200*/  FFMA R2, R53.reuse, R21, R2 ;  /* 0x0000001535027223 */ /* 0x040fe20000000002 */
[----:B------:R-:W-:Y:S01]  /*7210*/  SHF.L.U32 R40, R62, 0x10, RZ ;  /* 0x000000103e287819 */ /* 0x000fe200000006ff */
[----:B------:R-:W-:Y:S01]  /*7220*/  FMUL R20, R52, R27 ;  /* 0x0000001b34147220 */ /* 0x000fe20000400000 */
[----:B------:R-:W-:Y:S01]  /*7230*/  LOP3.LUT R41, R62, 0xffff0000, RZ, 0xc0, !PT ;  /* 0xffff00003e297812 */ /* 0x000fe200078ec0ff */
[----:B------:R-:W-:Y:S01]  /*7240*/  FFMA R3, R53, R22, R3 ;  /* 0x0000001635037223 */ /* 0x000fe20000000003 */
[----:B------:R-:W-:Y:S01]  /*7250*/  F2FP.BF16.F32.PACK_AB R108, R2, R0 ;  /* 0x00000000026c723e */ /* 0x000fe200000010ff */
[C---:B------:R-:W-:Y:S01]  /*7260*/  FMUL R21, R52.reuse, R28 ;  /* 0x0000001c34157220 */ /* 0x040fe20000400000 */
[----:B------:R-:W-:Y:S01]  /*7270*/  LOP3.LUT R42, R77, 0xffff0000, RZ, 0xc0, !PT ;  /* 0xffff00004d2a7812 */ /* 0x000fe200078ec0ff */
[----:B------:R-:W-:Y:S01]  /*7280*/  FMUL R22, R52, R29 ;  /* 0x0000001d34167220 */ /* 0x000fe20000400000 */
[----:B------:R-:W-:Y:S01]  /*7290*/  SHF.L.U32 R54, R78, 0x10, RZ ;  /* 0x000000104e367819 */ /* 0x000fe200000006ff */
[----:B------:R-:W-:Y:S01]  /*72a0*/  FFMA R20, R53, R23, R20 ;  /* 0x0000001735147223 */ /* 0x000fe20000000014 */
[----:B------:R-:W-:Y:S01]  /*72b0*/  SHF.L.U32 R23, R63, 0x10, RZ ;  /* 0x000000103f177819 */ /* 0x000fe200000006ff */
[----:B------:R-:W-:Y:S01]  /*72c0*/  FFMA R21, R53, R40, R21 ;  /* 0x0000002835157223 */ /* 0x000fe20000000015 */
[----:B------:R-:W-:Y:S01]  /*72d0*/  LOP3.LUT R40, R63, 0xffff0000, RZ, 0xc0, !PT ;  /* 0xffff00003f287812 */ /* 0x000fe200078ec0ff */
[C---:B------:R-:W-:Y:S01]  /*72e0*/  FFMA R22, R53.reuse, R41, R22 ;  /* 0x0000002935167223 */ /* 0x040fe20000000016 */
[----:B------:R-:W-:Y:S01]  /*72f0*/  F2FP.BF16.F32.PACK_AB R109, R20, R3 ;  /* 0x00000003146d723e */ /* 0x000fe200000010ff */
[----:B------:R-:W-:Y:S01]  /*7300*/  FMUL R0, R52, R30 ;  /* 0x0000001e34007220 */ /* 0x000fe20000400000 */
[----:B----4-:R-:W-:Y:S01]  /*7310*/  LOP3.LUT R41, R66, 0xffff0000, RZ, 0xc0, !PT ;  /* 0xffff000042297812 */ /* 0x010fe200078ec0ff */
[----:B------:R-:W-:Y:S01]  /*7320*/  FMUL R2, R52, R31 ;  /* 0x0000001f34027220 */ /* 0x000fe20000400000 */
[----:B------:R-:W-:Y:S01]  /*7330*/  F2FP.BF16.F32.PACK_AB R110, R22, R21 ;  /* 0x00000015166e723e */ /* 0x000fe200000010ff */
[C---:B------:R-:W-:Y:S01]  /*7340*/  FFMA R0, R53.reuse, R23, R0 ;  /* 0x0000001735007223 */ /* 0x040fe20000000000 */
[C---:B------:R-:W-:Y:S01]  /*7350*/  SHF.L.U32 R22, R64.reuse, 0x10, RZ ;  /* 0x0000001040167819 */ /* 0x040fe200000006ff */
[----:B------:R-:W-:Y:S01]  /*7360*/  FFMA R2, R53, R40, R2 ;  /* 0x0000002835027223 */ /* 0x000fe20000000002 */
[----:B------:R-:W-:Y:S01]  /*7370*/  LOP3.LUT R23, R64, 0xffff0000, RZ, 0xc0, !PT ;  /* 0xffff000040177812 */ /* 0x000fe200078ec0ff */
[C---:B------:R-:W-:Y:S01]  /*7380*/  FMUL R3, R52.reuse, R32 ;  /* 0x0000002034037220 */ /* 0x040fe20000400000 */
[----:B------:R-:W-:Y:S01]  /*7390*/  SHF.L.U32 R40, R65, 0x10, RZ ;  /* 0x0000001041287819 */ /* 0x000fe200000006ff */
[----:B------:R-:W-:Y:S01]  /*73a0*/  FMUL R20, R52, R33 ;  /* 0x0000002134147220 */ /* 0x000fe20000400000 */
[----:B------:R-:W-:Y:S01]  /*73b0*/  F2FP.BF16.F32.PACK_AB R111, R2, R0 ;  /* 0x00000000026f723e */ /* 0x000fe200000010ff */
[----:B------:R-:W-:Y:S01]  /*73c0*/  FMUL R21, R52, R34 ;  /* 0x0000002234157220 */ /* 0x000fe20000400000 */
[----:B------:R-:W-:Y:S01]  /*73d0*/  LOP3.LUT R55, R78, 0xffff0000, RZ, 0xc0, !PT ;  /* 0xffff00004e377812 */ /* 0x000fe200078ec0ff */
[----:B------:R-:W-:Y:S01]  /*73e0*/  FFMA R3, R53, R22, R3 ;  /* 0x0000001635037223 */ /* 0x000fe20000000003 */
[----:B------:R-:W-:Y:S01]  /*73f0*/  SHF.L.U32 R56, R79, 0x10, RZ ;  /* 0x000000104f387819 */ /* 0x000fe200000006ff */
[----:B------:R-:W-:Y:S01]  /*7400*/  FFMA R20, R53, R23, R20 ;  /* 0x0000001735147223 */ /* 0x000fe20000000014 */
[----:B------:R-:W-:Y:S01]  /*7410*/  LOP3.LUT R23, R65, 0xffff0000, RZ, 0xc0, !PT ;  /* 0xffff000041177812 */ /* 0x000fe200078ec0ff */
[----:B------:R-:W-:Y:S01]  /*7420*/  FFMA R21, R53, R40, R21 ;  /* 0x0000002835157223 */ /* 0x000fe20000000015 */
[----:B------:R-:W-:Y:S01]  /*7430*/  SHF.L.U32 R40, R66, 0x10, RZ ;  /* 0x0000001042287819 */ /* 0x000fe200000006ff */
[----:B------:R-:W-:Y:S01]  /*7440*/  FMUL R0, R52, R35 ;  /* 0x0000002334007220 */ /* 0x000fe20000400000 */
[----:B------:R-:W-:Y:S01]  /*7450*/  F2FP.BF16.F32.PACK_AB R112, R20, R3 ;  /* 0x000000031470723e */ /* 0x000fe200000010ff */
[C---:B------:R-:W-:Y:S01]  /*7460*/  FMUL R2, R52.reuse, R36 ;  /* 0x0000002434027220 */ /* 0x040fe20000400000 */
[----:B------:R-:W-:Y:S01]  /*7470*/  LOP3.LUT R57, R79, 0xffff0000, RZ, 0xc0, !PT ;  /* 0xffff00004f397812 */ /* 0x000fe200078ec0ff */
[----:B------:R-:W-:Y:S01]  /*7480*/  FMUL R22, R52, R37 ;  /* 0x0000002534167220 */ /* 0x000fe20000400000 */
[----:B------:R-:W-:Y:S01]  /*7490*/  ISETP.NE.AND P1, PT, R98, RZ, PT ;  /* 0x000000ff6200720c */ /* 0x000fe20003f25270 */
[----:B------:R-:W-:Y:S01]  /*74a0*/  FFMA R0, R53, R23, R0 ;  /* 0x0000001735007223 */ /* 0x000fe20000000000 */
[----:B------:R-:W-:Y:S01]  /*74b0*/  SHF.L.U32 R23, R67, 0x10, RZ ;  /* 0x0000001043177819 */ /* 0x000fe200000006ff */
[----:B------:R-:W-:Y:S01]  /*74c0*/  FFMA R2, R53, R40, R2 ;  /* 0x0000002835027223 */ /* 0x000fe20000000002 */
[----:B------:R-:W-:Y:S01]  /*74d0*/  LOP3.LUT R40, R67, 0xffff0000, RZ, 0xc0, !PT ;  /* 0xffff000043287812 */ /* 0x000fe200078ec0ff */
[----:B------:R1:W-:Y:S01]  /*74e0*/  @!P0 STS.128 [R104+UR45+0x200], R108 ;  /* 0x0002006c68008988 */ /* 0x0003e20008000c2d */
[----:B------:R-:W-:Y:S01]  /*74f0*/  F2FP.BF16.F32.PACK_AB R113, R0, R21 ;  /* 0x000000150071723e */ /* 0x000fe200000010ff */
[C---:B------:R-:W-:Y:S01]  /*7500*/  FFMA R22, R53.reuse, R41, R22 ;  /* 0x0000002935167223 */ /* 0x040fe20000000016 */
[----:B------:R-:W-:Y:S01]  /*7510*/  LOP3.LUT R41, R74, 0xffff0000, RZ, 0xc0, !PT ;  /* 0xffff00004a297812 */ /* 0x000fe200078ec0ff */
[C---:B------:R-:W-:Y:S01]  /*7520*/  FMUL R3, R52.reuse, R38 ;  /* 0x0000002634037220 */ /* 0x040fe20000400000 */
[C---:B------:R-:W-:Y:S01]  /*7530*/  FMUL R20, R52.reuse, R39 ;  /* 0x0000002734147220 */ /* 0x040fe20000400000 */
        /* <DEDUP_REMOVED lines=9> */
[C---:B------:R-:W-:Y:S01]  /*75d0*/  FFMA R0, R53.reuse, R22, R0 ;  /* 0x0000001635007223 */ /* 0x040fe20000000000 */
[C---:B------:R-:W-:Y:S01]  /*75e0*/  FFMA R2, R53.reuse, R23, R2 ;  /* 0x0000001735027223 */ /* 0x040fe20000000002 */
[----:B------:R-:W-:Y:S01]  /*75f0*/  F2FP.BF16.F32.PACK_AB R115, R20, R3 ;  /* 0x000000031473723e */ /* 0x000fe200000010ff */
[----:B------:R-:W-:Y:S01]  /*7600*/  FFMA R21, R53, R40, R21 ;  /* 0x0000002835157223 */ /* 0x000fe20000000015 */
[----:B------:R-:W-:Y:S01]  /*7610*/  LOP3.LUT R23, R73, 0xffff0000, RZ, 0xc0, !PT ;  /* 0xffff000049177812 */ /* 0x000fe200078ec0ff */
[----:B------:R-:W-:Y:S01]  /*7620*/  FMUL R3, R52, R7 ;  /* 0x0000000734037220 */ /* 0x000fe20000400000 */
[----:B------:R-:W-:Y:S01]  /*7630*/  SHF.L.U32 R40, R74, 0x10, RZ ;  /* 0x000000104a287819 */ /* 0x000fe200000006ff */
[----:B------:R1:W-:Y:S01]  /*7640*/  @!P0 STS.128 [R103+0x200], R112 ;  /* 0x0002007067008388 */ /* 0x0003e20000000c00 */
[C---:B------:R-:W-:Y:S01]  /*7650*/  FMUL R20, R52.reuse, R8 ;  /* 0x0000000834147220 */ /* 0x040fe20000400000 */
[----:B------:R-:W-:Y:S01]  /*7660*/  FMUL R22, R52, R9 ;  /* 0x0000000934167220 */ /* 0x000fe20000400000 */
[C---:B------:R-:W-:Y:S01]  /*7670*/  FFMA R3, R53.reuse, R23, R3 ;  /* 0x0000001735037223 */ /* 0x040fe20000000003 */
[----:B------:R-:W-:Y:S01]  /*7680*/  F2FP.BF16.F32.PACK_AB R116, R2, R0 ;  /* 0x000000000274723e */ /* 0x000fe200000010ff */
[----:B------:R-:W-:Y:S01]  /*7690*/  FFMA R20, R53, R40, R20 ;  /* 0x0000002835147223 */ /* 0x000fe20000000014 */
[C---:B------:R-:W-:Y:S01]  /*76a0*/  SHF.L.U32 R23, R75.reuse, 0x10, RZ ;  /* 0x000000104b177819 */ /* 0x040fe200000006ff */
[C---:B------:R-:W-:Y:S01]  /*76b0*/  FMUL R0, R52.reuse, R10 ;  /* 0x0000000a34007220 */ /* 0x040fe20000400000 */
[----:B------:R-:W-:Y:S01]  /*76c0*/  LOP3.LUT R40, R75, 0xffff0000, RZ, 0xc0, !PT ;  /* 0xffff00004b287812 */ /* 0x000fe200078ec0ff */
[C---:B------:R-:W-:Y:S01]  /*76d0*/  FFMA R22, R53.reuse, R41, R22 ;  /* 0x0000002935167223 */ /* 0x040fe20000000016 */
[C---:B------:R-:W-:Y:S01]  /*76e0*/  FMUL R2, R52.reuse, R11 ;  /* 0x0000000b34027220 */ /* 0x040fe20000400000 */
[----:B------:R-:W-:Y:S01]  /*76f0*/  FFMA R0, R53, R23, R0 ;  /* 0x0000001735007223 */ /* 0x000fe20000000000 */
[----:B------:R-:W-:Y:S01]  /*7700*/  F2FP.BF16.F32.PACK_AB R117, R3, R21 ;  /* 0x000000150375723e */ /* 0x000fe200000010ff */
[----:B------:R-:W-:Y:S01]  /*7710*/  FMUL R3, R52, R12 ;  /* 0x0000000c34037220 */ /* 0x000fe20000400000 */
[----:B------:R-:W-:Y:S01]  /*7720*/  FFMA R2, R53, R40, R2 ;  /* 0x0000002835027223 */ /* 0x000fe20000000002 */
[----:B------:R-:W-:Y:S01]  /*7730*/  SHF.L.U32 R23, R76, 0x10, RZ ;  /* 0x000000104c177819 */ /* 0x000fe200000006ff */
[----:B------:R-:W-:Y:S01]  /*7740*/  FMUL R21, R52, R14 ;  /* 0x0000000e34157220 */ /* 0x000fe20000400000 */
[----:B------:R-:W-:Y:S01]  /*7750*/  F2FP.BF16.F32.PACK_AB R118, R22, R20 ;  /* 0x000000141676723e */ /* 0x000fe200000010ff */
[----:B------:R-:W-:Y:S01]  /*7760*/  FMUL R20, R52, R13 ;  /* 0x0000000d34147220 */ /* 0x000fe20000400000 */
[----:B------:R-:W-:Y:S01]  /*7770*/  LOP3.LUT R40, R76, 0xffff0000, RZ, 0xc0, !PT ;  /* 0xffff00004c287812 */ /* 0x000fe200078ec0ff */
[C---:B------:R-:W-:Y:S01]  /*7780*/  FMUL R22, R52.reuse, R15 ;  /* 0x0000000f34167220 */ /* 0x040fe20000400000 */
[----:B------:R-:W-:Y:S01]  /*7790*/  SHF.L.U32 R41, R77, 0x10, RZ ;  /* 0x000000104d297819 */ /* 0x000fe200000006ff */
[C---:B------:R-:W-:Y:S01]  /*77a0*/  FFMA R3, R53.reuse, R23, R3 ;  /* 0x0000001735037223 */ /* 0x040fe20000000003 */
[C---:B------:R-:W-:Y:S01]  /*77b0*/  FMUL R23, R52.reuse, R16 ;  /* 0x0000001034177220 */ /* 0x040fe20000400000 */
[C---:B------:R-:W-:Y:S01]  /*77c0*/  FFMA R20, R53.reuse, R40, R20 ;  /* 0x0000002835147223 */ /* 0x040fe20000000014 */
[C---:B------:R-:W-:Y:S01]  /*77d0*/  FMUL R40, R52.reuse, R17 ;  /* 0x0000001134287220 */ /* 0x040fe20000400000 */
[C---:B------:R-:W-:Y:S01]  /*77e0*/  FFMA R21, R53.reuse, R41, R21 ;  /* 0x0000002935157223 */ /* 0x040fe20000000015 */
[C---:B------:R-:W-:Y:S01]  /*77f0*/  FFMA R22, R53.reuse, R42, R22 ;  /* 0x0000002a35167223 */ /* 0x040fe20000000016 */
[C---:B------:R-:W-:Y:S01]  /*7800*/  FMUL R41, R52.reuse, R18 ;  /* 0x0000001234297220 */ /* 0x040fe20000400000 */
[----:B------:R-:W-:Y:S01]  /*7810*/  FMUL R42, R52, R19 ;  /* 0x00000013342a7220 */ /* 0x000fe20000400000 */
[----:B------:R-:W-:Y:S01]  /*7820*/  F2FP.BF16.F32.PACK_AB R119, R2, R0 ;  /* 0x000000000277723e */ /* 0x000fe200000010ff */
[C---:B------:R-:W-:Y:S01]  /*7830*/  FFMA R23, R53.reuse, R54, R23 ;  /* 0x0000003635177223 */ /* 0x040fe20000000017 */
[C---:B------:R-:W-:Y:S01]  /*7840*/  FFMA R40, R53.reuse, R55, R40 ;  /* 0x0000003735287223 */ /* 0x040fe20000000028 */
[C---:B------:R-:W-:Y:S01]  /*7850*/  FFMA R41, R53.reuse, R56, R41 ;  /* 0x0000003835297223 */ /* 0x040fe20000000029 */
[----:B------:R-:W-:Y:S01]  /*7860*/  FFMA R42, R53, R57, R42 ;  /* 0x00000039352a7223 */ /* 0x000fe2000000002a */
[----:B------:R1:W-:Y:S01]  /*7870*/  @!P0 STS.128 [R104+UR45+0xa00], R116 ;  /* 0x000a007468008988 */ /* 0x0003e20008000c2d */
[----:B------:R-:W-:Y:S02]  /*7880*/  F2FP.BF16.F32.PACK_AB R21, R22, R21 ;  /* 0x000000151615723e */ /* 0x000fe400000010ff */
[----:B------:R-:W-:Y:S02]  /*7890*/  F2FP.BF16.F32.PACK_AB R22, R40, R23 ;  /* 0x000000172816723e */ /* 0x000fe400000010ff */
[----:B------:R-:W-:Y:S02]  /*78a0*/  F2FP.BF16.F32.PACK_AB R20, R20, R3 ;  /* 0x000000031414723e */ /* 0x000fe400000010ff */
[----:B------:R-:W-:Y:S05]  /*78b0*/  F2FP.BF16.F32.PACK_AB R23, R42, R41 ;  /* 0x000000292a17723e */ /* 0x000fea00000010ff */
[----:B------:R1:W-:Y:S01]  /*78c0*/  @!P0 STS.128 [R103+0xa00], R20 ;  /* 0x000a001467008388 */ /* 0x0003e20000000c00 */
[----:B------:R-:W-:Y:S01]  /*78d0*/  @!PT LDS RZ, [RZ] ;  /* 0x00000000fffff984 */ /* 0x000fe20000000800 */
[----:B------:R-:W-:Y:S01]  /*78e0*/  @!PT LDS RZ, [RZ] ;  /* 0x00000000fffff984 */ /* 0x000fe20000000800 */
[----:B------:R-:W-:Y:S01]  /*78f0*/  @!PT LDS RZ, [RZ] ;  /* 0x00000000fffff984 */ /* 0x000fe20000000800 */
[----:B------:R-:W-:Y:S01]  /*7900*/  @!PT LDS RZ, [RZ] ;  /* 0x00000000fffff984 */ /* 0x000fe20000000800 */
[----:B------:R3:W-:Y:S07]  /*7910*/  MEMBAR.ALL.CTA ;  /* 0x0000000000007992 */ /* 0x0007ee0000008000 */
[----:B---3--:R-:W3:Y:S01]  /*7920*/  FENCE.VIEW.ASYNC.S ;  /* 0x00000000000073c6 */ /* 0x008ee20000000000 */
[----:B------:R-:W-:Y:S05]  /*7930*/  WARPSYNC.ALL ;  /* 0x0000000000007948 */ /* 0x000fea0003800000 */
[----:B------:R-:W-:Y:S01]  /*7940*/  BSSY.RECONVERGENT B0, `(.L_x_115) ;  /* 0x0000011000007945 */ /* 0x000fe20003800200 */
[----:B---3--:R-:W-:Y:S06]  /*7950*/  BAR.SYNC.DEFER_BLOCKING 0x1, 0x80 ;  /* 0x0042000000007b1d */ /* 0x008fec0000010000 */
[----:B------:R-:W-:Y:S05]  /*7960*/  @P1 BRA `(.L_x_116) ;  /* 0x0000000000381947 */ /* 0x000fea0003800000 */
[----:B------:R-:W-:Y:S02]  /*7970*/  UIADD3 UR4, UPT, UPT, UR45, 0x200, URZ ;  /* 0x000002002d047890 */ /* 0x000fe4000fffe0ff */
[----:B------:R-:W-:Y:S01]  /*7980*/  UIADD3 UR8, UP0, UPT, UR58, 0xa80, URZ ;  /* 0x00000a803a087890 */ /* 0x000fe2000ff1e0ff */
[----:B------:R-:W-:Y:S01]  /*7990*/  UMOV UR43, UR44 ;  /* 0x0000002c002b7c82 */ /* 0x000fe20008000000 */
[----:B------:R-:W-:Y:S02]  /*79a0*/  UIADD3 UR5, UPT, UPT, UR41, 0x40, URZ ;  /* 0x0000004029057890 */ /* 0x000fe4000fffe0ff */
[----:B------:R-:W-:Y:S01]  /*79b0*/  MOV R88, UR4 ;  /* 0x0000000400587c02 */ /* 0x000fe20008000f00 */
[----:B------:R-:W-:Y:S02]  /*79c0*/  UIADD3.X UR9, UPT, UPT, URZ, UR59, URZ, UP0, !UPT ;  /* 0x0000003bff097290 */ /* 0x000fe400087fe4ff */
[----:B------:R-:W-:Y:S01]  /*79d0*/  UIADD3 UR4, UPT, UPT, UR45, 0xa00, URZ ;  /* 0x00000a002d047890 */ /* 0x000fe2000fffe0ff */
[----:B------:R-:W-:Y:S01]  /*79e0*/  R2UR UR40, R88 ;  /* 0x00000000582872ca */ /* 0x000fe200000e0000 */
[----:B------:R-:W-:Y:S01]  /*79f0*/  UMOV UR6, UR42 ;  /* 0x0000002a00067c82 */ /* 0x000fe20008000000 */
[----:B------:R-:W-:Y:S11]  /*7a00*/  UMOV UR7, UR44 ;  /* 0x0000002c00077c82 */ /* 0x000ff60008000000 */
[----:B------:R3:W-:Y:S01]  /*7a10*/  UTMASTG.3D [UR40], [UR8] ;  /* 0x00000028080073b5 */ /* 0x0007e20008010000 */
[----:B------:R3:W-:Y:S01]  /*7a20*/  UTMASTG.3D [UR4], [UR8] ;  /* 0x00000004080073b5 */ /* 0x0007e20008010000 */
[----:B------:R0:W-:Y:S01]  /*7a30*/  UTMACMDFLUSH ;  /* 0x00000000000079b7 */ /* 0x0001e20000000000 */
[----:B---3--:R-:W-:Y:S04]  /*7a40*/  DEPBAR.LE SB0, 0x1 ;  /* 0x000080400000791a */ /* 0x008fe80000000000 */
.L_x_116:
[----:B------:R-:W-:Y:S05]  /*7a50*/  BSYNC.RECONVERGENT B0 ;  /* 0x0000000000007941 */ /* 0x000fea0003800200 */
.L_x_115:
[----:B------:R-:W-:Y:S01]  /*7a60*/  BAR.SYNC.DEFER_BLOCKING 0x1, 0x80 ;  /* 0x0042000000007b1d */ /* 0x000fe20000010000 */
[----:B------:R-:W-:Y:S01]  /*7a70*/  ISETP.NE.AND P1, PT, R105, RZ, PT ;  /* 0x000000ff6900720c */ /* 0x000fe20003f25270 */
[----:B------:R-:W-:Y:S01]  /*7a80*/  UISETP.NE.AND UP0, UPT, UR56, URZ, UPT ;  /* 0x000000ff3800728c */ /* 0x000fe2000bf05270 */
[----:B------:R-:W-:Y:S11]  /*7a90*/  LEA R2, R68, UR45, 0x3 ;  /* 0x0000002d44027c11 */ /* 0x000ff6000f8e18ff */
[----:B------:R-:W-:Y:S01]  /*7aa0*/  @P1 SHF.L.U32 R3, RZ, 0x1f, RZ ;  /* 0x0000001fff031819 */ /* 0x000fe200000006ff */
[----:B------:R-:W-:Y:S06]  /*7ab0*/  BRA.U !UP0, `(.L_x_117) ;  /* 0x0000000108247547 */ /* 0x000fec000b800000 */
[----:B-1----:R-:W-:Y:S01]  /*7ac0*/  IMAD.U32 R20, RZ, RZ, UR57 ;  /* 0x00000039ff147e24 */ /* 0x002fe2000f8e00ff */
[----:B------:R-:W-:Y:S01]  /*7ad0*/  MOV R0, UR37 ;  /* 0x0000002500007c02 */ /* 0x000fe20008000f00 */
[----:B------:R-:W-:Y:S03]  /*7ae0*/  UIADD3 UR57, UPT, UPT, UR57, 0x1, URZ ;  /* 0x0000000139397890 */ /* 0x000fe6000fffe0ff */
[----:B------:R-:W-:Y:S01]  /*7af0*/  @P1 LEA R20, R20, UR45, 0x3 ;  /* 0x0000002d14141c11 */ /* 0x000fe2000f8e18ff */
[----:B------:R-:W-:Y:S04]  /*7b00*/  UISETP.NE.AND UP0, UPT, UR57, 0x4, UPT ;  /* 0x000000043900788c */ /* 0x000fe8000bf05270 */
[----:B------:R-:W-:Y:S01]  /*7b10*/  @P1 VIADD R20, R20, 0x80 ;  /* 0x0000008014141836 */ /* 0x000fe20000000000 */
[----:B------:R-:W-:Y:S04]  /*7b20*/  USEL UR57, UR57, URZ, UP0 ;  /* 0x000000ff39397287 */ /* 0x000fe80008000000 */
[----:B------:R-:W-:Y:S04]  /*7b30*/  @P1 PRMT R0, R0, 0x654, R20 ;  /* 0x0000065400001816 */ /* 0x000fe80000000014 */
[----:B------:R3:W-:Y:S04]  /*7b40*/  @P1 SYNCS.ARRIVE.TRANS64.RED.A1T0 RZ, [R0+URZ], RZ ;  /* 0x000000ff00ff19a7 */ /* 0x0007e800081004ff */
.L_x_117:
[----:B------:R-:W4:Y:S01]  /*7b50*/  @P1 SYNCS.PHASECHK.TRANS64.TRYWAIT P0, [R2+URZ+0x60], R3 ;  /* 0x00006003020015a7 */ /* 0x000f2200080011ff */
[----:B------:R-:W-:Y:S01]  /*7b60*/  BSSY B1, `(.L_x_118) ;  /* 0x0000014000017945 */ /* 0x000fe20003800000 */
[----:B----4-:R-:W-:Y:S03]  /*7b70*/  @P1 SEL R70, RZ, 0x1, !P0 ;  /* 0x00000001ff461807 */ /* 0x010fe60004000000 */
[----:B------:R-:W-:Y:S05]  /*7b80*/  @!P1 BRA `(.L_x_119) ;  /* 0x0000000000449947 */ /* 0x000fea0003800000 */
[----:B------:R-:W-:Y:S01]  /*7b90*/  ISETP.NE.AND P1, PT, R71, RZ, PT ;  /* 0x000000ff4700720c */ /* 0x000fe20003f25270 */
[----:B------:R-:W-:Y:S01]  /*7ba0*/  BSSY B0, `(.L_x_120) ;  /* 0x0000009000007945 */ /* 0x000fe20003800000 */
[----:B------:R-:W-:Y:S11]  /*7bb0*/  ISETP.NE.AND P0, PT, R70, RZ, PT ;  /* 0x000000ff4600720c */ /* 0x000ff60003f05270 */
[----:B-1----:R-:W-:Y:S05]  /*7bc0*/  @P1 IMAD R20, R68, 0x1000, R104 ;  /* 0x0000100044141824 */ /* 0x002fea00078e0268 */
[----:B------:R-:W-:Y:S05]  /*7bd0*/  @P1 IADD3 R3, PT, PT, R20, UR45, RZ ;  /* 0x0000002d14031c10 */ /* 0x000fea000fffe0ff */
[----:B------:R-:W-:Y:S01]  /*7be0*/  @P1 IMAD.IADD R3, R69, 0x1, R3 ;  /* 0x0000000145031824 */ /* 0x000fe200078e0203 */
[----:B------:R-:W-:Y:S06]  /*7bf0*/  @P0 BRA `(.L_x_121) ;  /* 0x00000000000c0947 */ /* 0x000fec0003800000 */
[----:B---3--:R-:W-:Y:S04]  /*7c00*/  SHF.L.U32 R0, RZ, 0x1f, RZ ;  /* 0x0000001fff007819 */ /* 0x008fe800000006ff */
[----:B------:R-:W1:Y:S02]  /*7c10*/  SYNCS.PHASECHK.TRANS64.TRYWAIT P0, [R2+URZ+0x60], R0 ;  /* 0x00006000020075a7 */ /* 0x000e6400080011ff */
[----:B-1----:R-:W-:Y:S05]  /*7c20*/  @!P0 BRA `(.L_x_122) ;  /* 0x0000007400288947 */ /* 0x002fea0003800000 */
.L_x_121:
[----:B------:R-:W-:Y:S05]  /*7c30*/  BSYNC B0 ;  /* 0x0000000000007941 */ /* 0x000fea0003800000 */
.L_x_120:
[----:B------:R-:W-:Y:S02]  /*7c40*/  ISETP.NE.AND P0, PT, R71, RZ, PT ;  /* 0x000000ff4700720c */ /* 0x000fe40003f05270 */
[----:B------:R-:W-:Y:S11]  /*7c50*/  IADD3 R68, PT, PT, R68, 0x1, RZ ;  /* 0x0000000144447810 */ /* 0x000ff60007ffe0ff */
[----:B------:R4:W1:Y:S04]  /*7c60*/  @P0 LDS.128 R60, [R20+UR45+0x200] ;  /* 0x0002002d143c0984 */ /* 0x0008680008000c00 */
[----:B------:R4:W1:Y:S04]  /*7c70*/  @P0 LDS.128 R72, [R20+UR45+0xa00] ;  /* 0x000a002d14480984 */ /* 0x0008680008000c00 */
[----:B------:R4:W1:Y:S04]  /*7c80*/  @P0 LDS.128 R64, [R3+0x200] ;  /* 0x0002000003400984 */ /* 0x0008680000000c00 */
[----:B------:R4:W1:Y:S02]  /*7c90*/  @P0 LDS.128 R76, [R3+0xa00] ;  /* 0x000a0000034c0984 */ /* 0x0008640000000c00 */
.L_x_119:
[----:B------:R-:W-:Y:S05]  /*7ca0*/  BSYNC B1 ;  /* 0x0000000000017941 */ /* 0x000fea0003800000 */
.L_x_118:
[----:B----4-:R-:W-:Y:S05]  /*7cb0*/  VIADD R3, R59, 0x400000 ;  /* 0x004000003b037836 */ /* 0x010fea0000000000 */
[----:B-1-3--:R-:W-:Y:S04]  /*7cc0*/  SHF.R.U32.HI R0, RZ, 0x15, R3 ;  /* 0x00000015ff007819 */ /* 0x00afe80000011603 */
[----:B------:R-:W-:Y:S04]  /*7cd0*/  LOP3.LUT R22, R0, 0x3, RZ, 0xc0, !PT ;  /* 0x0000000300167812 */ /* 0x000fe800078ec0ff */
[----:B------:R-:W-:Y:S11]  /*7ce0*/  ISETP.NE.AND P0, PT, R98, R22, PT ;  /* 0x000000166200720c */ /* 0x000ff60003f05270 */
[----:B------:R-:W-:Y:S02]  /*7cf0*/  @!UPT UIADD3 URZ, UPT, UPT, URZ, URZ, URZ ;  /* 0x000000fffffff290 */ /* 0x000fe4000fffe0ff */
[----:B------:R-:W-:Y:S05]  /*7d00*/  @P0 BRA `(.L_x_123) ;  /* 0x0000000000bc0947 */ /* 0x000fea0003800000 */
[----:B------:R-:W-:Y:S02]  /*7d10*/  LOP3.LUT P0, RZ, R0, 0x3, R99, 0x48, !PT ;  /* 0x0000000300ff7812 */ /* 0x000fe40007804863 */
[----:B------:R-:W-:Y:S11]  /*7d20*/  MOV R2, R3 ;  /* 0x0000000300027202 */ /* 0x000ff60000000f00 */
[----:B------:R-:W-:Y:S05]  /*7d30*/  @!P0 BRA `(.L_x_124) ;  /* 0x0000000000408947 */ /* 0x000fea0003800000 */
[----:B------:R-:W1:Y:S01]  /*7d40*/  LDCU.64 UR8, c[0x4][0x70] ;  /* 0x01000e00ff0877ac */ /* 0x000e620008000a00 */
[----:B------:R-:W-:Y:S01]  /*7d50*/  MOV R15, 0x0 ;  /* 0x00000000000f7802 */ /* 0x000fe20000000f00 */
[----:B------:R-:W-:Y:S02]  /*7d60*/  HFMA2 R12, -RZ, RZ, 0, 5.9604644775390625e-08 ;  /* 0x00000001ff0c7431 */ /* 0x000fe400000001ff */
[----:B------:R-:W-:Y:S02]  /*7d70*/  IMAD.MOV.U32 R8, RZ, RZ, 0x192 ;  /* 0x00000192ff087424 */ /* 0x000fe400078e00ff */
[----:B------:R-:W-:Y:S01]  /*7d80*/  IMAD.MOV.U32 R13, RZ, RZ, RZ ;  /* 0x000000ffff0d7224 */ /* 0x000fe200078e00ff */
[----:B------:R-:W3:Y:S01]  /*7d90*/  LDCU.64 UR6, c[0x4][0x78] ;  /* 0x01000f00ff0677ac */ /* 0x000ee20008000a00 */
[----:B------:R-:W4:Y:S01]  /*7da0*/  LDC.64 R14, c[0x4][R15] ;  /* 0x010000000f0e7b82 */ /* 0x000f220000000a00 */
[----:B------:R-:W5:Y:S01]  /*7db0*/  LDCU.64 UR4, c[0x4][0x10] ;  /* 0x01000200ff0477ac */ /* 0x000f620008000a00 */
[----:B-1----:R-:W-:Y:S01]  /*7dc0*/  MOV R5, UR9 ;  /* 0x0000000900057c02 */ /* 0x002fe20008000f00 */
[----:B------:R-:W-:Y:S01]  /*7dd0*/  IMAD.U32 R4, RZ, RZ, UR8 ;  /* 0x00000008ff047e24 */ /* 0x000fe2000f8e00ff */
[----:B---3--:R-:W-:Y:S01]  /*7de0*/  MOV R7, UR7 ;  /* 0x0000000700077c02 */ /* 0x008fe20008000f00 */
[----:B------:R-:W-:Y:S01]  /*7df0*/  IMAD.U32 R6, RZ, RZ, UR6 ;  /* 0x00000006ff067e24 */ /* 0x000fe2000f8e00ff */
[----:B-----5:R-:W-:Y:S01]  /*7e00*/  MOV R11, UR5 ;  /* 0x00000005000b7c02 */ /* 0x020fe20008000f00 */
[----:B------:R-:W-:Y:S02]  /*7e10*/  IMAD.U32 R10, RZ, RZ, UR4 ;  /* 0x00000004ff0a7e24 */ /* 0x000fe4000f8e00ff */
[----:B------:R-:W-:Y:S07]  /*7e20*/  LEPC R20, `(.L_x_124) ;  /* 0x000000001014794e */ /* 0x000fee0000000000 */
[----:B--2-4-:R-:W-:Y:S05]  /*7e30*/  CALL.ABS.NOINC R14 ;  /* 0x000000000e007343 */ /* 0x014fea0003c00000 */
.L_x_124:
        /* <DEDUP_REMOVED lines=23> */
.L_x_125:
[----:B------:R-:W-:Y:S05]  /*7fb0*/  WARPSYNC.ALL ;  /* 0x0000000000007948 */ /* 0x000fea0003800000 */
[----:B------:R-:W-:Y:S11]  /*7fc0*/  R2UR UR4, R2 ;  /* 0x00000000020472ca */ /* 0x000ff600000e0000 */
[----:B------:R-:W-:Y:S02]  /*7fd0*/  @!UPT UIADD3 URZ, UPT, UPT, URZ, URZ, URZ ;  /* 0x000000fffffff290 */ /* 0x000fe4000fffe0ff */
[----:B------:R-:W1:Y:S02]  /*7fe0*/  LDTM.x16 R4, tmem[UR4+0x40] ;  /* 0x00004004000479ee */ /* 0x000e640008240000 */
[----:B-1----:R-:W-:Y:S01]  /*7ff0*/  NOP ;  /* 0x0000000000007918 */ /* 0x002fe20000000000 */
.L_x_123:
[----:B------:R-:W-:Y:S01]  /*8000*/  ISETP.NE.AND P2, PT, R105, RZ, PT ;  /* 0x000000ff6900720c */ /* 0x000fe20003f45270 */
[----:B------:R-:W-:Y:S01]  /*8010*/  FMUL R0, R52, R24 ;  /* 0x0000001834007220 */ /* 0x000fe20000400000 */
[----:B------:R-:W-:Y:S01]  /*8020*/  SHF.L.U32 R3, R60, 0x10, RZ ;  /* 0x000000103c037819 */ /* 0x000fe200000006ff */
[----:B------:R-:W-:Y:S01]  /*8030*/  FMUL R2, R52, R25 ;  /* 0x0000001934027220 */ /* 0x000fe20000400000 */
[----:B------:R-:W-:Y:S02]  /*8040*/  LOP3.LUT R20, R60, 0xffff0000, RZ, 0xc0, !PT ;  /* 0xffff00003c147812 */ /* 0x000fe400078ec0ff */
[----:B------:R-:W-:Y:S01]  /*8050*/  SHF.L.U32 R21, R61, 0x10, RZ ;  /* 0x000000103d157819 */ /* 0x000fe200000006ff */
[C---:B------:R-:W-:Y:S01]  /*8060*/  FFMA R0, R53.reuse, R3, R0 ;  /* 0x0000000335007223 */ /* 0x040fe20000000000 */
[----:B------:R-:W-:Y:S01]  /*8070*/  ISETP.NE.AND P1, PT, R98, R22, PT ;  /* 0x000000166200720c */ /* 0x000fe20003f25270 */
[C---:B------:R-:W-:Y:S01]  /*8080*/  FFMA R2, R53.reuse, R20, R2 ;  /* 0x0000001435027223 */ /* 0x040fe20000000002 */
[----:B------:R-:W-:Y:S01]  /*8090*/  MOV R20, UR57 ;  /* 0x0000003900147c02 */ /* 0x000fe20008000f00 */
[----:B------:R-:W-:Y:S01]  /*80a0*/  FMUL R3, R52, R26 ;  /* 0x0000001a34037220 */ /* 0x000fe20000400000 */
[----:B------:R-:W-:Y:S02]  /*80b0*/  SHF.L.U32 R22, R62, 0x10, RZ ;  /* 0x000000103e167819 */ /* 0x000fe400000006ff */
[----:B------:R-:W-:Y:S01]  /*80c0*/  @P2 LEA R20, R20, UR45, 0x3 ;  /* 0x0000002d14142c11 */ /* 0x000fe2000f8e18ff */
[----:B------:R-:W-:Y:S01]  /*80d0*/  FFMA R3, R53, R21, R3 ;  /* 0x0000001535037223 */ /* 0x000fe20000000003 */
[----:B------:R-:W-:Y:S01]  /*80e0*/  F2FP.BF16.F32.PACK_AB R108, R2, R0 ;  /* 0x00000000026c723e */ /* 0x000fe200000010ff */
[C---:B------:R-:W-:Y:S01]  /*80f0*/  FMUL R0, R52.reuse, R27 ;  /* 0x0000001b34007220 */ /* 0x040fe20000400000 */
[----:B------:R-:W-:Y:S01]  /*8100*/  LOP3.LUT R21, R61, 0xffff0000, RZ, 0xc0, !PT ;  /* 0xffff00003d157812 */ /* 0x000fe200078ec0ff */
[----:B------:R-:W-:Y:S01]  /*8110*/  FMUL R2, R52, R28 ;  /* 0x0000001c34027220 */ /* 0x000fe20000400000 */
[----:B------:R-:W-:Y:S01]  /*8120*/  @P2 IADD3 R40, PT, PT, R20, 0x80, RZ ;  /* 0x0000008014282810 */ /* 0x000fe20007ffe0ff */
[----:B------:R-:W-:Y:S01]  /*8130*/  FMUL R20, R52, R29 ;  /* 0x0000001d34147220 */ /* 0x000fe20000400000 */
[----:B------:R-:W-:Y:S01]  /*8140*/  LOP3.LUT R23, R62, 0xffff0000, RZ, 0xc0, !PT ;  /* 0xffff00003e177812 */ /* 0x000fe200078ec0ff */
[C---:B------:R-:W-:Y:S01]  /*8150*/  FFMA R0, R53.reuse, R21, R0 ;  /* 0x0000001535007223 */ /* 0x040fe20000000000 */
[----:B------:R-:W-:Y:S01]  /*8160*/  MOV R106, UR37 ;  /* 0x00000025006a7c02 */ /* 0x000fe20008000f00 */
[C---:B------:R-:W-:Y:S01]  /*8170*/  FFMA R2, R53.reuse, R22, R2 ;  /* 0x0000001635027223 */ /* 0x040fe20000000002 */
[----:B------:R-:W-:Y:S01]  /*8180*/  LOP3.LUT R41, R66, 0xffff0000, RZ, 0xc0, !PT ;  /* 0xffff000042297812 */ /* 0x000fe200078ec0ff */
[----:B------:R-:W-:Y:S01]  /*8190*/  FFMA R20, R53, R23, R20 ;  /* 0x0000001735147223 */ /* 0x000fe20000000014 */
[----:B------:R-:W-:Y:S01]  /*81a0*/  @P2 PRMT R106, R106, 0x654, R40 ;  /* 0x000006546a6a2816 */ /* 0x000fe20000000028 */
[C---:B------:R-:W-:Y:S01]  /*81b0*/  FMUL R21, R52.reuse, R30 ;  /* 0x0000001e34157220 */ /* 0x040fe20000400000 */
[C---:B------:R-:W-:Y:S01]  /*81c0*/  SHF.L.U32 R23, R63.reuse, 0x10, RZ ;  /* 0x000000103f177819 */ /* 0x040fe200000006ff */
[----:B------:R-:W-:Y:S01]  /*81d0*/  FMUL R22, R52, R31 ;  /* 0x0000001f34167220 */ /* 0x000fe20000400000 */
[----:B------:R-:W-:Y:S02]  /*81e0*/  LOP3.LUT R40, R63, 0xffff0000, RZ, 0xc0, !PT ;  /* 0xffff00003f287812 */ /* 0x000fe400078ec0ff */
[----:B------:R-:W-:Y:S01]  /*81f0*/  F2FP.BF16.F32.PACK_AB R110, R20, R2 ;  /* 0x00000002146e723e */ /* 0x000fe200000010ff */
[C---:B------:R-:W-:Y:S01]  /*8200*/  FFMA R21, R53.reuse, R23, R21 ;  /* 0x0000001735157223 */ /* 0x040fe20000000015 */
[----:B------:R-:W-:Y:S01]  /*8210*/  F2FP.BF16.F32.PACK_AB R109, R0, R3 ;  /* 0x00000003006d723e */ /* 0x000fe200000010ff */
[----:B------:R-:W-:Y:S01]  /*8220*/  FFMA R22, R53, R40, R22 ;  /* 0x0000002835167223 */ /* 0x000fe20000000016 */
[----:B------:R-:W-:Y:S01]  /*8230*/  SHF.L.U32 R20, R64, 0x10, RZ ;  /* 0x0000001040147819 */ /* 0x000fe200000006ff */
[----:B------:R-:W-:Y:S01]  /*8240*/  FMUL R0, R52, R32 ;  /* 0x0000002034007220 */ /* 0x000fe20000400000 */
[----:B------:R-:W-:Y:S01]  /*8250*/  LOP3.LUT R23, R64, 0xffff0000, RZ, 0xc0, !PT ;  /* 0xffff000040177812 */ /* 0x000fe200078ec0ff */
[C---:B------:R-:W-:Y:S01]  /*8260*/  FMUL R2, R52.reuse, R33 ;  /* 0x0000002134027220 */ /* 0x040fe20000400000 */
[----:B------:R-:W-:Y:S01]  /*8270*/  SHF.L.U32 R40, R65, 0x10, RZ ;  /* 0x0000001041287819 */ /* 0x000fe200000006ff */
[----:B------:R-:W-:Y:S01]  /*8280*/  FMUL R3, R52, R34 ;  /* 0x0000002234037220 */ /* 0x000fe20000400000 */
[----:B------:R-:W-:Y:S01]  /*8290*/  F2FP.BF16.F32.PACK_AB R111, R22, R21 ;  /* 0x00000015166f723e */ /* 0x000fe200000010ff */
[----:B------:R-:W-:Y:S01]  /*82a0*/  FFMA R0, R53, R20, R0 ;  /* 0x0000001435007223 */ /* 0x000fe20000000000 */
[----:B------:R-:W-:Y:S01]  /*82b0*/  LOP3.LUT R42, R77, 0xffff0000, RZ, 0xc0, !PT ;  /* 0xffff00004d2a7812 */ /* 0x000fe200078ec0ff */
[----:B------:R-:W-:Y:S01]  /*82c0*/  FFMA R2, R53, R23, R2 ;  /* 0x0000001735027223 */ /* 0x000fe20000000002 */
[----:B------:R-:W-:Y:S01]  /*82d0*/  LOP3.LUT R23, R65, 0xffff0000, RZ, 0xc0, !PT ;  /* 0xffff000041177812 */ /* 0x000fe200078ec0ff */
[C---:B------:R-:W-:Y:S01]  /*82e0*/  FFMA R3, R53.reuse, R40, R3 ;  /* 0x0000002835037223 */ /* 0x040fe20000000003 */
[----:B------:R-:W-:Y:S01]  /*82f0*/  SHF.L.U32 R40, R66, 0x10, RZ ;  /* 0x0000001042287819 */ /* 0x000fe200000006ff */
[----:B------:R-:W-:Y:S01]  /*8300*/  FMUL R20, R52, R35 ;  /* 0x0000002334147220 */ /* 0x000fe20000400000 */
[----:B------:R-:W-:Y:S01]  /*8310*/  F2FP.BF16.F32.PACK_AB R112, R2, R0 ;  /* 0x000000000270723e */ /* 0x000fe200000010ff */
[----:B------:R-:W-:Y:S01]  /*8320*/  FMUL R21, R52, R36 ;  /* 0x0000002434157220 */ /* 0x000fe20000400000 */
[----:B------:R-:W-:Y:S01]  /*8330*/  SHF.L.U32 R54, R78, 0x10, RZ ;  /* 0x000000104e367819 */ /* 0x000fe200000006ff */
[----:B------:R-:W-:Y:S01]  /*8340*/  FMUL R22, R52, R37 ;  /* 0x0000002534167220 */ /* 0x000fe20000400000 */
[----:B------:R-:W-:Y:S01]  /*8350*/  LOP3.LUT R55, R78, 0xffff0000, RZ, 0xc0, !PT ;  /* 0xffff00004e377812 */ /* 0x000fe200078ec0ff */
[----:B------:R-:W-:Y:S01]  /*8360*/  FFMA R20, R53, R23, R20 ;  /* 0x0000001735147223 */ /* 0x000fe20000000014 */
[----:B------:R-:W-:Y:S01]  /*8370*/  SHF.L.U32 R23, R67, 0x10, RZ ;  /* 0x0000001043177819 */ /* 0x000fe200000006ff */
[----:B------:R-:W-:Y:S01]  /*8380*/  FFMA R21, R53, R40, R21 ;  /* 0x0000002835157223 */ /* 0x000fe20000000015 */
[----:B------:R-:W-:Y:S01]  /*8390*/  LOP3.LUT R40, R67, 0xffff0000, RZ, 0xc0, !PT ;  /* 0xffff000043287812 */ /* 0x000fe200078ec0ff */
[C---:B------:R-:W-:Y:S01]  /*83a0*/  FFMA R22, R53.reuse, R41, R22 ;  /* 0x0000002935167223 */ /* 0x040fe20000000016 */
[----:B------:R-:W-:Y:S01]  /*83b0*/  F2FP.BF16.F32.PACK_AB R113, R20, R3 ;  /* 0x000000031471723e */ /* 0x000fe200000010ff */
[----:B------:R-:W-:Y:S01]  /*83c0*/  FMUL R0, R52, R38 ;  /* 0x0000002634007220 */ /* 0x000fe20000400000 */
[----:B------:R-:W-:Y:S01]  /*83d0*/  LOP3.LUT R41, R74, 0xffff0000, RZ, 0xc0, !PT ;  /* 0xffff00004a297812 */ /* 0x000fe200078ec0ff */
[----:B------:R-:W-:Y:S01]  /*83e0*/  FMUL R2, R52, R39 ;  /* 0x0000002734027220 */ /* 0x000fe20000400000 */
[----:B------:R-:W-:Y:S01]  /*83f0*/  F2FP.BF16.F32.PACK_AB R114, R22, R21 ;  /* 0x000000151672723e */ /* 0x000fe200000010ff */
[----:B------:R1:W-:Y:S01]  /*8400*/  @!P1 STS.128 [R104+UR45+0x1200], R108 ;  /* 0x0012006c68009988 */ /* 0x0003e20008000c2d */
[C---:B------:R-:W-:Y:S01]  /*8410*/  SHF.L.U32 R22, R72.reuse, 0x10, RZ ;  /* 0x0000001048167819 */ /* 0x040fe200000006ff */
[C---:B------:R-:W-:Y:S01]  /*8420*/  FFMA R0, R53.reuse, R23, R0 ;  /* 0x0000001735007223 */ /* 0x040fe20000000000 */
[----:B------:R-:W-:Y:S01]  /*8430*/  LOP3.LUT R23, R72, 0xffff0000, RZ, 0xc0, !PT ;  /* 0xffff000048177812 */ /* 0x000fe200078ec0ff */
[----:B------:R-:W-:Y:S01]  /*8440*/  FFMA R2, R53, R40, R2 ;  /* 0x0000002835027223 */ /* 0x000fe20000000002 */
[----:B------:R-:W-:Y:S01]  /*8450*/  SHF.L.U32 R40, R73, 0x10, RZ ;  /* 0x0000001049287819 */ /* 0x000fe200000006ff */
[C---:B------:R-:W-:Y:S01]  /*8460*/  FMUL R3, R52.reuse, R4 ;  /* 0x0000000434037220 */ /* 0x040fe20000400000 */
[C---:B------:R-:W-:Y:S01]  /*8470*/  SHF.L.U32 R56, R79.reuse, 0x10, RZ ;  /* 0x000000104f387819 */ /* 0x040fe200000006ff */
[----:B------:R-:W-:Y:S01]  /*8480*/  FMUL R20, R52, R5 ;  /* 0x0000000534147220 */ /* 0x000fe20000400000 */
[----:B------:R-:W-:Y:S01]  /*8490*/  F2FP.BF16.F32.PACK_AB R115, R2, R0 ;  /* 0x000000000273723e */ /* 0x000fe200000010ff */
[----:B------:R-:W-:Y:S01]  /*84a0*/  FMUL R21, R52, R6 ;  /* 0x0000000634157220 */ /* 0x000fe20000400000 */
[----:B------:R-:W-:Y:S01]  /*84b0*/  LOP3.LUT R57, R79, 0xffff0000, RZ, 0xc0, !PT ;  /* 0xffff00004f397812 */ /* 0x000fe200078ec0ff */
[C---:B------:R-:W-:Y:S01]  /*84c0*/  FFMA R3, R53.reuse, R22, R3 ;  /* 0x0000001635037223 */ /* 0x040fe20000000003 */
[----:B------:R-:W-:Y:S01]  /*84d0*/  FFMA R20, R53, R23, R20 ;  /* 0x0000001735147223 */ /* 0x000fe20000000014 */
[----:B------:R1:W-:Y:S01]  /*84e0*/  @!P1 STS.128 [R103+0x1200], R112 ;  /* 0x0012007067009388 */ /* 0x0003e20000000c00 */
[----:B------:R-:W-:Y:S01]  /*84f0*/  LOP3.LUT R23, R73, 0xffff0000, RZ, 0xc0, !PT ;  /* 0xffff000049177812 */ /* 0x000fe200078ec0ff */
[C---:B------:R-:W-:Y:S01]  /*8500*/  FFMA R21, R53.reuse, R40, R21 ;  /* 0x0000002835157223 */ /* 0x040fe20000000015 */
[----:B------:R-:W-:Y:S01]  /*8510*/  SHF.L.U32 R40, R74, 0x10, RZ ;  /* 0x000000104a287819 */ /* 0x000fe200000006ff */
[----:B------:R-:W-:Y:S01]  /*8520*/  FMUL R0, R52, R7 ;  /* 0x0000000734007220 */ /* 0x000fe20000400000 */
[----:B------:R-:W-:Y:S01]  /*8530*/  F2FP.BF16.F32.PACK_AB R116, R20, R3 ;  /* 0x000000031474723e */ /* 0x000fe200000010ff */
[----:B------:R-:W-:Y:S01]  /*8540*/  FMUL R2, R52, R8 ;  /* 0x0000000834027220 */ /* 0x000fe20000400000 */
[----:B------:R-:W-:Y:S01]  /*8550*/  ISETP.NE.AND P0, PT, R98, RZ, PT ;  /* 0x000000ff6200720c */ /* 0x000fe20003f05270 */
[C---:B------:R-:W-:Y:S01]  /*8560*/  FMUL R22, R52.reuse, R9 ;  /* 0x0000000934167220 */ /* 0x040fe20000400000 */
[C---:B------:R-:W-:Y:S01]  /*8570*/  FFMA R0, R53.reuse, R23, R0 ;  /* 0x0000001735007223 */ /* 0x040fe20000000000 */
[----:B------:R-:W-:Y:S01]  /*8580*/  FFMA R2, R53, R40, R2 ;  /* 0x0000002835027223 */ /* 0x000fe20000000002 */
[C---:B------:R-:W-:Y:S01]  /*8590*/  SHF.L.U32 R23, R75.reuse, 0x10, RZ ;  /* 0x000000104b177819 */ /* 0x040fe200000006ff */
[C---:B------:R-:W-:Y:S01]  /*85a0*/  FMUL R3, R52.reuse, R10 ;  /* 0x0000000a34037220 */ /* 0x040fe20000400000 */
[----:B------:R-:W-:Y:S01]  /*85b0*/  LOP3.LUT R40, R75, 0xffff0000, RZ, 0xc0, !PT ;  /* 0xffff00004b287812 */ /* 0x000fe200078ec0ff */
[C---:B------:R-:W-:Y:S01]  /*85c0*/  FFMA R22, R53.reuse, R41, R22 ;  /* 0x0000002935167223 */ /* 0x040fe20000000016 */
[----:B------:R-:W-:Y:S01]  /*85d0*/  FMUL R20, R52, R11 ;  /* 0x0000000b34147220 */ /* 0x000fe20000400000 */
[C---:B------:R-:W-:Y:S01]  /*85e0*/  FFMA R3, R53.reuse, R23, R3 ;  /* 0x0000001735037223 */ /* 0x040fe20000000003 */
        /* <DEDUP_REMOVED lines=27> */
[----:B------:R-:W-:Y:S02]  /*87a0*/  F2FP.BF16.F32.PACK_AB R23, R42, R41 ;  /* 0x000000292a17723e */ /* 0x000fe400000010ff */
[----:B------:R-:W-:Y:S02]  /*87b0*/  LEA R0, R68, UR45, 0x3 ;  /* 0x0000002d44007c11 */ /* 0x000fe4000f8e18ff */
[----:B------:R-:W-:Y:S01]  /*87c0*/  @P2 SHF.L.U32 R2, RZ, 0x1f, RZ ;  /* 0x0000001fff022819 */ /* 0x000fe200000006ff */
[----:B------:R1:W-:Y:S01]  /*87d0*/  @!P1 STS.128 [R103+0x1a00], R20 ;  /* 0x001a001467009388 */ /* 0x0003e20000000c00 */
[----:B------:R-:W-:Y:S01]  /*87e0*/  @!PT LDS RZ, [RZ] ;  /* 0x00000000fffff984 */ /* 0x000fe20000000800 */
[----:B------:R-:W-:Y:S01]  /*87f0*/  @!PT LDS RZ, [RZ] ;  /* 0x00000000fffff984 */ /* 0x000fe20000000800 */
[----:B------:R-:W-:Y:S01]  /*8800*/  @!PT LDS RZ, [RZ] ;  /* 0x00000000fffff984 */ /* 0x000fe20000000800 */
[----:B------:R-:W-:Y:S01]  /*8810*/  @!PT LDS RZ, [RZ] ;  /* 0x00000000fffff984 */ /* 0x000fe20000000800 */
[----:B------:R3:W-:Y:S07]  /*8820*/  MEMBAR.ALL.CTA ;  /* 0x0000000000007992 */ /* 0x0007ee0000008000 */
[----:B---3--:R-:W3:Y:S02]  /*8830*/  FENCE.VIEW.ASYNC.S ;  /* 0x00000000000073c6 */ /* 0x008ee40000000000 */
[----:B------:R-:W-:Y:S05]  /*8840*/  WARPSYNC.ALL ;  /* 0x0000000000007948 */ /* 0x000fea0003800000 */
[----:B------:R-:W-:Y:S01]  /*8850*/  BSSY.RECONVERGENT B0, `(.L_x_126) ;  /* 0x0000011000007945 */ /* 0x000fe20003800200 */
[----:B---3--:R-:W-:Y:S06]  /*8860*/  BAR.SYNC.DEFER_BLOCKING 0x1, 0x80 ;  /* 0x0042000000007b1d */ /* 0x008fec0000010000 */
[----:B------:R-:W-:Y:S05]  /*8870*/  @P0 BRA `(.L_x_127) ;  /* 0x0000000000380947 */ /* 0x000fea0003800000 */
[----:B------:R-:W-:Y:S02]  /*8880*/  UIADD3 UR12, UP0, UPT, UR58, 0xa80, URZ ;  /* 0x00000a803a0c7890 */ /* 0x000fe4000ff1e0ff */
[----:B------:R-:W-:Y:S02]  /*8890*/  UIADD3 UR10, UPT, UPT, UR42, 0x40, URZ ;  /* 0x000000402a0a7890 */ /* 0x000fe4000fffe0ff */
[----:B------:R-:W-:Y:S02]  /*88a0*/  UIADD3 UR8, UPT, UPT, UR45, 0x1200, URZ ;  /* 0x000012002d087890 */ /* 0x000fe4000fffe0ff */
[----:B------:R-:W-:Y:S01]  /*88b0*/  UIADD3.X UR13, UPT, UPT, URZ, UR59, URZ, UP0, !UPT ;  /* 0x0000003bff0d7290 */ /* 0x000fe200087fe4ff */
[----:B------:R-:W-:Y:S01]  /*88c0*/  UMOV UR9, UR41 ;  /* 0x0000002900097c82 */ /* 0x000fe20008000000 */
[----:B------:R-:W-:Y:S01]  /*88d0*/  UMOV UR11, UR44 ;  /* 0x0000002c000b7c82 */ /* 0x000fe20008000000 */
[----:B------:R-:W-:Y:S02]  /*88e0*/  UIADD3 UR5, UPT, UPT, UR41, 0x40, URZ ;  /* 0x0000004029057890 */ /* 0x000fe4000fffe0ff */
[----:B------:R-:W-:Y:S01]  /*88f0*/  UIADD3 UR4, UPT, UPT, UR45, 0x1a00, URZ ;  /* 0x00001a002d047890 */ /* 0x000fe2000fffe0ff */
[----:B------:R-:W-:Y:S03]  /*8900*/  UMOV UR7, UR44 ;  /* 0x0000002c00077c82 */ /* 0x000fe60008000000 */
[----:B------:R3:W-:Y:S01]  /*8910*/  UTMASTG.3D [UR8], [UR12] ;  /* 0x000000080c0073b5 */ /* 0x0007e20008010000 */
[----:B------:R-:W-:Y:S04]  /*8920*/  UMOV UR6, UR10 ;  /* 0x0000000a00067c82 */ /* 0x000fe80008000000 */
[----:B------:R3:W-:Y:S01]  /*8930*/  UTMASTG.3D [UR4], [UR12] ;  /* 0x000000040c0073b5 */ /* 0x0007e20008010000 */
[----:B------:R0:W-:Y:S01]  /*8940*/  UTMACMDFLUSH ;  /* 0x00000000000079b7 */ /* 0x0001e20000000000 */
[----:B---3--:R-:W-:Y:S04]  /*8950*/  DEPBAR.LE SB0, 0x1 ;  /* 0x000080400000791a */ /* 0x008fe80000000000 */
.L_x_127:
[----:B------:R-:W-:Y:S05]  /*8960*/  BSYNC.RECONVERGENT B0 ;  /* 0x0000000000007941 */ /* 0x000fea0003800200 */
.L_x_126:
[----:B------:R-:W-:Y:S01]  /*8970*/  BAR.SYNC.DEFER_BLOCKING 0x1, 0x80 ;  /* 0x0042000000007b1d */ /* 0x000fe20000010000 */
[----:B------:R-:W-:Y:S01]  /*8980*/  UIADD3 UR43, UPT, UPT, UR57, 0x1, URZ ;  /* 0x00000001392b7890 */ /* 0x000fe2000fffe0ff */
[----:B-1----:R-:W-:Y:S01]  /*8990*/  VIADD R23, R59, 0x10 ;  /* 0x000000103b177836 */ /* 0x002fe20000000000 */
[----:B------:R-:W-:Y:S02]  /*89a0*/  UIADD3 UR53, UPT, UPT, UR41, 0x10, URZ ;  /* 0x0000001029357890 */ /* 0x000fe4000fffe0ff */
[----:B------:R-:W-:Y:S02]  /*89b0*/  UISETP.NE.AND UP0, UPT, UR43, 0x4, UPT ;  /* 0x000000042b00788c */ /* 0x000fe4000bf05270 */
[----:B------:R-:W-:Y:S02]  /*89c0*/  SHF.R.U32.HI R21, RZ, 0x15, R23 ;  /* 0x00000015ff157819 */ /* 0x000fe40000011617 */
[----:B------:R-:W-:Y:S02]  /*89d0*/  USEL UR43, UR43, URZ, UP0 ;  /* 0x000000ff2b2b7287 */ /* 0x000fe40008000000 */
[----:B------:R-:W-:Y:S01]  /*89e0*/  LOP3.LUT R22, R21, 0x3, RZ, 0xc0, !PT ;  /* 0x0000000315167812 */ /* 0x000fe200078ec0ff */
[----:B------:R1:W-:Y:S01]  /*89f0*/  @P2 SYNCS.ARRIVE.TRANS64.RED.A1T0 RZ, [R106+URZ], RZ ;  /* 0x000000ff6aff29a7 */ /* 0x0003e200081004ff */
[----:B------:R-:W-:Y:S01]  /*8a00*/  BSSY B1, `(.L_x_128) ;  /* 0x0000015000017945 */ /* 0x000fe20003800000 */
[----:B------:R-:W3:Y:S02]  /*8a10*/  @P2 SYNCS.PHASECHK.TRANS64.TRYWAIT P0, [R0+URZ+0x60], R2 ;  /* 0x00006002000025a7 */ /* 0x000ee400080011ff */
[----:B---3--:R-:W-:Y:S01]  /*8a20*/  @P2 SEL R70, RZ, 0x1, !P0 ;  /* 0x00000001ff462807 */ /* 0x008fe20004000000 */
[----:B-1----:R-:W-:Y:S06]  /*8a30*/  @!P2 BRA `(.L_x_129) ;  /* 0x000000000044a947 */ /* 0x002fec0003800000 */
[----:B------:R-:W-:Y:S01]  /*8a40*/  ISETP.NE.AND P1, PT, R71, RZ, PT ;  /* 0x000000ff4700720c */ /* 0x000fe20003f25270 */
[----:B------:R-:W-:Y:S01]  /*8a50*/  BSSY B0, `(.L_x_130) ;  /* 0x0000009000007945 */ /* 0x000fe20003800000 */
[----:B------:R-:W-:Y:S11]  /*8a60*/  ISETP.NE.AND P0, PT, R70, RZ, PT ;  /* 0x000000ff4600720c */ /* 0x000ff60003f05270 */
[----:B------:R-:W-:Y:S05]  /*8a70*/  @P1 IMAD R3, R68, 0x1000, R104 ;  /* 0x0000100044031824 */ /* 0x000fea00078e0268 */
[----:B------:R-:W-:Y:S05]  /*8a80*/  @P1 IADD3 R2, PT, PT, R3, UR45, RZ ;  /* 0x0000002d03021c10 */ /* 0x000fea000fffe0ff */
[----:B------:R-:W-:Y:S01]  /*8a90*/  @P1 IMAD.IADD R2, R69, 0x1, R2 ;  /* 0x0000000145021824 */ /* 0x000fe200078e0202 */
[----:B------:R-:W-:Y:S06]  /*8aa0*/  @P0 BRA `(.L_x_131) ;  /* 0x00000000000c0947 */ /* 0x000fec0003800000 */
[----:B------:R-:W-:Y:S04]  /*8ab0*/  SHF.L.U32 R20, RZ, 0x1f, RZ ;  /* 0x0000001fff147819 */ /* 0x000fe800000006ff */
[----:B------:R-:W1:Y:S02]  /*8ac0*/  SYNCS.PHASECHK.TRANS64.TRYWAIT P0, [R0+URZ+0x60], R20 ;  /* 0x00006014000075a7 */ /* 0x000e6400080011ff */
[----:B-1----:R-:W-:Y:S05]  /*8ad0*/  @!P0 BRA `(.L_x_132) ;  /* 0x0000006400908947 */ /* 0x002fea0003800000 */
.L_x_131:
[----:B------:R-:W-:Y:S05]  /*8ae0*/  BSYNC B0 ;  /* 0x0000000000007941 */ /* 0x000fea0003800000 */
.L_x_130:
[----:B------:R-:W-:Y:S02]  /*8af0*/  ISETP.NE.AND P0, PT, R71, RZ, PT ;  /* 0x000000ff4700720c */ /* 0x000fe40003f05270 */
[----:B------:R-:W-:Y:S11]  /*8b00*/  IADD3 R68, PT, PT, R68, 0x1, RZ ;  /* 0x0000000144447810 */ /* 0x000ff60007ffe0ff */
[----:B------:R3:W4:Y:S04]  /*8b10*/  @P0 LDS.128 R60, [R3+UR45+0x200] ;  /* 0x0002002d033c0984 */ /* 0x0007280008000c00 */
[----:B------:R3:W1:Y:S04]  /*8b20*/  @P0 LDS.128 R72, [R3+UR45+0xa00] ;  /* 0x000a002d03480984 */ /* 0x0006680008000c00 */
[----:B------:R3:W1:Y:S04]  /*8b30*/  @P0 LDS.128 R64, [R2+0x200] ;  /* 0x0002000002400984 */ /* 0x0006680000000c00 */
[----:B------:R3:W1:Y:S02]  /*8b40*/  @P0 LDS.128 R76, [R2+0xa00] ;  /* 0x000a0000024c0984 */ /* 0x0006640000000c00 */
.L_x_129:
[----:B------:R-:W-:Y:S05]  /*8b50*/  BSYNC B1 ;  /* 0x0000000000017941 */ /* 0x000fea0003800000 */
.L_x_128:
[----:B------:R-:W-:Y:S11]  /*8b60*/  ISETP.NE.AND P0, PT, R98, R22, PT ;  /* 0x000000166200720c */ /* 0x000ff60003f05270 */
[----:B------:R-:W-:Y:S02]  /*8b70*/  @!UPT UIADD3 URZ, UPT, UPT, URZ, URZ, URZ ;  /* 0x000000fffffff290 */ /* 0x000fe4000fffe0ff */
[----:B------:R-:W-:Y:S05]  /*8b80*/  @P0 BRA `(.L_x_133) ;  /* 0x0000000000bc0947 */ /* 0x000fea0003800000 */
[----:B------:R-:W-:Y:S11]  /*8b90*/  LOP3.LUT P0, RZ, R21, 0x3, R99, 0x48, !PT ;  /* 0x0000000315ff7812 */ /* 0x000ff60007804863 */
[----:B------:R-:W-:Y:S02]  /*8ba0*/  @!UPT UIADD3 URZ, UPT, UPT, URZ, URZ, URZ ;  /* 0x000000fffffff290 */ /* 0x000fe4000fffe0ff */
[----:B------:R-:W-:Y:S05]  /*8bb0*/  @!P0 BRA `(.L_x_134) ;  /* 0x0000000000408947 */ /* 0x000fea0003800000 */
[----:B------:R-:W5:Y:S01]  /*8bc0*/  LDCU.64 UR8, c[0x4][0x70] ;  /* 0x01000e00ff0877ac */ /* 0x000f620008000a00 */
[----:B---3--:R-:W-:Y:S01]  /*8bd0*/  MOV R3, 0x0 ;  /* 0x0000000000037802 */ /* 0x008fe20000000f00 */
[----:B------:R-:W-:Y:S02]  /*8be0*/  HFMA2 R12, -RZ, RZ, 0, 5.9604644775390625e-08 ;  /* 0x00000001ff0c7431 */ /* 0x000fe400000001ff */
[----:B------:R-:W-:Y:S02]  /*8bf0*/  IMAD.MOV.U32 R8, RZ, RZ, 0x192 ;  /* 0x00000192ff087424 */ /* 0x000fe400078e00ff */
[----:B------:R-:W-:Y:S01]  /*8c00*/  IMAD.MOV.U32 R13, RZ, RZ, RZ ;  /* 0x000000ffff0d7224 */ /* 0x000fe200078e00ff */
[----:B------:R-:W3:Y:S01]  /*8c10*/  LDCU.64 UR6, c[0x4][0x78] ;  /* 0x01000f00ff0677ac */ /* 0x000ee20008000a00 */
[----:B------:R-:W1:Y:S01]  /*8c20*/  LDC.64 R2, c[0x4][R3] ;  /* 0x0100000003027b82 */ /* 0x000e620000000a00 */
[----:B------:R-:W2:Y:S01]  /*8c30*/  LDCU.64 UR4, c[0x4][0x10] ;  /* 0x01000200ff0477ac */ /* 0x000ea20008000a00 */
[----:B-----5:R-:W-:Y:S01]  /*8c40*/  MOV R5, UR9 ;  /* 0x0000000900057c02 */ /* 0x020fe20008000f00 */
[----:B------:R-:W-:Y:S01]  /*8c50*/  IMAD.U32 R4, RZ, RZ, UR8 ;  /* 0x00000008ff047e24 */ /* 0x000fe2000f8e00ff */
[----:B---3--:R-:W-:Y:S01]  /*8c60*/  MOV R7, UR7 ;  /* 0x0000000700077c02 */ /* 0x008fe20008000f00 */
[----:B------:R-:W-:Y:S01]  /*8c70*/  IMAD.U32 R6, RZ, RZ, UR6 ;  /* 0x00000006ff067e24 */ /* 0x000fe2000f8e00ff */
[----:B--2---:R-:W-:Y:S01]  /*8c80*/  MOV R11, UR5 ;  /* 0x00000005000b7c02 */ /* 0x004fe20008000f00 */
[----:B------:R-:W-:Y:S02]  /*8c90*/  IMAD.U32 R10, RZ, RZ, UR4 ;  /* 0x00000004ff0a7e24 */ /* 0x000fe4000f8e00ff */
[----:B-1----:R-:W-:Y:S07]  /*8ca0*/  LEPC R20, `(.L_x_134) ;  /* 0x000000001014794e */ /* 0x002fee0000000000 */
[----:B----4-:R-:W-:Y:S05]  /*8cb0*/  CALL.ABS.NOINC R2 ;  /* 0x0000000002007343 */ /* 0x010fea0003c00000 */
.L_x_134:
[----:B------:R-:W-:Y:S05]  /*8cc0*/  WARPSYNC.ALL ;  /* 0x0000000000007948 */ /* 0x000fea0003800000 */
[C---:B------:R-:W-:Y:S01]  /*8cd0*/  R2UR UR4, R23.reuse ;  /* 0x00000000170472ca */ /* 0x040fe200000e0000 */
[----:B-1----:R-:W-:Y:S05]  /*8ce0*/  VIADD R0, R23, 0x40 ;  /* 0x0000004017007836 */ /* 0x002fea0000000000 */
[----:B------:R-:W-:Y:S04]  /*8cf0*/  SHF.R.U32.HI R0, RZ, 0x15, R0 ;  /* 0x00000015ff007819 */ /* 0x000fe80000011600 */
[----:B------:R-:W-:Y:S03]  /*8d00*/  LOP3.LUT P0, RZ, R0, 0x3, R99, 0x48, !PT ;  /* 0x0000000300ff7812 */ /* 0x000fe60007804863 */
[----:B------:R-:W1:Y:S10]  /*8d10*/  LDTM.x16 R24, tmem[UR4] ;  /* 0x00000004001879ee */ /* 0x000e740008240000 */
[----:B-1----:R-:W-:Y:S05]  /*8d20*/  @!P0 BRA `(.L_x_135) ;  /* 0x0000000000408947 */ /* 0x002fea0003800000 */
[----:B------:R-:W1:Y:S01]  /*8d30*/  LDCU.64 UR8, c[0x4][0x70] ;  /* 0x01000e00ff0877ac */ /* 0x000e620008000a00 */
[----:B---3--:R-:W-:Y:S01]  /*8d40*/  MOV R3, 0x0 ;  /* 0x0000000000037802 */ /* 0x008fe20000000f00 */
[----:B------:R-:W-:Y:S02]  /*8d50*/  HFMA2 R12, -RZ, RZ, 0, 5.9604644775390625e-08 ;  /* 0x00000001ff0c7431 */ /* 0x000fe400000001ff */
[----:B------:R-:W-:Y:S02]  /*8d60*/  IMAD.MOV.U32 R8, RZ, RZ, 0x192 ;  /* 0x00000192ff087424 */ /* 0x000fe400078e00ff */
[----:B------:R-:W-:Y:S01]  /*8d70*/  IMAD.MOV.U32 R13, RZ, RZ, RZ ;  /* 0x000000ffff0d7224 */ /* 0x000fe200078e00ff */
[----:B------:R-:W3:Y:S01]  /*8d80*/  LDCU.64 UR6, c[0x4][0x78] ;  /* 0x01000f00ff0677ac */ /* 0x000ee20008000a00 */
[----:B------:R-:W2:Y:S01]  /*8d90*/  LDC.64 R2, c[0x4][R3] ;  /* 0x0100000003027b82 */ /* 0x000ea20000000a00 */
        /* <DEDUP_REMOVED lines=9> */
.L_x_135:
[----:B------:R-:W-:Y:S05]  /*8e30*/  WARPSYNC.ALL ;  /* 0x0000000000007948 */ /* 0x000fea0003800000 */
[----:B------:R-:W-:Y:S11]  /*8e40*/  R2UR UR4, R23 ;  /* 0x00000000170472ca */ /* 0x000ff600000e0000 */
[----:B------:R-:W-:Y:S02]  /*8e50*/  @!UPT UIADD3 URZ, UPT, UPT, URZ, URZ, URZ ;  /* 0x000000fffffff290 */ /* 0x000fe4000fffe0ff */
[----:B------:R-:W1:Y:S02]  /*8e60*/  LDTM.x16 R4, tmem[UR4+0x40] ;  /* 0x00004004000479ee */ /* 0x000e640008240000 */
[----:B-1----:R-:W-:Y:S01]  /*8e70*/  NOP ;  /* 0x0000000000007918 */ /* 0x002fe20000000000 */
.L_x_133:
[----:B------:R-:W-:Y:S01]  /*8e80*/  ISETP.NE.AND P2, PT, R105, RZ, PT ;  /* 0x000000ff6900720c */ /* 0x000fe20003f45270 */
[----:B-1----:R-:W-:Y:S01]  /*8e90*/  FMUL R0, R52, R24 ;  /* 0x0000001834007220 */ /* 0x002fe20000400000 */
[----:B---34-:R-:W-:Y:S01]  /*8ea0*/  SHF.L.U32 R3, R60, 0x10, RZ ;  /* 0x000000103c037819 */ /* 0x018fe200000006ff */
        /* <DEDUP_REMOVED lines=146> */
.L_x_137:
[----:B------:R-:W-:Y:S05]  /*97d0*/  BSYNC.RECONVERGENT B0 ;  /* 0x0000000000007941 */ /* 0x000fea0003800200 */
.L_x_136:
[----:B------:R-:W-:Y:S01]  /*97e0*/  BAR.SYNC.DEFER_BLOCKING 0x1, 0x80 ;  /* 0x0042000000007b1d */ /* 0x000fe20000010000 */
[----:B------:R-:W-:Y:S04]  /*97f0*/  UIADD3 UR40, UPT, UPT, UR43, 0x1, URZ ;  /* 0x000000012b287890 */ /* 0x000fe8000fffe0ff */
[----:B------:R-:W-:Y:S04]  /*9800*/  UISETP.NE.AND UP0, UPT, UR40, 0x4, UPT ;  /* 0x000000042800788c */ /* 0x000fe8000bf05270 */
[----:B------:R-:W-:Y:S01]  /*9810*/  USEL UR40, UR40, URZ, UP0 ;  /* 0x000000ff28287287 */ /* 0x000fe20008000000 */
[----:B------:R3:W-:Y:S01]  /*9820*/  @P2 SYNCS.ARRIVE.TRANS64.RED.A1T0 RZ, [R106+URZ], RZ ;  /* 0x000000ff6aff29a7 */ /* 0x0007e200081004ff */
[----:B------:R-:W-:Y:S01]  /*9830*/  BSSY B1, `(.L_x_138) ;  /* 0x000001a000017945 */ /* 0x000fe20003800000 */
[----:B------:R-:W4:Y:S01]  /*9840*/  @P2 SYNCS.PHASECHK.TRANS64.TRYWAIT P0, [R0+URZ+0x60], R2 ;  /* 0x00006002000025a7 */ /* 0x000f2200080011ff */
[----:B---3--:R-:W-:Y:S01]  /*9850*/  HFMA2 R106, -RZ, RZ, 0, 0 ;  /* 0x00000000ff6a7431 */ /* 0x008fe200000001ff */
[----:B----4-:R-:W-:Y:S01]  /*9860*/  @P2 SEL R70, RZ, 0x1, !P0 ;  /* 0x00000001ff462807 */ /* 0x010fe20004000000 */
[----:B------:R-:W-:Y:S06]  /*9870*/  @!P2 BRA `(.L_x_139) ;  /* 0x000000000054a947 */ /* 0x000fec0003800000 */
[----:B------:R-:W-:Y:S01]  /*9880*/  ISETP.NE.AND P1, PT, R71, RZ, PT ;  /* 0x000000ff4700720c */ /* 0x000fe20003f25270 */
[----:B------:R-:W-:Y:S01]  /*9890*/  BSSY B0, `(.L_x_140) ;  /* 0x0000009000007945 */ /* 0x000fe20003800000 */
[----:B------:R-:W-:Y:S11]  /*98a0*/  ISETP.NE.AND P0, PT, R70, RZ, PT ;  /* 0x000000ff4600720c */ /* 0x000ff60003f05270 */
[----:B------:R-:W-:Y:S05]  /*98b0*/  @P1 IMAD R3, R68, 0x1000, R104 ;  /* 0x0000100044031824 */ /* 0x000fea00078e0268 */
[----:B------:R-:W-:Y:S05]  /*98c0*/  @P1 IADD3 R2, PT, PT, R3, UR45, RZ ;  /* 0x0000002d03021c10 */ /* 0x000fea000fffe0ff */
[----:B------:R-:W-:Y:S01]  /*98d0*/  @P1 IMAD.IADD R2, R69, 0x1, R2 ;  /* 0x0000000145021824 */ /* 0x000fe200078e0202 */
[----:B------:R-:W-:Y:S06]  /*98e0*/  @P0 BRA `(.L_x_141) ;  /* 0x00000000000c0947 */ /* 0x000fec0003800000 */
[----:B-1----:R-:W-:Y:S04]  /*98f0*/  SHF.L.U32 R20, RZ, 0x1f, RZ ;  /* 0x0000001fff147819 */ /* 0x002fe800000006ff */
[----:B------:R-:W1:Y:S02]  /*9900*/  SYNCS.PHASECHK.TRANS64.TRYWAIT P0, [R0+URZ+0x60], R20 ;  /* 0x00006014000075a7 */ /* 0x000e6400080011ff */
[----:B-1----:R-:W-:Y:S05]  /*9910*/  @!P0 BRA `(.L_x_142) ;  /* 0x0000005800148947 */ /* 0x002fea0003800000 */
.L_x_141:
[----:B------:R-:W-:Y:S05]  /*9920*/  BSYNC B0 ;  /* 0x0000000000007941 */ /* 0x000fea0003800000 */
.L_x_140:
[----:B------:R-:W-:Y:S01]  /*9930*/  ISETP.NE.AND P0, PT, R71, RZ, PT ;  /* 0x000000ff4700720c */ /* 0x000fe20003f05270 */
[----:B------:R-:W-:Y:S11]  /*9940*/  VIADD R68, R68, 0x1 ;  /* 0x0000000144447836 */ /* 0x000ff60000000000 */
[----:B------:R-:W-:Y:S01]  /*9950*/  @!UPT UIADD3 URZ, UPT, UPT, URZ, URZ, URZ ;  /* 0x000000fffffff290 */ /* 0x000fe2000fffe0ff */
[----:B------:R3:W4:Y:S04]  /*9960*/  @P0 LDS.128 R60, [R3+UR45+0x200] ;  /* 0x0002002d033c0984 */ /* 0x0007280008000c00 */
[----:B------:R3:W1:Y:S04]  /*9970*/  @P0 LDS.128 R72, [R3+UR45+0xa00] ;  /* 0x000a002d03480984 */ /* 0x0006680008000c00 */
[----:B------:R3:W1:Y:S04]  /*9980*/  @P0 LDS.128 R64, [R2+0x200] ;  /* 0x0002000002400984 */ /* 0x0006680000000c00 */
[----:B------:R3:W1:Y:S01]  /*9990*/  @P0 LDS.128 R76, [R2+0xa00] ;  /* 0x000a0000024c0984 */ /* 0x0006620000000c00 */
[C---:B------:R-:W-:Y:S04]  /*99a0*/  ISETP.NE.AND P0, PT, R68.reuse, 0x4, PT ;  /* 0x000000044400780c */ /* 0x040fe80003f05270 */
[----:B------:R-:W-:Y:S02]  /*99b0*/  SEL R68, R68, RZ, P0 ;  /* 0x000000ff44447207 */ /* 0x000fe40000000000 */
[----:B------:R-:W-:Y:S02]  /*99c0*/  SEL R106, RZ, 0x1, P0 ;  /* 0x00000001ff6a7807 */ /* 0x000fe40000000000 */
.L_x_139:
[----:B------:R-:W-:Y:S05]  /*99d0*/  BSYNC B1 ;  /* 0x0000000000017941 */ /* 0x000fea0003800000 */
.L_x_138:
[----:B---3--:R-:W-:Y:S05]  /*99e0*/  VIADD R3, R59, 0x400010 ;  /* 0x004000103b037836 */ /* 0x008fea0000000000 */
[----:B-1----:R-:W-:Y:S04]  /*99f0*/  SHF.R.U32.HI R0, RZ, 0x15, R3 ;  /* 0x00000015ff007819 */ /* 0x002fe80000011603 */
        /* <DEDUP_REMOVED lines=23> */
.L_x_144:
        /* <DEDUP_REMOVED lines=23> */
.L_x_145:
[----:B------:R-:W-:Y:S05]  /*9ce0*/  WARPSYNC.ALL ;  /* 0x0000000000007948 */ /* 0x000fea0003800000 */
[----:B------:R-:W-:Y:S11]  /*9cf0*/  R2UR UR4, R2 ;  /* 0x00000000020472ca */ /* 0x000ff600000e0000 */
[----:B------:R-:W-:Y:S02]  /*9d00*/  @!UPT UIADD3 URZ, UPT, UPT, URZ, URZ, URZ ;  /* 0x000000fffffff290 */ /* 0x000fe4000fffe0ff */
[----:B------:R-:W1:Y:S02]  /*9d10*/  LDTM.x16 R4, tmem[UR4+0x40] ;  /* 0x00004004000479ee */ /* 0x000e640008240000 */
[----:B-1----:R-:W-:Y:S01]  /*9d20*/  NOP ;  /* 0x0000000000007918 */ /* 0x002fe20000000000 */
.L_x_143:
[----:B------:R-:W-:Y:S01]  /*9d30*/  ISETP.NE.AND P2, PT, R105, RZ, PT ;  /* 0x000000ff6900720c */ /* 0x000fe20003f45270 */
[----:B------:R-:W-:Y:S01]  /*9d40*/  FMUL R0, R52, R24 ;  /* 0x0000001834007220 */ /* 0x000fe20000400000 */
[----:B----4-:R-:W-:Y:S01]  /*9d50*/  SHF.L.U32 R3, R60, 0x10, RZ ;  /* 0x000000103c037819 */ /* 0x010fe200000006ff */
        /* <DEDUP_REMOVED lines=121> */
[----:B------:R-:W-:Y:S01]  /*a4f0*/  @P2 SHF.L.U32 R2, R106, 0x1f, RZ ;  /* 0x0000001f6a022819 */ /* 0x000fe200000006ff */
        /* <DEDUP_REMOVED lines=16> */
[----:B------:R-:W-:Y:S02]  /*a600*/  UIADD3 UR5, UPT, UPT, UR41, 0x50, URZ ;  /* 0x0000005029057890 */ /* 0x000fe4000fffe0ff */
[----:B------:R-:W-:Y:S01]  /*a610*/  UIADD3 UR4, UPT, UPT, UR45, 0x3a00, URZ ;  /* 0x00003a002d047890 */ /* 0x000fe2000fffe0ff */
[----:B------:R-:W-:Y:S01]  /*a620*/  UMOV UR7, UR44 ;  /* 0x0000002c00077c82 */ /* 0x000fe20008000000 */
[----:B------:R-:W-:Y:S03]  /*a630*/  UMOV UR6, UR54 ;  /* 0x0000003600067c82 */ /* 0x000fe60008000000 */
[----:B------:R3:W-:Y:S04]  /*a640*/  UTMASTG.3D [UR52], [UR8] ;  /* 0x00000034080073b5 */ /* 0x0007e80008010000 */
[----:B------:R3:W-:Y:S01]  /*a650*/  UTMASTG.3D [UR4], [UR8] ;  /* 0x00000004080073b5 */ /* 0x0007e20008010000 */
[----:B------:R0:W-:Y:S01]  /*a660*/  UTMACMDFLUSH ;  /* 0x00000000000079b7 */ /* 0x0001e20000000000 */
[----:B---3--:R-:W-:Y:S04]  /*a670*/  DEPBAR.LE SB0, 0x1 ;  /* 0x000080400000791a */ /* 0x008fe80000000000 */
.L_x_147:
[----:B------:R-:W-:Y:S05]  /*a680*/  BSYNC.RECONVERGENT B0 ;  /* 0x0000000000007941 */ /* 0x000fea0003800200 */
.L_x_146:
        /* <DEDUP_REMOVED lines=20> */
[----:B------:R-:W-:Y:S04]  /*a7d0*/  SHF.L.U32 R20, R106, 0x1f, RZ ;  /* 0x0000001f6a147819 */ /* 0x000fe800000006ff */
[----:B------:R-:W1:Y:S02]  /*a7e0*/  SYNCS.PHASECHK.TRANS64.TRYWAIT P0, [R0+URZ+0x60], R20 ;  /* 0x00006014000075a7 */ /* 0x000e6400080011ff */
[----:B-1----:R-:W-:Y:S05]  /*a7f0*/  @!P0 BRA `(.L_x_152) ;  /* 0x0000004800708947 */ /* 0x002fea0003800000 */
.L_x_151:
[----:B------:R-:W-:Y:S05]  /*a800*/  BSYNC B0 ;  /* 0x0000000000007941 */ /* 0x000fea0003800000 */
.L_x_150:
[----:B------:R-:W-:Y:S01]  /*a810*/  ISETP.NE.AND P0, PT, R71, RZ, PT ;  /* 0x000000ff4700720c */ /* 0x000fe20003f05270 */
[----:B------:R-:W-:Y:S11]  /*a820*/  VIADD R68, R68, 0x1 ;  /* 0x0000000144447836 */ /* 0x000ff60000000000 */
[----:B------:R-:W-:Y:S01]  /*a830*/  @!UPT UIADD3 URZ, UPT, UPT, URZ, URZ, URZ ;  /* 0x000000fffffff290 */ /* 0x000fe2000fffe0ff */
[----:B------:R3:W4:Y:S04]  /*a840*/  @P0 LDS.128 R60, [R3+UR45+0x200] ;  /* 0x0002002d033c0984 */ /* 0x0007280008000c00 */
[----:B------:R3:W2:Y:S04]  /*a850*/  @P0 LDS.128 R72, [R3+UR45+0xa00] ;  /* 0x000a002d03480984 */ /* 0x0006a80008000c00 */
[----:B------:R3:W2:Y:S04]  /*a860*/  @P0 LDS.128 R64, [R2+0x200] ;  /* 0x0002000002400984 */ /* 0x0006a80000000c00 */
[----:B------:R3:W2:Y:S01]  /*a870*/  @P0 LDS.128 R76, [R2+0xa00] ;  /* 0x000a0000024c0984 */ /* 0x0006a20000000c00 */
[C---:B------:R-:W-:Y:S04]  /*a880*/  ISETP.NE.AND P0, PT, R68.reuse, 0x4, PT ;  /* 0x000000044400780c */ /* 0x040fe80003f05270 */
[----:B-1----:R-:W-:Y:S02]  /*a890*/  SEL R0, RZ, 0x1, P0 ;  /* 0x00000001ff007807 */ /* 0x002fe40000000000 */
[----:B------:R-:W-:Y:S02]  /*a8a0*/  SEL R68, R68, RZ, P0 ;  /* 0x000000ff44447207 */ /* 0x000fe40000000000 */
[----:B------:R-:W-:Y:S02]  /*a8b0*/  LOP3.LUT R106, R106, R0, RZ, 0x3c, !PT ;  /* 0x000000006a6a7212 */ /* 0x000fe400078e3cff */
.L_x_149:
[----:B------:R-:W-:Y:S05]  /*a8c0*/  BSYNC B1 ;  /* 0x0000000000017941 */ /* 0x000fea0003800000 */
.L_x_148:
[----:B------:R-:W-:Y:S11]  /*a8d0*/  ISETP.NE.AND P0, PT, R98, R22, PT ;  /* 0x000000166200720c */ /* 0x000ff60003f05270 */
[----:B------:R-:W-:Y:S02]  /*a8e0*/  @!UPT UIADD3 URZ, UPT, UPT, URZ, URZ, URZ ;  /* 0x000000fffffff290 */ /* 0x000fe4000fffe0ff */
[----:B------:R-:W-:Y:S05]  /*a8f0*/  @P0 BRA `(.L_x_153) ;  /* 0x0000000000bc0947 */ /* 0x000fea0003800000 */
[----:B------:R-:W-:Y:S11]  /*a900*/  LOP3.LUT P0, RZ, R21, 0x3, R99, 0x48, !PT ;  /* 0x0000000315ff7812 */ /* 0x000ff60007804863 */
[----:B------:R-:W-:Y:S02]  /*a910*/  @!UPT UIADD3 URZ, UPT, UPT, URZ, URZ, URZ ;  /* 0x000000fffffff290 */ /* 0x000fe4000fffe0ff */
[----:B------:R-:W-:Y:S05]  /*a920*/  @!P0 BRA `(.L_x_154) ;  /* 0x0000000000408947 */ /* 0x000fea0003800000 */
        /* <DEDUP_REMOVED lines=16> */
.L_x_154:
        /* <DEDUP_REMOVED lines=23> */
.L_x_155:
[----:B------:R-:W-:Y:S05]  /*aba0*/  WARPSYNC.ALL ;  /* 0x0000000000007948 */ /* 0x000fea0003800000 */
[----:B------:R-:W-:Y:S11]  /*abb0*/  R2UR UR4, R23 ;  /* 0x00000000170472ca */ /* 0x000ff600000e0000 */
[----:B------:R-:W-:Y:S02]  /*abc0*/  @!UPT UIADD3 URZ, UPT, UPT, URZ, URZ, URZ ;  /* 0x000000fffffff290 */ /* 0x000fe4000fffe0ff */
[----:B------:R-:W1:Y:S02]  /*abd0*/  LDTM.x16 R4, tmem[UR4+0x40] ;  /* 0x00004004000479ee */ /* 0x000e640008240000 */
[----:B-1----:R-:W-:Y:S01]  /*abe0*/  NOP ;  /* 0x0000000000007918 */ /* 0x002fe20000000000 */
.L_x_153:
[----:B------:R-:W-:Y:S01]  /*abf0*/  ISETP.NE.AND P2, PT, R105, RZ, PT ;  /* 0x000000ff6900720c */ /* 0x000fe20003f45270 */
[----:B------:R-:W-:Y:S01]  /*ac00*/  FMUL R0, R52, R24 ;  /* 0x0000001834007220 */ /* 0x000fe20000400000 */
        /* <DEDUP_REMOVED lines=22> */
[----:B--2---:R-:W-:Y:S01]  /*ad70*/  LOP3.LUT R41, R66, 0xffff0000, RZ, 0xc0, !PT ;  /* 0xffff000042297812 */ /* 0x004fe200078ec0ff */
        /* <DEDUP_REMOVED lines=106> */
[----:B--2---:R-:W2:Y:S02]  /*b420*/  FENCE.VIEW.ASYNC.S ;  /* 0x00000000000073c6 */ /* 0x004ea40000000000 */
[----:B------:R-:W-:Y:S05]  /*b430*/  WARPSYNC.ALL ;  /* 0x0000000000007948 */ /* 0x000fea0003800000 */
[----:B------:R-:W-:Y:S01]  /*b440*/  BSSY.RECONVERGENT B0, `(.L_x_156) ;  /* 0x0000012000007945 */ /* 0x000fe20003800200 */
[----:B--2---:R-:W-:Y:S06]  /*b450*/  BAR.SYNC.DEFER_BLOCKING 0x1, 0x80 ;  /* 0x0042000000007b1d */ /* 0x004fec0000010000 */
[----:B------:R-:W-:Y:S05]  /*b460*/  @P0 BRA `(.L_x_157) ;  /* 0x00000000003c0947 */ /* 0x000fea0003800000 */
[----:B------:R-:W-:Y:S02]  /*b470*/  UIADD3 UR4, UPT, UPT, UR45, 0x200, URZ ;  /* 0x000002002d047890 */ /* 0x000fe4000fffe0ff */
[----:B------:R-:W-:Y:S01]  /*b480*/  UIADD3 UR8, UP0, UPT, UR58, 0xa80, URZ ;  /* 0x00000a803a087890 */ /* 0x000fe2000ff1e0ff */
[----:B------:R-:W-:Y:S01]  /*b490*/  UMOV UR54, UR42 ;  /* 0x0000002a00367c82 */ /* 0x000fe20008000000 */
[----:B------:R-:W-:Y:S02]  /*b4a0*/  UMOV UR55, UR44 ;  /* 0x0000002c00377c82 */ /* 0x000fe40008000000 */
[----:B------:R-:W-:Y:S01]  /*b4b0*/  MOV R88, UR4 ;  /* 0x0000000400587c02 */ /* 0x000fe20008000f00 */
[----:B------:R-:W-:Y:S02]  /*b4c0*/  UIADD3.X UR9, UPT, UPT, URZ, UR59, URZ, UP0, !UPT ;  /* 0x0000003bff097290 */ /* 0x000fe400087fe4ff */
[----:B------:R-:W-:Y:S01]  /*b4d0*/  UIADD3 UR5, UPT, UPT, UR41, 0x60, URZ ;  /* 0x0000006029057890 */ /* 0x000fe2000fffe0ff */
[----:B------:R-:W-:Y:S01]  /*b4e0*/  R2UR UR52, R88 ;  /* 0x00000000583472ca */ /* 0x000fe200000e0000 */
[----:B------:R-:W-:Y:S01]  /*b4f0*/  UIADD3 UR4, UPT, UPT, UR45, 0xa00, URZ ;  /* 0x00000a002d047890 */ /* 0x000fe2000fffe0ff */
[----:B------:R-:W-:Y:S01]  /*b500*/  UMOV UR6, UR42 ;  /* 0x0000002a00067c82 */ /* 0x000fe20008000000 */
[----:B------:R-:W-:Y:S10]  /*b510*/  UMOV UR7, UR44 ;  /* 0x0000002c00077c82 */ /* 0x000ff40008000000 */
[----:B------:R2:W-:Y:S01]  /*b520*/  UTMASTG.3D [UR52], [UR8] ;  /* 0x00000034080073b5 */ /* 0x0005e20008010000 */
[----:B------:R2:W-:Y:S01]  /*b530*/  UTMASTG.3D [UR4], [UR8] ;  /* 0x00000004080073b5 */ /* 0x0005e20008010000 */
[----:B------:R0:W-:Y:S01]  /*b540*/  UTMACMDFLUSH ;  /* 0x00000000000079b7 */ /* 0x0001e20000000000 */
[----:B--2---:R-:W-:Y:S04]  /*b550*/  DEPBAR.LE SB0, 0x1 ;  /* 0x000080400000791a */ /* 0x004fe80000000000 */
.L_x_157:
[----:B------:R-:W-:Y:S05]  /*b560*/  BSYNC.RECONVERGENT B0 ;  /* 0x0000000000007941 */ /* 0x000fea0003800200 */
.L_x_156:
[----:B------:R-:W-:Y:S01]  /*b570*/  BAR.SYNC.DEFER_BLOCKING 0x1, 0x80 ;  /* 0x0042000000007b1d */ /* 0x000fe20000010000 */
[----:B------:R-:W-:Y:S04]  /*b580*/  UIADD3 UR40, UPT, UPT, UR43, 0x1, URZ ;  /* 0x000000012b287890 */ /* 0x000fe8000fffe0ff */
[----:B------:R-:W-:Y:S04]  /*b590*/  UISETP.NE.AND UP0, UPT, UR40, 0x4, UPT ;  /* 0x000000042800788c */ /* 0x000fe8000bf05270 */
[----:B------:R-:W-:Y:S01]  /*b5a0*/  USEL UR40, UR40, URZ, UP0 ;  /* 0x000000ff28287287 */ /* 0x000fe20008000000 */
[----:B------:R2:W-:Y:S01]  /*b5b0*/  @P2 SYNCS.ARRIVE.TRANS64.RED.A1T0 RZ, [R107+URZ], RZ ;  /* 0x000000ff6bff29a7 */ /* 0x0005e200081004ff */
[----:B------:R-:W-:Y:S01]  /*b5c0*/  BSSY B1, `(.L_x_158) ;  /* 0x000001a000017945 */ /* 0x000fe20003800000 */
[----:B------:R-:W3:Y:S02]  /*b5d0*/  @P2 SYNCS.PHASECHK.TRANS64.TRYWAIT P0, [R0+URZ+0x60], R2 ;  /* 0x00006002000025a7 */ /* 0x000ee400080011ff */
[----:B---3--:R-:W-:Y:S01]  /*b5e0*/  @P2 SEL R70, RZ, 0x1, !P0 ;  /* 0x00000001ff462807 */ /* 0x008fe20004000000 */
[----:B--2---:R-:W-:Y:S06]  /*b5f0*/  @!P2 BRA `(.L_x_159) ;  /* 0x000000000058a947 */ /* 0x004fec0003800000 */
[----:B------:R-:W-:Y:S01]  /*b600*/  ISETP.NE.AND P1, PT, R71, RZ, PT ;  /* 0x000000ff4700720c */ /* 0x000fe20003f25270 */
[----:B------:R-:W-:Y:S01]  /*b610*/  BSSY B0, `(.L_x_160) ;  /* 0x0000009000007945 */ /* 0x000fe20003800000 */
[----:B------:R-:W-:Y:S11]  /*b620*/  ISETP.NE.AND P0, PT, R70, RZ, PT ;  /* 0x000000ff4600720c */ /* 0x000ff60003f05270 */
[----:B------:R-:W-:Y:S05]  /*b630*/  @P1 IMAD R3, R68, 0x1000, R104 ;  /* 0x0000100044031824 */ /* 0x000fea00078e0268 */
[----:B------:R-:W-:Y:S05]  /*b640*/  @P1 IADD3 R2, PT, PT, R3, UR45, RZ ;  /* 0x0000002d03021c10 */ /* 0x000fea000fffe0ff */
[----:B------:R-:W-:Y:S01]  /*b650*/  @P1 IMAD.IADD R2, R69, 0x1, R2 ;  /* 0x0000000145021824 */ /* 0x000fe200078e0202 */
[----:B------:R-:W-:Y:S06]  /*b660*/  @P0 BRA `(.L_x_161) ;  /* 0x00000000000c0947 */ /* 0x000fec0003800000 */
[----:B-1----:R-:W-:Y:S04]  /*b670*/  SHF.L.U32 R20, R106, 0x1f, RZ ;  /* 0x0000001f6a147819 */ /* 0x002fe800000006ff */
[----:B------:R-:W1:Y:S02]  /*b680*/  SYNCS.PHASECHK.TRANS64.TRYWAIT P0, [R0+URZ+0x60], R20 ;  /* 0x00006014000075a7 */ /* 0x000e6400080011ff */
[----:B-1----:R-:W-:Y:S05]  /*b690*/  @!P0 BRA `(.L_x_162) ;  /* 0x0000003800dc8947 */ /* 0x002fea0003800000 */
.L_x_161:
[----:B------:R-:W-:Y:S05]  /*b6a0*/  BSYNC B0 ;  /* 0x0000000000007941 */ /* 0x000fea0003800000 */
.L_x_160:
[----:B------:R-:W-:Y:S01]  /*b6b0*/  ISETP.NE.AND P0, PT, R71, RZ, PT ;  /* 0x000000ff4700720c */ /* 0x000fe20003f05270 */
[----:B------:R-:W-:Y:S11]  /*b6c0*/  VIADD R68, R68, 0x1 ;  /* 0x0000000144447836 */ /* 0x000ff60000000000 */
[----:B------:R-:W-:Y:S01]  /*b6d0*/  @!UPT UIADD3 URZ, UPT, UPT, URZ, URZ, URZ ;  /* 0x000000fffffff290 */ /* 0x000fe2000fffe0ff */
[----:B------:R2:W3:Y:S04]  /*b6e0*/  @P0 LDS.128 R60, [R3+UR45+0x200] ;  /* 0x0002002d033c0984 */ /* 0x0004e80008000c00 */
[----:B------:R2:W4:Y:S04]  /*b6f0*/  @P0 LDS.128 R72, [R3+UR45+0xa00] ;  /* 0x000a002d03480984 */ /* 0x0005280008000c00 */
[----:B------:R2:W2:Y:S04]  /*b700*/  @P0 LDS.128 R64, [R2+0x200] ;  /* 0x0002000002400984 */ /* 0x0004a80000000c00 */
[----:B------:R2:W2:Y:S01]  /*b710*/  @P0 LDS.128 R76, [R2+0xa00] ;  /* 0x000a0000024c0984 */ /* 0x0004a20000000c00 */
[C---:B------:R-:W-:Y:S04]  /*b720*/  ISETP.NE.AND P0, PT, R68.reuse, 0x4, PT ;  /* 0x000000044400780c */ /* 0x040fe80003f05270 */
[----:B-1----:R-:W-:Y:S02]  /*b730*/  SEL R0, RZ, 0x1, P0 ;  /* 0x00000001ff007807 */ /* 0x002fe40000000000 */
[----:B------:R-:W-:Y:S02]  /*b740*/  SEL R68, R68, RZ, P0 ;  /* 0x000000ff44447207 */ /* 0x000fe40000000000 */
[----:B------:R-:W-:Y:S02]  /*b750*/  LOP3.LUT R106, R106, R0, RZ, 0x3c, !PT ;  /* 0x000000006a6a7212 */ /* 0x000fe400078e3cff */
.L_x_159:
[----:B------:R-:W-:Y:S05]  /*b760*/  BSYNC B1 ;  /* 0x0000000000017941 */ /* 0x000fea0003800000 */
.L_x_158:
[----:B--2---:R-:W-:Y:S05]  /*b770*/  VIADD R3, R59, 0x400020 ;  /* 0x004000203b037836 */ /* 0x004fea0000000000 */
[----:B------:R-:W-:Y:S04]  /*b780*/  SHF.R.U32.HI R0, RZ, 0x15, R3 ;  /* 0x00000015ff007819 */ /* 0x000fe80000011603 */
[----:B-1----:R-:W-:Y:S04]  /*b790*/  LOP3.LUT R22, R0, 0x3, RZ, 0xc0, !PT ;  /* 0x0000000300167812 */ /* 0x002fe800078ec0ff */
        /* <DEDUP_REMOVED lines=11> */
[----:B------:R-:W2:Y:S01]  /*b850*/  LDCU.64 UR6, c[0x4][0x78] ;  /* 0x01000f00ff0677ac */ /* 0x000ea20008000a00 */
[----:B------:R-:W3:Y:S01]  /*b860*/  LDC.64 R14, c[0x4][R15] ;  /* 0x010000000f0e7b82 */ /* 0x000ee20000000a00 */
[----:B------:R-:W5:Y:S01]  /*b870*/  LDCU.64 UR4, c[0x4][0x10] ;  /* 0x01000200ff0477ac */ /* 0x000f620008000a00 */
[----:B-1----:R-:W-:Y:S01]  /*b880*/  MOV R5, UR9 ;  /* 0x0000000900057c02 */ /* 0x002fe20008000f00 */
[----:B------:R-:W-:Y:S01]  /*b890*/  IMAD.U32 R4, RZ, RZ, UR8 ;  /* 0x00000008ff047e24 */ /* 0x000fe2000f8e00ff */
[----:B--2---:R-:W-:Y:S01]  /*b8a0*/  MOV R7, UR7 ;  /* 0x0000000700077c02 */ /* 0x004fe20008000f00 */
[----:B------:R-:W-:Y:S01]  /*b8b0*/  IMAD.U32 R6, RZ, RZ, UR6 ;  /* 0x00000006ff067e24 */ /* 0x000fe2000f8e00ff */
[----:B-----5:R-:W-:Y:S01]  /*b8c0*/  MOV R11, UR5 ;  /* 0x00000005000b7c02 */ /* 0x020fe20008000f00 */
[----:B------:R-:W-:Y:S02]  /*b8d0*/  IMAD.U32 R10, RZ, RZ, UR4 ;  /* 0x00000004ff0a7e24 */ /* 0x000fe4000f8e00ff */
[----:B------:R-:W-:Y:S07]  /*b8e0*/  LEPC R20, `(.L_x_164) ;  /* 0x000000001014794e */ /* 0x000fee0000000000 */
[----:B---34-:R-:W-:Y:S05]  /*b8f0*/  CALL.ABS.NOINC R14 ;  /* 0x000000000e007343 */ /* 0x018fea0003c00000 */
.L_x_164:
        /* <DEDUP_REMOVED lines=23> */
.L_x_165:
[----:B------:R-:W-:Y:S05]  /*ba70*/  WARPSYNC.ALL ;  /* 0x0000000000007948 */ /* 0x000fea0003800000 */
[----:B------:R-:W-:Y:S11]  /*ba80*/  R2UR UR4, R2 ;  /* 0x00000000020472ca */ /* 0x000ff600000e0000 */
[----:B------:R-:W-:Y:S02]  /*ba90*/  @!UPT UIADD3 URZ, UPT, UPT, URZ, URZ, URZ ;  /* 0x000000fffffff290 */ /* 0x000fe4000fffe0ff */
[----:B------:R-:W1:Y:S02]  /*baa0*/  LDTM.x16 R4, tmem[UR4+0x40] ;  /* 0x00004004000479ee */ /* 0x000e640008240000 */
[----:B-1----:R-:W-:Y:S01]  /*bab0*/  NOP ;  /* 0x0000000000007918 */ /* 0x002fe20000000000 */
.L_x_163:
[----:B------:R-:W-:Y:S01]  /*bac0*/  ISETP.NE.AND P2, PT, R105, RZ, PT ;  /* 0x000000ff6900720c */ /* 0x000fe20003f45270 */
[----:B------:R-:W-:Y:S01]  /*bad0*/  FMUL R0, R52, R24 ;  /* 0x0000001834007220 */ /* 0x000fe20000400000 */
[----:B---3--:R-:W-:Y:S01]  /*bae0*/  SHF.L.U32 R3, R60, 0x10, RZ ;  /* 0x000000103c037819 */ /* 0x008fe200000006ff */
        /* <DEDUP_REMOVED lines=145> */
[----:B--2---:R-:W-:Y:S04]  /*c400*/  DEPBAR.LE SB0, 0x1 ;  /* 0x000080400000791a */ /* 0x004fe80000000000 */
.L_x_167:
[----:B------:R-:W-:Y:S05]  /*c410*/  BSYNC.RECONVERGENT B0 ;  /* 0x0000000000007941 */ /* 0x000fea0003800200 */
.L_x_166:
        /* <DEDUP_REMOVED lines=10> */
[----:B------:R-:W2:Y:S02]  /*c4c0*/  @P2 SYNCS.PHASECHK.TRANS64.TRYWAIT P0, [R0+URZ+0x60], R2 ;  /* 0x00006002000025a7 */ /* 0x000ea400080011ff */
[----:B--2---:R-:W-:Y:S01]  /*c4d0*/  @P2 SEL R70, RZ, 0x1, !P0 ;  /* 0x00000001ff462807 */ /* 0x004fe20004000000 */
        /* <DEDUP_REMOVED lines=11> */
.L_x_171:
[----:B------:R-:W-:Y:S05]  /*c590*/  BSYNC B0 ;  /* 0x0000000000007941 */ /* 0x000fea0003800000 */
.L_x_170:
        /* <DEDUP_REMOVED lines=11> */
.L_x_169:
[----:B------:R-:W-:Y:S05]  /*c650*/  BSYNC B1 ;  /* 0x0000000000017941 */ /* 0x000fea0003800000 */
.L_x_168:
[----:B------:R-:W-:Y:S11]  /*c660*/  ISETP.NE.AND P0, PT, R98, R22, PT ;  /* 0x000000166200720c */ /* 0x000ff60003f05270 */
[----:B------:R-:W-:Y:S02]  /*c670*/  @!UPT UIADD3 URZ, UPT, UPT, URZ, URZ, URZ ;  /* 0x000000fffffff290 */ /* 0x000fe4000fffe0ff */
[----:B------:R-:W-:Y:S05]  /*c680*/  @P0 BRA `(.L_x_173) ;  /* 0x0000000000bc0947 */ /* 0x000fea0003800000 */
[----:B------:R-:W-:Y:S11]  /*c690*/  LOP3.LUT P0, RZ, R21, 0x3, R99, 0x48, !PT ;  /* 0x0000000315ff7812 */ /* 0x000ff60007804863 */
[----:B------:R-:W-:Y:S02]  /*c6a0*/  @!UPT UIADD3 URZ, UPT, UPT, URZ, URZ, URZ ;  /* 0x000000fffffff290 */ /* 0x000fe4000fffe0ff */
[----:B------:R-:W-:Y:S05]  /*c6b0*/  @!P0 BRA `(.L_x_174) ;  /* 0x0000000000408947 */ /* 0x000fea0003800000 */
[----:B------:R-:W1:Y:S01]  /*c6c0*/  LDCU.64 UR8, c[0x4][0x70] ;  /* 0x01000e00ff0877ac */ /* 0x000e620008000a00 */
[----:B--2---:R-:W-:Y:S01]  /*c6d0*/  MOV R3, 0x0 ;  /* 0x0000000000037802 */ /* 0x004fe20000000f00 */
        /* <DEDUP_REMOVED lines=14> */
.L_x_174:
        /* <DEDUP_REMOVED lines=23> */
.L_x_175:
[----:B------:R-:W-:Y:S05]  /*c930*/  WARPSYNC.ALL ;  /* 0x0000000000007948 */ /* 0x000fea0003800000 */
[----:B------:R-:W-:Y:S11]  /*c940*/  R2UR UR4, R23 ;  /* 0x00000000170472ca */ /* 0x000ff600000e0000 */
[----:B------:R-:W-:Y:S02]  /*c950*/  @!UPT UIADD3 URZ, UPT, UPT, URZ, URZ, URZ ;  /* 0x000000fffffff290 */ /* 0x000fe4000fffe0ff */
[----:B------:R-:W1:Y:S02]  /*c960*/  LDTM.x16 R4, tmem[UR4+0x40] ;  /* 0x00004004000479ee */ /* 0x000e640008240000 */
[----:B-1----:R-:W-:Y:S01]  /*c970*/  NOP ;  /* 0x0000000000007918 */ /* 0x002fe20000000000 */
.L_x_173:
[----:B------:R-:W-:Y:S01]  /*c980*/  ISETP.NE.AND P2, PT, R105, RZ, PT ;  /* 0x000000ff6900720c */ /* 0x000fe20003f45270 */
[----:B------:R-:W-:Y:S01]  /*c990*/  FMUL R0, R52, R24 ;  /* 0x0000001834007220 */ /* 0x000fe20000400000 */
[----:B--23--:R-:W-:Y:S01]  /*c9a0*/  SHF.L.U32 R3, R60, 0x10, RZ ;  /* 0x000000103c037819 */ /* 0x00cfe200000006ff */
        /* <DEDUP_REMOVED lines=145> */
[----:B--2---:R-:W-:Y:S04]  /*d2c0*/  DEPBAR.LE SB0, 0x1 ;  /* 0x000080400000791a */ /* 0x004fe80000000000 */
.L_x_177:
[----:B------:R-:W-:Y:S05]  /*d2d0*/  BSYNC.RECONVERGENT B0 ;  /* 0x0000000000007941 */ /* 0x000fea0003800200 */
.L_x_176:
        /* <DEDUP_REMOVED lines=17> */
[----:B------:R-:W2:Y:S02]  /*d3f0*/  SYNCS.PHASECHK.TRANS64.TRYWAIT P0, [R0+URZ+0x60], R106 ;  /* 0x0000606a000075a7 */ /* 0x000ea400080011ff */
[----:B--2---:R-:W-:Y:S05]  /*d400*/  @!P0 BRA `(.L_x_182) ;  /* 0x0000001c00a88947 */ /* 0x004fea0003800000 */
.L_x_181:
[----:B------:R-:W-:Y:S05]  /*d410*/  BSYNC B0 ;  /* 0x0000000000007941 */ /* 0x000fea0003800000 */
.L_x_180:
[----:B------:R-:W-:Y:S11]  /*d420*/  ISETP.NE.AND P0, PT, R71, RZ, PT ;  /* 0x000000ff4700720c */ /* 0x000ff60003f05270 */
[----:B------:R-:W-:Y:S02]  /*d430*/  @!UPT UIADD3 URZ, UPT, UPT, URZ, URZ, URZ ;  /* 0x000000fffffff290 */ /* 0x000fe4000fffe0ff */
[----:B------:R3:W4:Y:S04]  /*d440*/  @P0 LDS.128 R60, [R68+UR45+0x200] ;  /* 0x0002002d443c0984 */ /* 0x0007280008000c00 */
[----:B------:R3:W1:Y:S04]  /*d450*/  @P0 LDS.128 R72, [R68+UR45+0xa00] ;  /* 0x000a002d44480984 */ /* 0x0006680008000c00 */
[----:B------:R3:W1:Y:S04]  /*d460*/  @P0 LDS.128 R64, [R2+0x200] ;  /* 0x0002000002400984 */ /* 0x0006680000000c00 */
[----:B------:R3:W1:Y:S02]  /*d470*/  @P0 LDS.128 R76, [R2+0xa00] ;  /* 0x000a0000024c0984 */ /* 0x0006640000000c00 */
.L_x_179:
[----:B------:R-:W-:Y:S05]  /*d480*/  BSYNC B1 ;  /* 0x0000000000017941 */ /* 0x000fea0003800000 */
.L_x_178:
[----:B------:R-:W-:Y:S05]  /*d490*/  VIADD R59, R59, 0x400030 ;  /* 0x004000303b3b7836 */ /* 0x000fea0000000000 */
[----:B--2---:R-:W-:Y:S04]  /*d4a0*/  SHF.R.U32.HI R0, RZ, 0x15, R59 ;  /* 0x00000015ff007819 */ /* 0x004fe8000001163b */
[----:B---3--:R-:W-:Y:S04]  /*d4b0*/  LOP3.LUT R2, R0, 0x3, RZ, 0xc0, !PT ;  /* 0x0000000300027812 */ /* 0x008fe800078ec0ff */
[----:B------:R-:W-:Y:S11]  /*d4c0*/  ISETP.NE.AND P0, PT, R98, R2, PT ;  /* 0x000000026200720c */ /* 0x000ff60003f05270 */
[----:B------:R-:W-:Y:S02]  /*d4d0*/  @!UPT UIADD3 URZ, UPT, UPT, URZ, URZ, URZ ;  /* 0x000000fffffff290 */ /* 0x000fe4000fffe0ff */
[----:B------:R-:W-:Y:S05]  /*d4e0*/  @P0 BRA `(.L_x_183) ;  /* 0x0000000000bc0947 */ /* 0x000fea0003800000 */
[----:B------:R-:W-:Y:S02]  /*d4f0*/  LOP3.LUT P0, RZ, R0, 0x3, R99, 0x48, !PT ;  /* 0x0000000300ff7812 */ /* 0x000fe40007804863 */
[----:B------:R-:W-:Y:S11]  /*d500*/  MOV R16, R59 ;  /* 0x0000003b00107202 */ /* 0x000ff60000000f00 */
[----:B------:R-:W-:Y:S05]  /*d510*/  @!P0 BRA `(.L_x_184) ;  /* 0x0000000000408947 */ /* 0x000fea0003800000 */
[----:B------:R-:W2:Y:S01]  /*d520*/  LDCU.64 UR8, c[0x4][0x70] ;  /* 0x01000e00ff0877ac */ /* 0x000ea20008000a00 */
[----:B------:R-:W-:Y:S01]  /*d530*/  MOV R15, 0x0 ;  /* 0x00000000000f7802 */ /* 0x000fe20000000f00 */
[----:B------:R-:W-:Y:S02]  /*d540*/  HFMA2 R12, -RZ, RZ, 0, 5.9604644775390625e-08 ;  /* 0x00000001ff0c7431 */ /* 0x000fe400000001ff */
[----:B------:R-:W-:Y:S02]  /*d550*/  IMAD.MOV.U32 R8, RZ, RZ, 0x192 ;  /* 0x00000192ff087424 */ /* 0x000fe400078e00ff */
[----:B------:R-:W-:Y:S01]  /*d560*/  IMAD.MOV.U32 R13, RZ, RZ, RZ ;  /* 0x000000ffff0d7224 */ /* 0x000fe200078e00ff */
[----:B------:R-:W3:Y:S01]  /*d570*/  LDCU.64 UR6, c[0x4][0x78] ;  /* 0x01000f00ff0677ac */ /* 0x000ee20008000a00 */
[----:B------:R-:W1:Y:S01]  /*d580*/  LDC.64 R14, c[0x4][R15] ;  /* 0x010000000f0e7b82 */ /* 0x000e620000000a00 */
[----:B------:R-:W5:Y:S01]  /*d590*/  LDCU.64 UR4, c[0x4][0x10] ;  /* 0x01000200ff0477ac */ /* 0x000f620008000a00 */
[----:B--2---:R-:W-:Y:S01]  /*d5a0*/  MOV R5, UR9 ;  /* 0x0000000900057c02 */ /* 0x004fe20008000f00 */
[----:B------:R-:W-:Y:S01]  /*d5b0*/  IMAD.U32 R4, RZ, RZ, UR8 ;  /* 0x00000008ff047e24 */ /* 0x000fe2000f8e00ff */
[----:B---3--:R-:W-:Y:S01]  /*d5c0*/  MOV R7, UR7 ;  /* 0x0000000700077c02 */ /* 0x008fe20008000f00 */
[----:B------:R-:W-:Y:S01]  /*d5d0*/  IMAD.U32 R6, RZ, RZ, UR6 ;  /* 0x00000006ff067e24 */ /* 0x000fe2000f8e00ff */
[----:B-----5:R-:W-:Y:S01]  /*d5e0*/  MOV R11, UR5 ;  /* 0x00000005000b7c02 */ /* 0x020fe20008000f00 */
[----:B------:R-:W-:Y:S02]  /*d5f0*/  IMAD.U32 R10, RZ, RZ, UR4 ;  /* 0x00000004ff0a7e24 */ /* 0x000fe4000f8e00ff */
[----:B-1----:R-:W-:Y:S07]  /*d600*/  LEPC R20, `(.L_x_184) ;  /* 0x000000001014794e */ /* 0x002fee0000000000 */
[----:B----4-:R-:W-:Y:S05]  /*d610*/  CALL.ABS.NOINC R14 ;  /* 0x000000000e007343 */ /* 0x010fea0003c00000 */
.L_x_184:
[----:B------:R-:W-:Y:S05]  /*d620*/  WARPSYNC.ALL ;  /* 0x0000000000007948 */ /* 0x000fea0003800000 */
[C---:B------:R-:W-:Y:S01]  /*d630*/  R2UR UR4, R16.reuse ;  /* 0x00000000100472ca */ /* 0x040fe200000e0000 */
[----:B------:R-:W-:Y:S05]  /*d640*/  VIADD R0, R16, 0x40 ;  /* 0x0000004010007836 */ /* 0x000fea0000000000 */
[----:B------:R-:W-:Y:S04]  /*d650*/  SHF.R.U32.HI R0, RZ, 0x15, R0 ;  /* 0x00000015ff007819 */ /* 0x000fe80000011600 */
[----:B------:R-:W-:Y:S03]  /*d660*/  LOP3.LUT P0, RZ, R0, 0x3, R99, 0x48, !PT ;  /* 0x0000000300ff7812 */ /* 0x000fe60007804863 */
[----:B------:R-:W2:Y:S10]  /*d670*/  LDTM.x16 R24, tmem[UR4] ;  /* 0x00000004001879ee */ /* 0x000eb40008240000 */
[----:B--2---:R-:W-:Y:S05]  /*d680*/  @!P0 BRA `(.L_x_185) ;  /* 0x0000000000408947 */ /* 0x004fea0003800000 */
        /* <DEDUP_REMOVED lines=16> */
.L_x_185:
[----:B------:R-:W-:Y:S05]  /*d790*/  WARPSYNC.ALL ;  /* 0x0000000000007948 */ /* 0x000fea0003800000 */
[----:B------:R-:W-:Y:S11]  /*d7a0*/  R2UR UR4, R16 ;  /* 0x00000000100472ca */ /* 0x000ff600000e0000 */
[----:B------:R-:W-:Y:S02]  /*d7b0*/  @!UPT UIADD3 URZ, UPT, UPT, URZ, URZ, URZ ;  /* 0x000000fffffff290 */ /* 0x000fe4000fffe0ff */
[----:B------:R-:W2:Y:S02]  /*d7c0*/  LDTM.x16 R4, tmem[UR4+0x40] ;  /* 0x00004004000479ee */ /* 0x000ea40008240000 */
[----:B--2---:R-:W-:Y:S01]  /*d7d0*/  NOP ;  /* 0x0000000000007918 */ /* 0x004fe20000000000 */
.L_x_183:
[----:B------:R-:W-:Y:S01]  /*d7e0*/  ISETP.NE.AND P1, PT, R98, R2, PT ;  /* 0x000000026200720c */ /* 0x000fe20003f25270 */
[----:B------:R-:W-:Y:S05]  /*d7f0*/  WARPSYNC.ALL ;  /* 0x0000000000007948 */ /* 0x000fea0003800000 */
[C---:B----4-:R-:W-:Y:S01]  /*d800*/  SHF.L.U32 R3, R60.reuse, 0x10, RZ ;  /* 0x000000103c037819 */ /* 0x050fe200000006ff */
[----:B------:R-:W-:Y:S01]  /*d810*/  NOP ;  /* 0x0000000000007918 */ /* 0x000fe20000000000 */
[----:B------:R-:W-:Y:S01]  /*d820*/  LOP3.LUT R40, R60, 0xffff0000, RZ, 0xc0, !PT ;  /* 0xffff00003c287812 */ /* 0x000fe200078ec0ff */
[C---:B------:R-:W-:Y:S01]  /*d830*/  FMUL R0, R52.reuse, R24 ;  /* 0x0000001834007220 */ /* 0x040fe20000400000 */
[C---:B------:R-:W-:Y:S01]  /*d840*/  SHF.L.U32 R41, R61.reuse, 0x10, RZ ;  /* 0x000000103d297819 */ /* 0x040fe200000006ff */
[----:B------:R-:W-:Y:S01]  /*d850*/  FMUL R2, R52, R25 ;  /* 0x0000001934027220 */ /* 0x000fe20000400000 */
[----:B------:R-:W-:Y:S01]  /*d860*/  LOP3.LUT R42, R61, 0xffff0000, RZ, 0xc0, !PT ;  /* 0xffff00003d2a7812 */ /* 0x000fe200078ec0ff */
[C---:B------:R-:W-:Y:S01]  /*d870*/  FFMA R0, R53.reuse, R3, R0 ;  /* 0x0000000335007223 */ /* 0x040fe20000000000 */
[----:B------:R-:W-:Y:S01]  /*d880*/  R2UR UR4, R58 ;  /* 0x000000003a0472ca */ /* 0x000fe200000e0000 */
[----:B------:R-:W-:Y:S01]  /*d890*/  FFMA R2, R53, R40, R2 ;  /* 0x0000002835027223 */ /* 0x000fe20000000002 */
[----:B------:R-:W-:Y:S01]  /*d8a0*/  SHF.L.U32 R54, R62, 0x10, RZ ;  /* 0x000000103e367819 */ /* 0x000fe200000006ff */
[----:B-1----:R-:W-:Y:S01]  /*d8b0*/  FMUL R20, R52, R4 ;  /* 0x0000000434147220 */ /* 0x002fe20000400000 */
[----:B------:R-:W-:Y:S01]  /*d8c0*/  LOP3.LUT R55, R62, 0xffff0000, RZ, 0xc0, !PT ;  /* 0xffff00003e377812 */ /* 0x000fe200078ec0ff */
[----:B------:R-:W-:Y:S01]  /*d8d0*/  FMUL R3, R52, R26 ;  /* 0x0000001a34037220 */ /* 0x000fe20000400000 */
[----:B------:R-:W-:Y:S01]  /*d8e0*/  F2FP.BF16.F32.PACK_AB R108, R2, R0 ;  /* 0x00000000026c723e */ /* 0x000fe200000010ff */
[----:B------:R-:W-:Y:S01]  /*d8f0*/  FMUL R4, R52, R27 ;  /* 0x0000001b34047220 */ /* 0x000fe20000400000 */
[----:B------:R-:W-:Y:S01]  /*d900*/  SHF.L.U32 R56, R63, 0x10, RZ ;  /* 0x000000103f387819 */ /* 0x000fe200000006ff */
[----:B------:R-:W-:Y:S01]  /*d910*/  FFMA R3, R53, R41, R3 ;  /* 0x0000002935037223 */ /* 0x000fe20000000003 */
[----:B------:R-:W-:Y:S01]  /*d920*/  LOP3.LUT R57, R63, 0xffff0000, RZ, 0xc0, !PT ;  /* 0xffff00003f397812 */ /* 0x000fe200078ec0ff */
[----:B------:R-:W-:Y:S01]  /*d930*/  FFMA R4, R53, R42, R4 ;  /* 0x0000002a35047223 */ /* 0x000fe20000000004 */
[----:B------:R-:W-:Y:S01]  /*d940*/  SHF.L.U32 R58, R64, 0x10, RZ ;  /* 0x00000010403a7819 */ /* 0x000fe200000006ff */
[----:B------:R-:W-:Y:S01]  /*d950*/  FMUL R0, R52, R28 ;  /* 0x0000001c34007220 */ /* 0x000fe20000400000 */
[----:B------:R-:W-:Y:S01]  /*d960*/  LOP3.LUT R59, R64, 0xffff0000, RZ, 0xc0, !PT ;  /* 0xffff0000403b7812 */ /* 0x000fe200078ec0ff */
[----:B------:R-:W-:Y:S01]  /*d970*/  FMUL R2, R52, R29 ;  /* 0x0000001d34027220 */ /* 0x000fe20000400000 */
[----:B------:R-:W-:Y:S01]  /*d980*/  F2FP.BF16.F32.PACK_AB R109, R4, R3 ;  /* 0x00000003046d723e */ /* 0x000fe200000010ff */
[C---:B------:R-:W-:Y:S01]  /*d990*/  FMUL R21, R52.reuse, R5 ;  /* 0x0000000534157220 */ /* 0x040fe20000400000 */
[C---:B------:R-:W-:Y:S01]  /*d9a0*/  SHF.L.U32 R60, R65.reuse, 0x10, RZ ;  /* 0x00000010413c7819 */ /* 0x040fe200000006ff */
[C---:B------:R-:W-:Y:S01]  /*d9b0*/  FMUL R5, R52.reuse, R30 ;  /* 0x0000001e34057220 */ /* 0x040fe20000400000 */
[----:B------:R-:W-:Y:S01]  /*d9c0*/  LOP3.LUT R61, R65, 0xffff0000, RZ, 0xc0, !PT ;  /* 0xffff0000413d7812 */ /* 0x000fe200078ec0ff */
[----:B------:R-:W-:Y:S01]  /*d9d0*/  FMUL R22, R52, R6 ;  /* 0x0000000634167220 */ /* 0x000fe20000400000 */
[----:B------:R-:W-:Y:S01]  /*d9e0*/  SHF.L.U32 R62, R66, 0x10, RZ ;  /* 0x00000010423e7819 */ /* 0x000fe200000006ff */
        /* <DEDUP_REMOVED lines=10> */
[----:B------:R-:W-:Y:S01]  /*da90*/  FMUL R3, R52, R33 ;  /* 0x0000002134037220 */ /* 0x000fe20000400000 */
[----:B------:R-:W-:Y:S01]  /*daa0*/  F2FP.BF16.F32.PACK_AB R110, R2, R0 ;  /* 0x00000000026e723e */ /* 0x000fe200000010ff */
[----:B------:R-:W-:Y:S01]  /*dab0*/  FFMA R5, R53, R56, R5 ;  /* 0x0000003835057223 */ /* 0x000fe20000000005 */
[----:B------:R-:W-:Y:S01]  /*dac0*/  SHF.L.U32 R68, R73, 0x10, RZ ;  /* 0x0000001049447819 */ /* 0x000fe200000006ff */
[----:B------:R-:W-:Y:S01]  /*dad0*/  FFMA R6, R53, R57, R6 ;  /* 0x0000003935067223 */ /* 0x000fe20000000006 */
[----:B------:R-:W-:Y:S01]  /*dae0*/  LOP3.LUT R69, R73, 0xffff0000, RZ, 0xc0, !PT ;  /* 0xffff000049457812 */ /* 0x000fe200078ec0ff */
[C---:B------:R-:W-:Y:S01]  /*daf0*/  FFMA R7, R53.reuse, R58, R7 ;  /* 0x0000003a35077223 */ /* 0x040fe20000000007 */
[----:B------:R-:W-:Y:S01]  /*db00*/  SHF.L.U32 R70, R74, 0x10, RZ ;  /* 0x000000104a467819 */ /* 0x000fe200000006ff */
[----:B------:R-:W-:Y:S01]  /*db10*/  UIADD3 UR4, UPT, UPT, UR4, 0xe0, URZ ;  /* 0x000000e004047890 */ /* 0x000fe2000fffe0ff */
[----:B------:R-:W-:Y:S01]  /*db20*/  F2FP.BF16.F32.PACK_AB R111, R6, R5 ;  /* 0x00000005066f723e */ /* 0x000fe200000010ff */
[----:B------:R-:W-:Y:S01]  /*db30*/  FFMA R3, R53, R59, R3 ;  /* 0x0000003b35037223 */ /* 0x000fe20000000003 */
[----:B------:R-:W-:Y:S01]  /*db40*/  LOP3.LUT R71, R74, 0xffff0000, RZ, 0xc0, !PT ;  /* 0xffff00004a477812 */ /* 0x000fe200078ec0ff */
[C---:B------:R-:W-:Y:S01]  /*db50*/  FMUL R0, R52.reuse, R34 ;  /* 0x0000002234007220 */ /* 0x040fe20000400000 */
[----:B------:R-:W-:Y:S01]  /*db60*/  SHF.L.U32 R72, R75, 0x10, RZ ;  /* 0x000000104b487819 */ /* 0x000fe200000006ff */
[C---:B------:R-:W-:Y:S01]  /*db70*/  FMUL R2, R52.reuse, R35 ;  /* 0x0000002334027220 */ /* 0x040fe20000400000 */
[----:B------:R-:W-:Y:S01]  /*db80*/  UPRMT UR4, UR37, 0x654, UR4 ;  /* 0x0000065425047896 */ /* 0x000fe20008000004 */
[C---:B------:R-:W-:Y:S01]  /*db90*/  FMUL R4, R52.reuse, R36 ;  /* 0x0000002434047220 */ /* 0x040fe20000400000 */
[C---:B------:R-:W-:Y:S01]  /*dba0*/  FMUL R5, R52.reuse, R37 ;  /* 0x0000002534057220 */ /* 0x040fe20000400000 */
[----:B------:R-:W-:Y:S01]  /*dbb0*/  F2FP.BF16.F32.PACK_AB R28, R3, R7 ;  /* 0x00000007031c723e */ /* 0x000fe200000010ff */
[C---:B------:R-:W-:Y:S01]  /*dbc0*/  FFMA R0, R53.reuse, R60, R0 ;  /* 0x0000003c35007223 */ /* 0x040fe20000000000 */
[C---:B------:R-:W-:Y:S01]  /*dbd0*/  FMUL R6, R52.reuse, R38 ;  /* 0x0000002634067220 */ /* 0x040fe20000400000 */
[C---:B------:R-:W-:Y:S01]  /*dbe0*/  FFMA R2, R53.reuse, R61, R2 ;  /* 0x0000003d35027223 */ /* 0x040fe20000000002 */
[C---:B------:R-:W-:Y:S01]  /*dbf0*/  FMUL R3, R52.reuse, R39 ;  /* 0x0000002734037220 */ /* 0x040fe20000400000 */
[C---:B------:R-:W-:Y:S01]  /*dc00*/  FFMA R4, R53.reuse, R62, R4 ;  /* 0x0000003e35047223 */ /* 0x040fe20000000004 */
[C---:B------:R-:W-:Y:S01]  /*dc10*/  FFMA R5, R53.reuse, R63, R5 ;  /* 0x0000003f35057223 */ /* 0x040fe20000000005 */
[C---:B------:R-:W-:Y:S01]  /*dc20*/  FFMA R6, R53.reuse, R64, R6 ;  /* 0x0000004035067223 */ /* 0x040fe20000000006 */
[C---:B------:R-:W-:Y:S01]  /*dc30*/  FFMA R3, R53.reuse, R65, R3 ;  /* 0x0000004135037223 */ /* 0x040fe20000000003 */
[----:B------:R-:W-:Y:S01]  /*dc40*/  FFMA R20, R53, R66, R20 ;  /* 0x0000004235147223 */ /* 0x000fe20000000014 */
[----:B------:R-:W-:Y:S01]  /*dc50*/  FMUL R8, R52, R8 ;  /* 0x0000000834087220 */ /* 0x000fe20000400000 */
[----:B------:R-:W-:Y:S01]  /*dc60*/  SYNCS.ARRIVE.TRANS64.RED.A1T0 RZ, [UR4], RZ ;  /* 0x000000ffffff79a7 */ /* 0x000fe20008100404 */
[----:B------:R1:W-:Y:S01]  /*dc70*/  @!P1 STS.128 [R104+UR45+0x3200], R108 ;  /* 0x0032006c68009988 */ /* 0x0003e20008000c2d */
[----:B------:R-:W-:Y:S01]  /*dc80*/  LOP3.LUT R73, R75, 0xffff0000, RZ, 0xc0, !PT ;  /* 0xffff00004b497812 */ /* 0x000fe200078ec0ff */
[C---:B------:R-:W-:Y:S01]  /*dc90*/  FFMA R21, R53.reuse, R67, R21 ;  /* 0x0000004335157223 */ /* 0x040fe20000000015 */
[----:B------:R-:W-:Y:S01]  /*dca0*/  SHF.L.U32 R24, R76, 0x10, RZ ;  /* 0x000000104c187819 */ /* 0x000fe200000006ff */
[----:B------:R-:W-:Y:S01]  /*dcb0*/  FMUL R9, R52, R9 ;  /* 0x0000000934097220 */ /* 0x000fe20000400000 */
[----:B------:R-:W-:Y:S01]  /*dcc0*/  LOP3.LUT R25, R76, 0xffff0000, RZ, 0xc0, !PT ;  /* 0xffff00004c197812 */ /* 0x000fe200078ec0ff */
[C---:B------:R-:W-:Y:S01]  /*dcd0*/  FFMA R22, R53.reuse, R68, R22 ;  /* 0x0000004435167223 */ /* 0x040fe20000000016 */
[C---:B------:R-:W-:Y:S01]  /*dce0*/  FMUL R10, R52.reuse, R10 ;  /* 0x0000000a340a7220 */ /* 0x040fe20000400000 */
[C---:B------:R-:W-:Y:S01]  /*dcf0*/  FFMA R23, R53.reuse, R69, R23 ;  /* 0x0000004535177223 */ /* 0x040fe20000000017 */
[----:B------:R-:W-:Y:S01]  /*dd00*/  FMUL R11, R52, R11 ;  /* 0x0000000b340b7220 */ /* 0x000fe20000400000 */
[----:B------:R-:W-:Y:S01]  /*dd10*/  F2FP.BF16.F32.PACK_AB R29, R2, R0 ;  /* 0x00000000021d723e */ /* 0x000fe200000010ff */
[----:B------:R-:W-:Y:S01]  /*dd20*/  FFMA R8, R53, R70, R8 ;  /* 0x0000004635087223 */ /* 0x000fe20000000008 */
[----:B------:R-:W-:Y:S01]  /*dd30*/  F2FP.BF16.F32.PACK_AB R30, R5, R4 ;  /* 0x00000004051e723e */ /* 0x000fe200000010ff */
[C---:B------:R-:W-:Y:S01]  /*dd40*/  FMUL R12, R52.reuse, R12 ;  /* 0x0000000c340c7220 */ /* 0x040fe20000400000 */
[----:B------:R-:W-:Y:S01]  /*dd50*/  F2FP.BF16.F32.PACK_AB R31, R3, R6 ;  /* 0x00000006031f723e */ /* 0x000fe200000010ff */
[----:B------:R-:W-:Y:S01]  /*dd60*/  FFMA R9, R53, R71, R9 ;  /* 0x0000004735097223 */ /* 0x000fe20000000009 */
[C---:B------:R-:W-:Y:S01]  /*dd70*/  FMUL R13, R52.reuse, R13 ;  /* 0x0000000d340d7220 */ /* 0x040fe20000400000 */
[----:B------:R-:W-:Y:S01]  /*dd80*/  SHF.L.U32 R26, R77, 0x10, RZ ;  /* 0x000000104d1a7819 */ /* 0x000fe200000006ff */
[----:B------:R-:W-:Y:S01]  /*dd90*/  FFMA R10, R53, R72, R10 ;  /* 0x00000048350a7223 */ /* 0x000fe2000000000a */
[----:B------:R1:W-:Y:S01]  /*dda0*/  @!P1 STS.128 [R103+0x3200], R28 ;  /* 0x0032001c67009388 */ /* 0x0003e20000000c00 */
[C---:B------:R-:W-:Y:S01]  /*ddb0*/  FMUL R14, R52.reuse, R14 ;  /* 0x0000000e340e7220 */ /* 0x040fe20000400000 */
[----:B------:R-:W-:Y:S01]  /*ddc0*/  LOP3.LUT R27, R77, 0xffff0000, RZ, 0xc0, !PT ;  /* 0xffff00004d1b7812 */ /* 0x000fe200078ec0ff */
[C---:B------:R-:W-:Y:S01]  /*ddd0*/  FFMA R11, R53.reuse, R73, R11 ;  /* 0x00000049350b7223 */ /* 0x040fe2000000000b */
[----:B------:R-:W-:Y:S01]  /*dde0*/  FMUL R15, R52, R15 ;  /* 0x0000000f340f7220 */ /* 0x000fe20000400000 */
[----:B------:R-:W-:Y:S01]  /*ddf0*/  SHF.L.U32 R40, R78, 0x10, RZ ;  /* 0x000000104e287819 */ /* 0x000fe200000006ff */
[C---:B------:R-:W-:Y:S01]  /*de00*/  FFMA R12, R53.reuse, R24, R12 ;  /* 0x00000018350c7223 */ /* 0x040fe2000000000c */
[----:B------:R-:W-:Y:S01]  /*de10*/  FMUL R16, R52, R16 ;  /* 0x0000001034107220 */ /* 0x000fe20000400000 */
[----:B------:R-:W-:Y:S01]  /*de20*/  LOP3.LUT R74, R78, 0xffff0000, RZ, 0xc0, !PT ;  /* 0xffff00004e4a7812 */ /* 0x000fe200078ec0ff */
[----:B------:R-:W-:Y:S01]  /*de30*/  FFMA R13, R53, R25, R13 ;  /* 0x00000019350d7223 */ /* 0x000fe2000000000d */
[C---:B------:R-:W-:Y:S01]  /*de40*/  FMUL R17, R52.reuse, R17 ;  /* 0x0000001134117220 */ /* 0x040fe20000400000 */
[----:B------:R-:W-:Y:S01]  /*de50*/  SHF.L.U32 R75, R79, 0x10, RZ ;  /* 0x000000104f4b7819 */ /* 0x000fe200000006ff */
[----:B------:R-:W-:Y:S01]  /*de60*/  FFMA R14, R53, R26, R14 ;  /* 0x0000001a350e7223 */ /* 0x000fe2000000000e */
[----:B------:R-:W-:Y:S01]  /*de70*/  F2FP.BF16.F32.PACK_AB R20, R21, R20 ;  /* 0x000000141514723e */ /* 0x000fe200000010ff */
[C---:B------:R-:W-:Y:S01]  /*de80*/  FMUL R18, R52.reuse, R18 ;  /* 0x0000001234127220 */ /* 0x040fe20000400000 */
[----:B------:R-:W-:Y:S01]  /*de90*/  LOP3.LUT R76, R79, 0xffff0000, RZ, 0xc0, !PT ;  /* 0xffff00004f4c7812 */ /* 0x000fe200078ec0ff */
[----:B------:R-:W-:Y:S01]  /*dea0*/  FFMA R15, R53, R27, R15 ;  /* 0x0000001b350f7223 */ /* 0x000fe2000000000f */
[----:B------:R-:W-:Y:S01]  /*deb0*/  F2FP.BF16.F32.PACK_AB R21, R23, R22 ;  /* 0x000000161715723e */ /* 0x000fe200000010ff */
[----:B------:R-:W-:Y:S01]  /*dec0*/  FMUL R19, R52, R19 ;  /* 0x0000001334137220 */ /* 0x000fe20000400000 */
[----:B------:R-:W-:Y:S01]  /*ded0*/  F2FP.BF16.F32.PACK_AB R22, R9, R8 ;  /* 0x000000080916723e */ /* 0x000fe200000010ff */
[----:B------:R-:W-:Y:S01]  /*dee0*/  FFMA R16, R53, R40, R16 ;  /* 0x0000002835107223 */ /* 0x000fe20000000010 */
[----:B------:R-:W-:Y:S01]  /*def0*/  F2FP.BF16.F32.PACK_AB R23, R11, R10 ;  /* 0x0000000a0b17723e */ /* 0x000fe200000010ff */
[C---:B------:R-:W-:Y:S01]  /*df00*/  FFMA R17, R53.reuse, R74, R17 ;  /* 0x0000004a35117223 */ /* 0x040fe20000000011 */
[C---:B------:R-:W-:Y:S01]  /*df10*/  FFMA R18, R53.reuse, R75, R18 ;  /* 0x0000004b35127223 */ /* 0x040fe20000000012 */
[----:B------:R-:W-:Y:S01]  /*df20*/  FFMA R19, R53, R76, R19 ;  /* 0x0000004c35137223 */ /* 0x000fe20000000013 */
[----:B------:R-:W-:Y:S01]  /*df30*/  F2FP.BF16.F32.PACK_AB R12, R13, R12 ;  /* 0x0000000c0d0c723e */ /* 0x000fe200000010ff */
[----:B------:R1:W-:Y:S01]  /*df40*/  @!P1 STS.128 [R104+UR45+0x3a00], R20 ;  /* 0x003a001468009988 */ /* 0x0003e20008000c2d */
[----:B------:R-:W-:Y:S01]  /*df50*/  F2FP.BF16.F32.PACK_AB R13, R15, R14 ;  /* 0x0000000e0f0d723e */ /* 0x000fe200000010ff */
[----:B------:R-:W-:Y:S01]  /*df60*/  BSSY.RECONVERGENT B0, `(.L_x_186) ;  /* 0x000001a000007945 */ /* 0x000fe20003800200 */
[----:B------:R-:W-:Y:S02]  /*df70*/  F2FP.BF16.F32.PACK_AB R14, R17, R16 ;  /* 0x00000010110e723e */ /* 0x000fe400000010ff */
[----:B------:R-:W-:Y:S02]  /*df80*/  F2FP.BF16.F32.PACK_AB R15, R19, R18 ;  /* 0x00000012130f723e */ /* 0x000fe400000010ff */
[----:B------:R-:W-:Y:S03]  /*df90*/  ISETP.NE.AND P0, PT, R98, RZ, PT ;  /* 0x000000ff6200720c */ /* 0x000fe60003f05270 */
[----:B------:R1:W-:Y:S01]  /*dfa0*/  @!P1 STS.128 [R103+0x3a00], R12 ;  /* 0x003a000c67009388 */ /* 0x0003e20000000c00 */
[----:B------:R-:W-:Y:S01]  /*dfb0*/  @!PT LDS RZ, [RZ] ;  /* 0x00000000fffff984 */ /* 0x000fe20000000800 */
[----:B------:R-:W-:Y:S01]  /*dfc0*/  @!PT LDS RZ, [RZ] ;  /* 0x00000000fffff984 */ /* 0x000fe20000000800 */
[----:B------:R-:W-:Y:S01]  /*dfd0*/  @!PT LDS RZ, [RZ] ;  /* 0x00000000fffff984 */ /* 0x000fe20000000800 */
[----:B------:R-:W-:Y:S01]  /*dfe0*/  @!PT LDS RZ, [RZ] ;  /* 0x00000000fffff984 */ /* 0x000fe20000000800 */
[----:B------:R2:W-:Y:S07]  /*dff0*/  MEMBAR.ALL.CTA ;  /* 0x0000000000007992 */ /* 0x0005ee0000008000 */
[----:B--2---:R-:W2:Y:S02]  /*e000*/  FENCE.VIEW.ASYNC.S ;  /* 0x00000000000073c6 */ /* 0x004ea40000000000 */
        /* <DEDUP_REMOVED lines=15> */
.L_x_187:
[----:B------:R-:W-:Y:S05]  /*e100*/  BSYNC.RECONVERGENT B0 ;  /* 0x0000000000007941 */ /* 0x000fea0003800200 */
.L_x_186:
[----:B------:R-:W-:Y:S01]  /*e110*/  BAR.SYNC.DEFER_BLOCKING 0x1, 0x80 ;  /* 0x0042000000007b1d */ /* 0x000fe20000010000 */
[----:B------:R-:W-:Y:S01]  /*e120*/  UISETP.NE.AND UP0, UPT, UR56, -0x8, UPT ;  /* 0xfffffff83800788c */ /* 0x000fe2000bf05270 */
[----:B------:R-:W-:Y:S08]  /*e130*/  IADD3 R94, PT, PT, R94, 0x1, RZ ;  /* 0x000000015e5e7810 */ /* 0x000ff00007ffe0ff */
[----:B------:R-:W-:Y:S05]  /*e140*/  BRA.U !UP0, `(.L_x_188) ;  /* 0x0000000108287547 */ /* 0x000fea000b800000 */
[----:B------:R-:W-:Y:S01]  /*e150*/  ISETP.NE.AND P0, PT, R105, RZ, PT ;  /* 0x000000ff6900720c */ /* 0x000fe20003f05270 */
[----:B------:R-:W-:Y:S01]  /*e160*/  IMAD.U32 R2, RZ, RZ, UR57 ;  /* 0x00000039ff027e24 */ /* 0x000fe2000f8e00ff */
[----:B------:R-:W-:Y:S01]  /*e170*/  UIADD3 UR57, UPT, UPT, UR57, 0x1, URZ ;  /* 0x0000000139397890 */ /* 0x000fe2000fffe0ff */
[----:B------:R-:W-:Y:S03]  /*e180*/  IMAD.U32 R0, RZ, RZ, UR37 ;  /* 0x00000025ff007e24 */ /* 0x000fe6000f8e00ff */
[----:B------:R-:W-:Y:S04]  /*e190*/  UISETP.NE.AND UP0, UPT, UR57, 0x4, UPT ;  /* 0x000000043900788c */ /* 0x000fe8000bf05270 */
[----:B------:R-:W-:Y:S03]  /*e1a0*/  USEL UR57, UR57, URZ, UP0 ;  /* 0x000000ff39397287 */ /* 0x000fe60008000000 */
[----:B------:R-:W-:Y:S05]  /*e1b0*/  @P0 LEA R2, R2, UR45, 0x3 ;  /* 0x0000002d02020c11 */ /* 0x000fea000f8e18ff */
[----:B------:R-:W-:Y:S05]  /*e1c0*/  @P0 VIADD R2, R2, 0x80 ;  /* 0x0000008002020836 */ /* 0x000fea0000000000 */
[----:B------:R-:W-:Y:S04]  /*e1d0*/  @P0 PRMT R0, R0, 0x654, R2 ;  /* 0x0000065400000816 */ /* 0x000fe80000000002 */
[----:B------:R2:W-:Y:S03]  /*e1e0*/  @P0 SYNCS.ARRIVE.TRANS64.RED.A1T0 RZ, [R0+URZ], RZ ;  /* 0x000000ff00ff09a7 */ /* 0x0005e600081004ff */
.L_x_188:
[----:B------:R-:W-:Y:S01]  /*e1f0*/  ISETP.NE.AND P2, PT, R100, RZ, PT ;  /* 0x000000ff6400720c */ /* 0x000fe20003f45270 */
[----:B------:R-:W-:Y:S01]  /*e200*/  VIADD R2, R50, UR38 ;  /* 0x0000002632027c36 */ /* 0x000fe20008000000 */
[----:B------:R-:W-:Y:S01]  /*e210*/  ISETP.NE.AND P0, PT, R102, 0x2, PT ;  /* 0x000000026600780c */ /* 0x000fe20003f05270 */
[----:B--2---:R-:W-:Y:S01]  /*e220*/  VIADD R0, R51, UR39 ;  /* 0x0000002733007c36 */ /* 0x004fe20008000000 */
[----:B------:R-:W-:Y:S01]  /*e230*/  ISETP.NE.AND P1, PT, R94, 0x2, PT ;  /* 0x000000025e00780c */ /* 0x000fe20003f25270 */
[----:B------:R-:W-:Y:S01]  /*e240*/  UIADD3 UR56, UPT, UPT, UR56, 0x8, URZ ;  /* 0x0000000838387890 */ /* 0x000fe2000fffe0ff */
[----:B------:R-:W-:Y:S02]  /*e250*/  R2UR UR11, R2 ;  /* 0x00000000020b72ca */ /* 0x000fe400000e0000 */
[----:B------:R-:W-:Y:S02]  /*e260*/  R2UR UR27, R0 ;  /* 0x00000000001b72ca */ /* 0x000fe400000e0000 */
[----:B------:R-:W-:Y:S02]  /*e270*/  SEL R2, RZ, 0x1, P0 ;  /* 0x00000001ff027807 */ /* 0x000fe40000000000 */
[----:B------:R-:W-:Y:S02]  /*e280*/  SEL R0, RZ, 0x1, P1 ;  /* 0x00000001ff007807 */ /* 0x000fe40000800000 */
[----:B------:R-:W-:Y:S02]  /*e290*/  @P2 R2UR UR44, R91 ;  /* 0x000000005b2c22ca */ /* 0x000fe400000e0000 */
[----:B------:R-:W-:Y:S02]  /*e2a0*/  LOP3.LUT R92, R92, R2, RZ, 0x3c, !PT ;  /* 0x000000025c5c7212 */ /* 0x000fe400078e3cff */
[----:B------:R-:W-:Y:S02]  /*e2b0*/  LOP3.LUT R93, R93, R0, RZ, 0x3c, !PT ;  /* 0x000000005d5d7212 */ /* 0x000fe400078e3cff */
[----:B------:R-:W-:Y:S02]  /*e2c0*/  SEL R102, R102, RZ, P0 ;  /* 0x000000ff66667207 */ /* 0x000fe40000000000 */
[----:B------:R-:W-:Y:S01]  /*e2d0*/  SEL R94, R94, RZ, P1 ;  /* 0x000000ff5e5e7207 */ /* 0x000fe20000800000 */
[----:B------:R-:W-:Y:S06]  /*e2e0*/  @P2 BRA `(.L_x_189) ;  /* 0xffffff7c00202947 */ /* 0x000fec000383ffff */
[----:B------:R-:W-:-:S09]  /*e2f0*/  UISETP.NE.AND UP0, UPT, UR36, URZ, UPT ;  /* 0x000000ff2400728c */ /* 0x000fd2000bf05270 */
[----:B------:R-:W-:Y:S05]  /*e300*/  BRA.U !UP0, `(.L_x_190) ;  /* 0x0000000108487547 */ /* 0x000fea000b800000 */
[----:B------:R-:W2:Y:S02]  /*e310*/  LDCU.64 UR4, c[0x0][0xc90] ;  /* 0x00019200ff0477ac */ /* 0x000ea40008000a00 */
[----:B--2---:R-:W-:-:S04]  /*e320*/  UISETP.NE.U32.AND UP0, UPT, UR4, URZ, UPT ;  /* 0x000000ff0400728c */ /* 0x004fc8000bf05070 */
[----:B------:R-:W-:-:S09]  /*e330*/  UISETP.NE.AND.EX UP0, UPT, UR5, URZ, UPT, UP0 ;  /* 0x000000ff0500728c */ /* 0x000fd2000bf05300 */
[----:B------:R-:W-:Y:S05]  /*e340*/  BRA.U UP0, `(.L_x_191) ;  /* 0x00000001000c7547 */ /* 0x000fea000b800000 */
[----:B------:R-:W-:-:S13]  /*e350*/  FSETP.NEU.AND P0, PT, R53, RZ, PT ;  /* 0x000000ff3500720b */ /* 0x000fda0003f0d000 */
[----:B------:R-:W-:Y:S05]  /*e360*/  @!P0 EXIT ;  /* 0x000000000000894d */ /* 0x000fea0003800000 */
[----:B------:R-:W-:Y:S05]  /*e370*/  BRA `(.L_x_190) ;  /* 0x00000000002c7947 */ /* 0x000fea0003800000 */
.L_x_191:
[----:B------:R-:W-:Y:S01]  /*e380*/  ISETP.NE.AND P0, PT, R101, RZ, PT ;  /* 0x000000ff6500720c */ /* 0x000fe20003f05270 */
[----:B------:R-:W-:-:S12]  /*e390*/  BSSY.RECONVERGENT B0, `(.L_x_190) ;  /* 0x0000009000007945 */ /* 0x000fd80003800200 */
[----:B------:R-:W-:Y:S05]  /*e3a0*/  @P0 BRA `(.L_x_192) ;  /* 0x0000000000140947 */ /* 0x000fea0003800000 */
[----:B------:R-:W2:Y:S02]  /*e3b0*/  LDCU.64 UR4, c[0x0][0xc88] ;  /* 0x00019100ff0477ac */ /* 0x000ea40008000a00 */
[----:B--2---:R-:W-:-:S04]  /*e3c0*/  ISETP.NE.U32.AND P0, PT, RZ, UR4, PT ;  /* 0x00000004ff007c0c */ /* 0x004fc8000bf05070 */
[----:B------:R-:W-:-:S13]  /*e3d0*/  ISETP.NE.AND.EX P0, PT, RZ, UR5, PT, P0 ;  /* 0x00000005ff007c0c */ /* 0x000fda000bf05300 */
[----:B------:R-:W-:Y:S05]  /*e3e0*/  @!P0 EXIT ;  /* 0x000000000000894d */ /* 0x000fea0003800000 */
[----:B------:R-:W-:Y:S05]  /*e3f0*/  BRA `(.L_x_193) ;  /* 0x0000000000087947 */ /* 0x000fea0003800000 */
.L_x_192:
[----:B------:R-:W-:-:S13]  /*e400*/  FSETP.NEU.AND P0, PT, R53, RZ, PT ;  /* 0x000000ff3500720b */ /* 0x000fda0003f0d000 */
[----:B------:R-:W-:Y:S05]  /*e410*/  @!P0 EXIT ;  /* 0x000000000000894d */ /* 0x000fea0003800000 */
.L_x_193:
[----:B------:R-:W-:Y:S05]  /*e420*/  BSYNC.RECONVERGENT B0 ;  /* 0x0000000000007941 */ /* 0x000fea0003800200 */
.L_x_190:
[----:B------:R-:W-:Y:S01]  /*e430*/  ULEA UR4, UR57, UR45, 0x3 ;  /* 0x0000002d39047291 */ /* 0x000fe2000f8e18ff */
[----:B------:R-:W-:-:S04]  /*e440*/  DEPBAR.LE SB0, 0x0 ;  /* 0x000080000000791a */ /* 0x000fc80000000000 */
[----:B------:R-:W-:-:S04]  /*e450*/  UIADD3 UR4, UPT, UPT, UR4, 0x80, URZ ;  /* 0x0000008004047890 */ /* 0x000fc8000fffe0ff */
[----:B------:R-:W-:-:S09]  /*e460*/  UPRMT UR4, UR37, 0x654, UR4 ;  /* 0x0000065425047896 */ /* 0x000fd20008000004 */
[----:B------:R-:W-:Y:S01]  /*e470*/  SYNCS.ARRIVE.TRANS64.RED.A1T0 RZ, [UR4], RZ ;  /* 0x000000ffffff79a7 */ /* 0x000fe20008100404 */
[----:B------:R-:W-:Y:S05]  /*e480*/  EXIT ;  /* 0x000000000000794d */ /* 0x000fea0003800000 */
.L_x_24:
[----:B--2---:R2:W1:Y:S02]  /*e490*/  SYNCS.PHASECHK.TRANS64.TRYWAIT P0, [R2+URZ+0x100], R3 ;  /* 0x00010003020075a7 */ /* 0x00446400080011ff */
[----:B-1----:R-:W-:Y:S05]  /*e4a0*/  @!P0 NANOSLEEP.SYNCS 0x989680 ;  /* 0x009896800000895d */ /* 0x002fea0003900000 */
[----:B------:R-:W1:Y:S02]  /*e4b0*/  @!P0 SYNCS.PHASECHK.TRANS64 P0, [R2+URZ+0x100], R3 ;  /* 0x00010003020085a7 */ /* 0x000e6400080010ff */
[----:B-1----:R-:W-:Y:S05]  /*e4c0*/  @!P0 BRA `(.L_x_24) ;  /* 0xfffffffc00f08947 */ /* 0x002fea000383ffff */
[----:B------:R-:W-:Y:S05]  /*e4d0*/  BRA `(.L_x_194) ;  /* 0xffffff3400447947 */ /* 0x000fea000383ffff */
.L_x_27:
[----:B-1----:R-:W-:-:S07]  /*e4e0*/  MOV R2, UR41 ;  /* 0x0000002900027c02 */ /* 0x002fce0008000f00 */
.L_x_195:
[----:B-1----:R1:W2:Y:S02]  /*e4f0*/  SYNCS.PHASECHK.TRANS64.TRYWAIT P0, [R2+URZ+0x30], R4 ;  /* 0x00003004020075a7 */ /* 0x0022a400080011ff */
[----:B--2---:R-:W-:Y:S05]  /*e500*/  @!P0 NANOSLEEP.SYNCS 0x989680 ;  /* 0x009896800000895d */ /* 0x004fea0003900000 */
[----:B------:R-:W2:Y:S02]  /*e510*/  @!P0 SYNCS.PHASECHK.TRANS64 P0, [R2+URZ+0x30], R4 ;  /* 0x00003004020085a7 */ /* 0x000ea400080010ff */
[----:B--2---:R-:W-:Y:S05]  /*e520*/  @!P0 BRA `(.L_x_195) ;  /* 0xfffffffc00f08947 */ /* 0x004fea000383ffff */
[----:B------:R-:W-:Y:S05]  /*e530*/  BRA `(.L_x_26) ;  /* 0xffffff34008c7947 */ /* 0x000fea000383ffff */
.L_x_36:
[----:B------:R-:W-:-:S07]  /*e540*/  MOV R2, UR41 ;  /* 0x0000002900027c02 */ /* 0x000fce0008000f00 */
.L_x_196:
[----:B-1----:R1:W2:Y:S02]  /*e550*/  SYNCS.PHASECHK.TRANS64.TRYWAIT P0, [R2+URZ+0x30], R4 ;  /* 0x00003004020075a7 */ /* 0x0022a400080011ff */
[----:B--2---:R-:W-:Y:S05]  /*e560*/  @!P0 NANOSLEEP.SYNCS 0x989680 ;  /* 0x009896800000895d */ /* 0x004fea0003900000 */
[----:B------:R-:W2:Y:S02]  /*e570*/  @!P0 SYNCS.PHASECHK.TRANS64 P0, [R2+URZ+0x30], R4 ;  /* 0x00003004020085a7 */ /* 0x000ea400080010ff */
[----:B--2---:R-:W-:Y:S05]  /*e580*/  @!P0 BRA `(.L_x_196) ;  /* 0xfffffffc00f08947 */ /* 0x004fea000383ffff */
[----:B------:R-:W-:Y:S05]  /*e590*/  BRA `(.L_x_35) ;  /* 0xffffff38009c7947 */ /* 0x000fea000383ffff */
.L_x_43:
[----:B-1----:R1:W2:Y:S02]  /*e5a0*/  SYNCS.PHASECHK.TRANS64.TRYWAIT P0, [R2+URZ+0xb0], R3 ;  /* 0x0000b003020075a7 */ /* 0x0022a400080011ff */
[----:B--2---:R-:W-:Y:S05]  /*e5b0*/  @!P0 NANOSLEEP.SYNCS 0x989680 ;  /* 0x009896800000895d */ /* 0x004fea0003900000 */
[----:B------:R-:W2:Y:S02]  /*e5c0*/  @!P0 SYNCS.PHASECHK.TRANS64 P0, [R2+URZ+0xb0], R3 ;  /* 0x0000b003020085a7 */ /* 0x000ea400080010ff */
[----:B--2---:R-:W-:Y:S05]  /*e5d0*/  @!P0 BRA `(.L_x_43) ;  /* 0xfffffffc00f08947 */ /* 0x004fea000383ffff */
[----:B------:R-:W-:Y:S05]  /*e5e0*/  BRA `(.L_x_197) ;  /* 0xffffff3c00907947 */ /* 0x000fea000383ffff */
.L_x_47:
[----:B----4-:R-:W-:-:S07]  /*e5f0*/  MOV R0, UR5 ;  /* 0x0000000500007c02 */ /* 0x010fce0008000f00 */
.L_x_198:
[----:B-1----:R1:W2:Y:S02]  /*e600*/  SYNCS.PHASECHK.TRANS64.TRYWAIT P0, [R0+URZ], R2 ;  /* 0x00000002000075a7 */ /* 0x0022a400080011ff */
[----:B--2---:R-:W-:Y:S05]  /*e610*/  @!P0 NANOSLEEP.SYNCS 0x989680 ;  /* 0x009896800000895d */ /* 0x004fea0003900000 */
[----:B------:R-:W2:Y:S02]  /*e620*/  @!P0 SYNCS.PHASECHK.TRANS64 P0, [R0+URZ], R2 ;  /* 0x00000002000085a7 */ /* 0x000ea400080010ff */
[----:B--2---:R-:W-:Y:S05]  /*e630*/  @!P0 BRA `(.L_x_198) ;  /* 0xfffffffc00f08947 */ /* 0x004fea000383ffff */
[----:B------:R-:W-:Y:S05]  /*e640*/  BRA `(.L_x_199) ;  /* 0xffffff4400087947 */ /* 0x000fea000383ffff */
.L_x_48:
[----:B----4-:R-:W-:-:S07]  /*e650*/  MOV R0, UR5 ;  /* 0x0000000500007c02 */ /* 0x010fce0008000f00 */
.L_x_200:
[----:B-1----:R1:W2:Y:S02]  /*e660*/  SYNCS.PHASECHK.TRANS64.TRYWAIT P0, [R0+URZ], R3 ;  /* 0x00000003000075a7 */ /* 0x0022a400080011ff */
[----:B--2---:R-:W-:Y:S05]  /*e670*/  @!P0 NANOSLEEP.SYNCS 0x989680 ;  /* 0x009896800000895d */ /* 0x004fea0003900000 */
[----:B------:R-:W2:Y:S02]  /*e680*/  @!P0 SYNCS.PHASECHK.TRANS64 P0, [R0+URZ], R3 ;  /* 0x00000003000085a7 */ /* 0x000ea400080010ff */
[----:B--2---:R-:W-:Y:S05]  /*e690*/  @!P0 BRA `(.L_x_200) ;  /* 0xfffffffc00f08947 */ /* 0x004fea000383ffff */
[----:B------:R-:W-:Y:S05]  /*e6a0*/  BRA `(.L_x_201) ;  /* 0xffffff4400147947 */ /* 0x000fea000383ffff */
.L_x_49:
[----:B----4-:R-:W-:-:S07]  /*e6b0*/  MOV R0, UR5 ;  /* 0x0000000500007c02 */ /* 0x010fce0008000f00 */
.L_x_202:
[----:B-1----:R1:W2:Y:S02]  /*e6c0*/  SYNCS.PHASECHK.TRANS64.TRYWAIT P0, [R0+URZ], R3 ;  /* 0x00000003000075a7 */ /* 0x0022a400080011ff */
[----:B--2---:R-:W-:Y:S05]  /*e6d0*/  @!P0 NANOSLEEP.SYNCS 0x989680 ;  /* 0x009896800000895d */ /* 0x004fea0003900000 */
[----:B------:R-:W2:Y:S02]  /*e6e0*/  @!P0 SYNCS.PHASECHK.TRANS64 P0, [R0+URZ], R3 ;  /* 0x00000003000085a7 */ /* 0x000ea400080010ff */
[----:B--2---:R-:W-:Y:S05]  /*e6f0*/  @!P0 BRA `(.L_x_202) ;  /* 0xfffffffc00f08947 */ /* 0x004fea000383ffff */
[----:B------:R-:W-:Y:S05]  /*e700*/  BRA `(.L_x_203) ;  /* 0xffffff4400207947 */ /* 0x000fea000383ffff */
.L_x_50:
[----:B----4-:R-:W-:-:S07]  /*e710*/  MOV R0, UR5 ;  /* 0x0000000500007c02 */ /* 0x010fce0008000f00 */
.L_x_204:
[----:B-1----:R1:W2:Y:S02]  /*e720*/  SYNCS.PHASECHK.TRANS64.TRYWAIT P0, [R0+URZ], R3 ;  /* 0x00000003000075a7 */ /* 0x0022a400080011ff */
[----:B--2---:R-:W-:Y:S05]  /*e730*/  @!P0 NANOSLEEP.SYNCS 0x989680 ;  /* 0x009896800000895d */ /* 0x004fea0003900000 */
[----:B------:R-:W2:Y:S02]  /*e740*/  @!P0 SYNCS.PHASECHK.TRANS64 P0, [R0+URZ], R3 ;  /* 0x00000003000085a7 */ /* 0x000ea400080010ff */
[----:B--2---:R-:W-:Y:S05]  /*e750*/  @!P0 BRA `(.L_x_204) ;  /* 0xfffffffc00f08947 */ /* 0x004fea000383ffff */
[----:B------:R-:W-:Y:S05]  /*e760*/  BRA `(.L_x_205) ;  /* 0xffffff44002c7947 */ /* 0x000fea000383ffff */
.L_x_51:
[----:B----4-:R-:W-:-:S07]  /*e770*/  MOV R0, UR5 ;  /* 0x0000000500007c02 */ /* 0x010fce0008000f00 */
.L_x_206:
[----:B-1----:R1:W2:Y:S02]  /*e780*/  SYNCS.PHASECHK.TRANS64.TRYWAIT P0, [R0+URZ], R3 ;  /* 0x00000003000075a7 */ /* 0x0022a400080011ff */
[----:B--2---:R-:W-:Y:S05]  /*e790*/  @!P0 NANOSLEEP.SYNCS 0x989680 ;  /* 0x009896800000895d */ /* 0x004fea0003900000 */
[----:B------:R-:W2:Y:S02]  /*e7a0*/  @!P0 SYNCS.PHASECHK.TRANS64 P0, [R0+URZ], R3 ;  /* 0x00000003000085a7 */ /* 0x000ea400080010ff */
[----:B--2---:R-:W-:Y:S05]  /*e7b0*/  @!P0 BRA `(.L_x_206) ;  /* 0xfffffffc00f08947 */ /* 0x004fea000383ffff */
[----:B------:R-:W-:Y:S05]  /*e7c0*/  BRA `(.L_x_207) ;  /* 0xffffff4400387947 */ /* 0x000fea000383ffff */
.L_x_54:
[----:B--2---:R2:W3:Y:S02]  /*e7d0*/  SYNCS.PHASECHK.TRANS64.TRYWAIT P0, [R0+URZ+0xf0], R4 ;  /* 0x0000f004000075a7 */ /* 0x0044e400080011ff */
[----:B---3--:R-:W-:Y:S05]  /*e7e0*/  @!P0 NANOSLEEP.SYNCS 0x989680 ;  /* 0x009896800000895d */ /* 0x008fea0003900000 */
[----:B------:R-:W3:Y:S02]  /*e7f0*/  @!P0 SYNCS.PHASECHK.TRANS64 P0, [R0+URZ+0xf0], R4 ;  /* 0x0000f004000085a7 */ /* 0x000ee400080010ff */
[----:B---3--:R-:W-:Y:S05]  /*e800*/  @!P0 BRA `(.L_x_54) ;  /* 0xfffffffc00f08947 */ /* 0x008fea000383ffff */
[----:B------:R-:W-:Y:S05]  /*e810*/  BRA `(.L_x_208) ;  /* 0xffffff4400947947 */ /* 0x000fea000383ffff */
.L_x_55:
[----:B------:R-:W-:-:S07]  /*e820*/  MOV R0, UR5 ;  /* 0x0000000500007c02 */ /* 0x000fce0008000f00 */
.L_x_209:
[----:B--2---:R2:W3:Y:S02]  /*e830*/  SYNCS.PHASECHK.TRANS64.TRYWAIT P0, [R0+URZ+0xc0], R5 ;  /* 0x0000c005000075a7 */ /* 0x0044e400080011ff */
[----:B---3--:R-:W-:Y:S05]  /*e840*/  @!P0 NANOSLEEP.SYNCS 0x989680 ;  /* 0x009896800000895d */ /* 0x008fea0003900000 */
[----:B------:R-:W3:Y:S02]  /*e850*/  @!P0 SYNCS.PHASECHK.TRANS64 P0, [R0+URZ+0xc0], R5 ;  /* 0x0000c005000085a7 */ /* 0x000ee400080010ff */
[----:B---3--:R-:W-:Y:S05]  /*e860*/  @!P0 BRA `(.L_x_209) ;  /* 0xfffffffc00f08947 */ /* 0x008fea000383ffff */
[----:B------:R-:W-:Y:S05]  /*e870*/  BRA `(.L_x_210) ;  /* 0xffffff4400a47947 */ /* 0x000fea000383ffff */
.L_x_56:
[----:B--2---:R2:W3:Y:S02]  /*e880*/  SYNCS.PHASECHK.TRANS64.TRYWAIT P1, [R0+URZ+0xb0], R4 ;  /* 0x0000b004000075a7 */ /* 0x0044e400080211ff */
[----:B---3--:R-:W-:Y:S05]  /*e890*/  @!P1 NANOSLEEP.SYNCS 0x989680 ;  /* 0x009896800000995d */ /* 0x008fea0003900000 */
[----:B------:R-:W3:Y:S02]  /*e8a0*/  @!P1 SYNCS.PHASECHK.TRANS64 P1, [R0+URZ+0xb0], R4 ;  /* 0x0000b004000095a7 */ /* 0x000ee400080210ff */
[----:B---3--:R-:W-:Y:S05]  /*e8b0*/  @!P1 BRA `(.L_x_56) ;  /* 0xfffffffc00f09947 */ /* 0x008fea000383ffff */
[----:B------:R-:W-:Y:S05]  /*e8c0*/  BRA `(.L_x_211) ;  /* 0xffffff4400d47947 */ /* 0x000fea000383ffff */
.L_x_59:
[----:B------:R-:W-:-:S07]  /*e8d0*/  MOV R0, UR5 ;  /* 0x0000000500007c02 */ /* 0x000fce0008000f00 */
.L_x_212:
[----:B--2---:R2:W3:Y:S02]  /*e8e0*/  SYNCS.PHASECHK.TRANS64.TRYWAIT P0, [R0+URZ+0xc0], R2 ;  /* 0x0000c002000075a7 */ /* 0x0044e400080011ff */
[----:B---3--:R-:W-:Y:S05]  /*e8f0*/  @!P0 NANOSLEEP.SYNCS 0x989680 ;  /* 0x009896800000895d */ /* 0x008fea0003900000 */
[----:B------:R-:W3:Y:S02]  /*e900*/  @!P0 SYNCS.PHASECHK.TRANS64 P0, [R0+URZ+0xc0], R2 ;  /* 0x0000c002000085a7 */ /* 0x000ee400080010ff */
[----:B---3--:R-:W-:Y:S05]  /*e910*/  @!P0 BRA `(.L_x_212) ;  /* 0xfffffffc00f08947 */ /* 0x008fea000383ffff */
[----:B------:R-:W-:Y:S05]  /*e920*/  BRA `(.L_x_58) ;  /* 0xffffff4800287947 */ /* 0x000fea000383ffff */
.L_x_66:
[----:B--2---:R2:W3:Y:S02]  /*e930*/  SYNCS.PHASECHK.TRANS64.TRYWAIT P1, [R0+URZ+0xb0], R2 ;  /* 0x0000b002000075a7 */ /* 0x0044e400080211ff */
[----:B---3--:R-:W-:Y:S05]  /*e940*/  @!P1 NANOSLEEP.SYNCS 0x989680 ;  /* 0x009896800000995d */ /* 0x008fea0003900000 */
[----:B------:R-:W3:Y:S02]  /*e950*/  @!P1 SYNCS.PHASECHK.TRANS64 P1, [R0+URZ+0xb0], R2 ;  /* 0x0000b002000095a7 */ /* 0x000ee400080210ff */
[----:B---3--:R-:W-:Y:S05]  /*e960*/  @!P1 BRA `(.L_x_66) ;  /* 0xfffffffc00f09947 */ /* 0x008fea000383ffff */
[----:B------:R-:W-:Y:S05]  /*e970*/  BRA `(.L_x_213) ;  /* 0xffffff50003c7947 */ /* 0x000fea000383ffff */
.L_x_67:
[----:B------:R-:W-:-:S07]  /*e980*/  MOV R2, UR15 ;  /* 0x0000000f00027c02 */ /* 0x000fce0008000f00 */
.L_x_214:
[----:B--2---:R2:W3:Y:S02]  /*e990*/  SYNCS.PHASECHK.TRANS64.TRYWAIT P0, [R2+URZ+0xe0], R0 ;  /* 0x0000e000020075a7 */ /* 0x0044e400080011ff */
[----:B---3--:R-:W-:Y:S05]  /*e9a0*/  @!P0 NANOSLEEP.SYNCS 0x989680 ;  /* 0x009896800000895d */ /* 0x008fea0003900000 */
[----:B------:R-:W3:Y:S02]  /*e9b0*/  @!P0 SYNCS.PHASECHK.TRANS64 P0, [R2+URZ+0xe0], R0 ;  /* 0x0000e000020085a7 */ /* 0x000ee400080010ff */
[----:B---3--:R-:W-:Y:S05]  /*e9c0*/  @!P0 BRA `(.L_x_214) ;  /* 0xfffffffc00f08947 */ /* 0x008fea000383ffff */
[----:B------:R-:W-:Y:S05]  /*e9d0*/  BRA `(.L_x_215) ;  /* 0xffffff5000747947 */ /* 0x000fea000383ffff */
.L_x_70:
[----:B------:R-:W-:Y:S07]  /*e9e0*/  MOV R0, UR14 ;  /* 0x0000000e00007c02 */ /* 0x000fee0008000f00 */
.L_x_216:
[----:B--2---:R2:W3:Y:S02]  /*e9f0*/  SYNCS.PHASECHK.TRANS64.TRYWAIT P0, [R0+URZ], R2 ;  /* 0x00000002000075a7 */ /* 0x0044e400080011ff */
[----:B---3--:R-:W-:Y:S05]  /*ea00*/  @!P0 NANOSLEEP.SYNCS 0x989680 ;  /* 0x009896800000895d */ /* 0x008fea0003900000 */
[----:B------:R-:W3:Y:S02]  /*ea10*/  @!P0 SYNCS.PHASECHK.TRANS64 P0, [R0+URZ], R2 ;  /* 0x00000002000085a7 */ /* 0x000ee400080010ff */
[----:B---3--:R-:W-:Y:S05]  /*ea20*/  @!P0 BRA `(.L_x_216) ;  /* 0xfffffffc00f08947 */ /* 0x008fea000383ffff */
[----:B------:R-:W-:Y:S05]  /*ea30*/  BRA `(.L_x_69) ;  /* 0xffffff5000907947 */ /* 0x000fea000383ffff */
.L_x_73:
[----:B------:R-:W-:-:S07]  /*ea40*/  MOV R0, UR5 ;  /* 0x0000000500007c02 */ /* 0x000fce0008000f00 */
.L_x_217:
[----:B-1----:R1:W3:Y:S02]  /*ea50*/  SYNCS.PHASECHK.TRANS64.TRYWAIT P0, [R0+URZ], R2 ;  /* 0x00000002000075a7 */ /* 0x0022e400080011ff */
[----:B---3--:R-:W-:Y:S05]  /*ea60*/  @!P0 NANOSLEEP.SYNCS 0x989680 ;  /* 0x009896800000895d */ /* 0x008fea0003900000 */
[----:B------:R-:W3:Y:S02]  /*ea70*/  @!P0 SYNCS.PHASECHK.TRANS64 P0, [R0+URZ], R2 ;  /* 0x00000002000085a7 */ /* 0x000ee400080010ff */
[----:B---3--:R-:W-:Y:S05]  /*ea80*/  @!P0 BRA `(.L_x_217) ;  /* 0xfffffffc00f08947 */ /* 0x008fea000383ffff */
[----:B------:R-:W-:Y:S05]  /*ea90*/  BRA `(.L_x_218) ;  /* 0xffffff5400887947 */ /* 0x000fea000383ffff */
.L_x_74:
[----:B------:R-:W-:-:S07]  /*eaa0*/  MOV R0, UR6 ;  /* 0x0000000600007c02 */ /* 0x000fce0008000f00 */
.L_x_219:
[----:B-1----:R1:W3:Y:S02]  /*eab0*/  SYNCS.PHASECHK.TRANS64.TRYWAIT P0, [R0+URZ], R2 ;  /* 0x00000002000075a7 */ /* 0x0022e400080011ff */
[----:B---3--:R-:W-:Y:S05]  /*eac0*/  @!P0 NANOSLEEP.SYNCS 0x989680 ;  /* 0x009896800000895d */ /* 0x008fea0003900000 */
[----:B------:R-:W3:Y:S02]  /*ead0*/  @!P0 SYNCS.PHASECHK.TRANS64 P0, [R0+URZ], R2 ;  /* 0x00000002000085a7 */ /* 0x000ee400080010ff */
[----:B---3--:R-:W-:Y:S05]  /*eae0*/  @!P0 BRA `(.L_x_219) ;  /* 0xfffffffc00f08947 */ /* 0x008fea000383ffff */
[----:B------:R-:W-:Y:S05]  /*eaf0*/  BRA `(.L_x_220) ;  /* 0xffffff5400947947 */ /* 0x000fea000383ffff */
.L_x_79:
[----:B--2---:R2:W1:Y:S02]  /*eb00*/  SYNCS.PHASECHK.TRANS64.TRYWAIT P0, [R0+URZ+0xb0], R2 ;  /* 0x0000b002000075a7 */ /* 0x00446400080011ff */
[----:B-1----:R-:W-:Y:S05]  /*eb10*/  @!P0 NANOSLEEP.SYNCS 0x989680 ;  /* 0x009896800000895d */ /* 0x002fea0003900000 */
[----:B------:R-:W1:Y:S02]  /*eb20*/  @!P0 SYNCS.PHASECHK.TRANS64 P0, [R0+URZ+0xb0], R2 ;  /* 0x0000b002000085a7 */ /* 0x000e6400080010ff */
[----:B-1----:R-:W-:Y:S05]  /*eb30*/  @!P0 BRA `(.L_x_79) ;  /* 0xfffffffc00f08947 */ /* 0x002fea000383ffff */
[----:B------:R-:W-:Y:S05]  /*eb40*/  BRA `(.L_x_221) ;  /* 0xffffff5800987947 */ /* 0x000fea000383ffff */
.L_x_82:
[----:B------:R-:W-:Y:S07]  /*eb50*/  MOV R0, UR6 ;  /* 0x0000000600007c02 */ /* 0x000fee0008000f00 */
.L_x_222:
[----:B-1----:R1:W2:Y:S02]  /*eb60*/  SYNCS.PHASECHK.TRANS64.TRYWAIT P0, [R0+URZ+0xa8], R2 ;  /* 0x0000a802000075a7 */ /* 0x0022a400080011ff */
[----:B--2---:R-:W-:Y:S05]  /*eb70*/  @!P0 NANOSLEEP.SYNCS 0x989680 ;  /* 0x009896800000895d */ /* 0x004fea0003900000 */
[----:B------:R-:W2:Y:S02]  /*eb80*/  @!P0 SYNCS.PHASECHK.TRANS64 P0, [R0+URZ+0xa8], R2 ;  /* 0x0000a802000085a7 */ /* 0x000ea400080010ff */
[----:B--2---:R-:W-:Y:S05]  /*eb90*/  @!P0 BRA `(.L_x_222) ;  /* 0xfffffffc00f08947 */ /* 0x004fea000383ffff */
[----:B------:R-:W-:Y:S05]  /*eba0*/  BRA `(.L_x_81) ;  /* 0xffffff5c00907947 */ /* 0x000fea000383ffff */
.L_x_85:
[----:B------:R-:W-:Y:S07]  /*ebb0*/  MOV R0, UR6 ;  /* 0x0000000600007c02 */ /* 0x000fee0008000f00 */
.L_x_223:
[----:B-1----:R1:W2:Y:S02]  /*ebc0*/  SYNCS.PHASECHK.TRANS64.TRYWAIT P0, [R0+URZ+0x80], R24 ;  /* 0x00008018000075a7 */ /* 0x0022a400080011ff */
[----:B--2---:R-:W-:Y:S05]  /*ebd0*/  @!P0 NANOSLEEP.SYNCS 0x989680 ;  /* 0x009896800000895d */ /* 0x004fea0003900000 */
[----:B------:R-:W2:Y:S02]  /*ebe0*/  @!P0 SYNCS.PHASECHK.TRANS64 P0, [R0+URZ+0x80], R24 ;  /* 0x00008018000085a7 */ /* 0x000ea400080010ff */
[----:B--2---:R-:W-:Y:S05]  /*ebf0*/  @!P0 BRA `(.L_x_223) ;  /* 0xfffffffc00f08947 */ /* 0x004fea000383ffff */
[----:B------:R-:W-:Y:S05]  /*ec00*/  BRA `(.L_x_224) ;  /* 0xffffff5c00ec7947 */ /* 0x000fea000383ffff */
.L_x_86:
[----:B------:R-:W-:Y:S07]  /*ec10*/  MOV R0, UR6 ;  /* 0x0000000600007c02 */ /* 0x000fee0008000f00 */
.L_x_225:
[----:B-1----:R1:W2:Y:S02]  /*ec20*/  SYNCS.PHASECHK.TRANS64.TRYWAIT P0, [R0+URZ+0x88], R24 ;  /* 0x00008818000075a7 */ /* 0x0022a400080011ff */
[----:B--2---:R-:W-:Y:S05]  /*ec30*/  @!P0 NANOSLEEP.SYNCS 0x989680 ;  /* 0x009896800000895d */ /* 0x004fea0003900000 */
[----:B------:R-:W2:Y:S02]  /*ec40*/  @!P0 SYNCS.PHASECHK.TRANS64 P0, [R0+URZ+0x88], R24 ;  /* 0x00008818000085a7 */ /* 0x000ea400080010ff */
[----:B--2---:R-:W-:Y:S05]  /*ec50*/  @!P0 BRA `(.L_x_225) ;  /* 0xfffffffc00f08947 */ /* 0x004fea000383ffff */
[----:B------:R-:W-:Y:S05]  /*ec60*/  BRA `(.L_x_226) ;  /* 0xffffff6000447947 */ /* 0x000fea000383ffff */
.L_x_87:
[----:B------:R-:W-:Y:S07]  /*ec70*/  MOV R0, UR6 ;  /* 0x0000000600007c02 */ /* 0x000fee0008000f00 */
.L_x_227:
[----:B-1----:R1:W2:Y:S02]  /*ec80*/  SYNCS.PHASECHK.TRANS64.TRYWAIT P0, [R0+URZ+0x90], R24 ;  /* 0x00009018000075a7 */ /* 0x0022a400080011ff */
[----:B--2---:R-:W-:Y:S05]  /*ec90*/  @!P0 NANOSLEEP.SYNCS 0x989680 ;  /* 0x009896800000895d */ /* 0x004fea0003900000 */
[----:B------:R-:W2:Y:S02]  /*eca0*/  @!P0 SYNCS.PHASECHK.TRANS64 P0, [R0+URZ+0x90], R24 ;  /* 0x00009018000085a7 */ /* 0x000ea400080010ff */
[----:B--2---:R-:W-:Y:S05]  /*ecb0*/  @!P0 BRA `(.L_x_227) ;  /* 0xfffffffc00f08947 */ /* 0x004fea000383ffff */
[----:B------:R-:W-:Y:S05]  /*ecc0*/  BRA `(.L_x_228) ;  /* 0xffffff6000a47947 */ /* 0x000fea000383ffff */
.L_x_88:
[----:B------:R-:W-:Y:S07]  /*ecd0*/  MOV R0, UR6 ;  /* 0x0000000600007c02 */ /* 0x000fee0008000f00 */
.L_x_229:
[----:B-1----:R1:W2:Y:S02]  /*ece0*/  SYNCS.PHASECHK.TRANS64.TRYWAIT P0, [R0+URZ+0x98], R24 ;  /* 0x00009818000075a7 */ /* 0x0022a400080011ff */
[----:B--2---:R-:W-:Y:S05]  /*ecf0*/  @!P0 NANOSLEEP.SYNCS 0x989680 ;  /* 0x009896800000895d */ /* 0x004fea0003900000 */
[----:B------:R-:W2:Y:S02]  /*ed00*/  @!P0 SYNCS.PHASECHK.TRANS64 P0, [R0+URZ+0x98], R24 ;  /* 0x00009818000085a7 */ /* 0x000ea400080010ff */
[----:B--2---:R-:W-:Y:S05]  /*ed10*/  @!P0 BRA `(.L_x_229) ;  /* 0xfffffffc00f08947 */ /* 0x004fea000383ffff */
[----:B------:R-:W-:Y:S05]  /*ed20*/  BRA `(.L_x_230) ;  /* 0xffffff6400007947 */ /* 0x000fea000383ffff */
.L_x_89:
[----:B------:R-:W-:Y:S07]  /*ed30*/  MOV R0, UR6 ;  /* 0x0000000600007c02 */ /* 0x000fee0008000f00 */
.L_x_231:
[----:B-1----:R1:W2:Y:S02]  /*ed40*/  SYNCS.PHASECHK.TRANS64.TRYWAIT P0, [R0+URZ+0x80], R30 ;  /* 0x0000801e000075a7 */ /* 0x0022a400080011ff */
[----:B--2---:R-:W-:Y:S05]  /*ed50*/  @!P0 NANOSLEEP.SYNCS 0x989680 ;  /* 0x009896800000895d */ /* 0x004fea0003900000 */
[----:B------:R-:W2:Y:S02]  /*ed60*/  @!P0 SYNCS.PHASECHK.TRANS64 P0, [R0+URZ+0x80], R30 ;  /* 0x0000801e000085a7 */ /* 0x000ea400080010ff */
[----:B--2---:R-:W-:Y:S05]  /*ed70*/  @!P0 BRA `(.L_x_231) ;  /* 0xfffffffc00f08947 */ /* 0x004fea000383ffff */
[----:B------:R-:W-:Y:S05]  /*ed80*/  BRA `(.L_x_232) ;  /* 0xffffff6400647947 */ /* 0x000fea000383ffff */
.L_x_90:
[----:B------:R-:W-:Y:S07]  /*ed90*/  MOV R0, UR6 ;  /* 0x0000000600007c02 */ /* 0x000fee0008000f00 */
.L_x_233:
[----:B-1----:R1:W2:Y:S02]  /*eda0*/  SYNCS.PHASECHK.TRANS64.TRYWAIT P0, [R0+URZ+0x88], R30 ;  /* 0x0000881e000075a7 */ /* 0x0022a400080011ff */
[----:B--2---:R-:W-:Y:S05]  /*edb0*/  @!P0 NANOSLEEP.SYNCS 0x989680 ;  /* 0x009896800000895d */ /* 0x004fea0003900000 */
[----:B------:R-:W2:Y:S02]  /*edc0*/  @!P0 SYNCS.PHASECHK.TRANS64 P0, [R0+URZ+0x88], R30 ;  /* 0x0000881e000085a7 */ /* 0x000ea400080010ff */
[----:B--2---:R-:W-:Y:S05]  /*edd0*/  @!P0 BRA `(.L_x_233) ;  /* 0xfffffffc00f08947 */ /* 0x004fea000383ffff */
[----:B------:R-:W-:Y:S05]  /*ede0*/  BRA `(.L_x_234) ;  /* 0xffffff6400c47947 */ /* 0x000fea000383ffff */
.L_x_91:
[----:B------:R-:W-:Y:S07]  /*edf0*/  MOV R0, UR6 ;  /* 0x0000000600007c02 */ /* 0x000fee0008000f00 */
.L_x_235:
[----:B-1----:R1:W2:Y:S02]  /*ee00*/  SYNCS.PHASECHK.TRANS64.TRYWAIT P0, [R0+URZ+0x90], R30 ;  /* 0x0000901e000075a7 */ /* 0x0022a400080011ff */
[----:B--2---:R-:W-:Y:S05]  /*ee10*/  @!P0 NANOSLEEP.SYNCS 0x989680 ;  /* 0x009896800000895d */ /* 0x004fea0003900000 */
[----:B------:R-:W2:Y:S02]  /*ee20*/  @!P0 SYNCS.PHASECHK.TRANS64 P0, [R0+URZ+0x90], R30 ;  /* 0x0000901e000085a7 */ /* 0x000ea400080010ff */
[----:B--2---:R-:W-:Y:S05]  /*ee30*/  @!P0 BRA `(.L_x_235) ;  /* 0xfffffffc00f08947 */ /* 0x004fea000383ffff */
[----:B------:R-:W-:Y:S05]  /*ee40*/  BRA `(.L_x_236) ;  /* 0xffffff6800207947 */ /* 0x000fea000383ffff */
.L_x_92:
[----:B------:R-:W-:Y:S07]  /*ee50*/  MOV R0, UR6 ;  /* 0x0000000600007c02 */ /* 0x000fee0008000f00 */
.L_x_237:
[----:B-1----:R1:W2:Y:S02]  /*ee60*/  SYNCS.PHASECHK.TRANS64.TRYWAIT P0, [R0+URZ+0x98], R30 ;  /* 0x0000981e000075a7 */ /* 0x0022a400080011ff */
[----:B--2---:R-:W-:Y:S05]  /*ee70*/  @!P0 NANOSLEEP.SYNCS 0x989680 ;  /* 0x009896800000895d */ /* 0x004fea0003900000 */
[----:B------:R-:W2:Y:S02]  /*ee80*/  @!P0 SYNCS.PHASECHK.TRANS64 P0, [R0+URZ+0x98], R30 ;  /* 0x0000981e000085a7 */ /* 0x000ea400080010ff */
[----:B--2---:R-:W-:Y:S05]  /*ee90*/  @!P0 BRA `(.L_x_237) ;  /* 0xfffffffc00f08947 */ /* 0x004fea000383ffff */
[----:B------:R-:W-:Y:S05]  /*eea0*/  BRA `(.L_x_238) ;  /* 0xffffff6800c07947 */ /* 0x000fea000383ffff */
.L_x_94:
[----:B------:R-:W-:-:S07]  /*eeb0*/  MOV R0, UR6 ;  /* 0x0000000600007c02 */ /* 0x000fce0008000f00 */
.L_x_239:
[----:B-1----:R1:W3:Y:S02]  /*eec0*/  SYNCS.PHASECHK.TRANS64.TRYWAIT P0, [R0+URZ+0x80], R24 ;  /* 0x00008018000075a7 */ /* 0x0022e400080011ff */
[----:B---3--:R-:W-:Y:S05]  /*eed0*/  @!P0 NANOSLEEP.SYNCS 0x989680 ;  /* 0x009896800000895d */ /* 0x008fea0003900000 */
[----:B------:R-:W3:Y:S02]  /*eee0*/  @!P0 SYNCS.PHASECHK.TRANS64 P0, [R0+URZ+0x80], R24 ;  /* 0x00008018000085a7 */ /* 0x000ee400080010ff */
[----:B---3--:R-:W-:Y:S05]  /*eef0*/  @!P0 BRA `(.L_x_239) ;  /* 0xfffffffc00f08947 */ /* 0x008fea000383ffff */
[----:B------:R-:W-:Y:S05]  /*ef00*/  BRA `(.L_x_240) ;  /* 0xffffff6c00447947 */ /* 0x000fea000383ffff */
.L_x_95:
[----:B-1----:R-:W-:-:S07]  /*ef10*/  MOV R0, UR6 ;  /* 0x0000000600007c02 */ /* 0x002fce0008000f00 */
.L_x_241:
[----:B-1----:R1:W3:Y:S02]  /*ef20*/  SYNCS.PHASECHK.TRANS64.TRYWAIT P0, [R0+URZ+0x88], R24 ;  /* 0x00008818000075a7 */ /* 0x0022e400080011ff */
[----:B---3--:R-:W-:Y:S05]  /*ef30*/  @!P0 NANOSLEEP.SYNCS 0x989680 ;  /* 0x009896800000895d */ /* 0x008fea0003900000 */
[----:B------:R-:W3:Y:S02]  /*ef40*/  @!P0 SYNCS.PHASECHK.TRANS64 P0, [R0+URZ+0x88], R24 ;  /* 0x00008818000085a7 */ /* 0x000ee400080010ff */
[----:B---3--:R-:W-:Y:S05]  /*ef50*/  @!P0 BRA `(.L_x_241) ;  /* 0xfffffffc00f08947 */ /* 0x008fea000383ffff */
[----:B------:R-:W-:Y:S05]  /*ef60*/  BRA `(.L_x_242) ;  /* 0xffffff6c00347947 */ /* 0x000fea000383ffff */
.L_x_96:
[----:B------:R-:W-:-:S07]  /*ef70*/  MOV R2, UR6 ;  /* 0x0000000600027c02 */ /* 0x000fce0008000f00 */
.L_x_243:
[----:B-1----:R1:W3:Y:S02]  /*ef80*/  SYNCS.PHASECHK.TRANS64.TRYWAIT P0, [R2+URZ+0x90], R24 ;  /* 0x00009018020075a7 */ /* 0x0022e400080011ff */
[----:B---3--:R-:W-:Y:S05]  /*ef90*/  @!P0 NANOSLEEP.SYNCS 0x989680 ;  /* 0x009896800000895d */ /* 0x008fea0003900000 */
[----:B------:R-:W3:Y:S02]  /*efa0*/  @!P0 SYNCS.PHASECHK.TRANS64 P0, [R2+URZ+0x90], R24 ;  /* 0x00009018020085a7 */ /* 0x000ee400080010ff */
[----:B---3--:R-:W-:Y:S05]  /*efb0*/  @!P0 BRA `(.L_x_243) ;  /* 0xfffffffc00f08947 */ /* 0x008fea000383ffff */
[----:B------:R-:W-:Y:S05]  /*efc0*/  BRA `(.L_x_244) ;  /* 0xffffff6c00287947 */ /* 0x000fea000383ffff */
.L_x_98:
[----:B--2---:R2:W4:Y:S02]  /*efd0*/  SYNCS.PHASECHK.TRANS64.TRYWAIT P0, [R0+URZ+0xb0], R2 ;  /* 0x0000b002000075a7 */ /* 0x00452400080011ff */
[----:B----4-:R-:W-:Y:S05]  /*efe0*/  @!P0 NANOSLEEP.SYNCS 0x989680 ;  /* 0x009896800000895d */ /* 0x010fea0003900000 */
[----:B------:R-:W4:Y:S02]  /*eff0*/  @!P0 SYNCS.PHASECHK.TRANS64 P0, [R0+URZ+0xb0], R2 ;  /* 0x0000b002000085a7 */ /* 0x000f2400080010ff */
[----:B----4-:R-:W-:Y:S05]  /*f000*/  @!P0 BRA `(.L_x_98) ;  /* 0xfffffffc00f08947 */ /* 0x010fea000383ffff */
[----:B------:R-:W-:Y:S05]  /*f010*/  BRA `(.L_x_245) ;  /* 0xffffff6c00e87947 */ /* 0x000fea000383ffff */
.L_x_109:
[----:B-1----:R-:W-:Y:S04]  /*f020*/  MOV R4, UR45 ;  /* 0x0000002d00047c02 */ /* 0x002fe80008000f00 */
[----:B------:R1:W2:Y:S03]  /*f030*/  SYNCS.PHASECHK.TRANS64.TRYWAIT P1, [R4+URZ+0x60], R5 ;  /* 0x00006005040075a7 */ /* 0x0002a600080211ff */
[----:B--2---:R-:W-:Y:S05]  /*f040*/  @!P1 NANOSLEEP.SYNCS 0x989680 ;  /* 0x009896800000995d */ /* 0x004fea0003900000 */
[----:B------:R-:W2:Y:S02]  /*f050*/  @!P1 SYNCS.PHASECHK.TRANS64 P1, [R4+URZ+0x60], R5 ;  /* 0x00006005040095a7 */ /* 0x000ea400080210ff */
[----:B--2---:R-:W-:Y:S05]  /*f060*/  @!P1 BRA `(.L_x_109) ;  /* 0xfffffffc00ec9947 */ /* 0x004fea000383ffff */
[----:B------:R-:W-:Y:S05]  /*f070*/  BRA `(.L_x_108) ;  /* 0xffffff7c00047947 */ /* 0x000fea000383ffff */
.L_x_111:
[----:B------:R1:W1:Y:S02]  /*f080*/  SYNCS.PHASECHK.TRANS64.TRYWAIT P0, [R58+URZ+0xd0], R3 ;  /* 0x0000d0033a0075a7 */ /* 0x00026400080011ff */
[----:B-1----:R-:W-:Y:S05]  /*f090*/  @!P0 NANOSLEEP.SYNCS 0x989680 ;  /* 0x009896800000895d */ /* 0x002fea0003900000 */
[----:B------:R-:W1:Y:S02]  /*f0a0*/  @!P0 SYNCS.PHASECHK.TRANS64 P0, [R58+URZ+0xd0], R3 ;  /* 0x0000d0033a0085a7 */ /* 0x000e6400080010ff */
[----:B-1----:R-:W-:Y:S05]  /*f0b0*/  @!P0 BRA `(.L_x_111) ;  /* 0xfffffffc00f08947 */ /* 0x002fea000383ffff */
[----:B------:R-:W-:Y:S05]  /*f0c0*/  BRA `(.L_x_110) ;  /* 0xffffff7c00287947 */ /* 0x000fea000383ffff */
.L_x_122:
[----:B-1----:R1:W3:Y:S02]  /*f0d0*/  SYNCS.PHASECHK.TRANS64.TRYWAIT P0, [R2+URZ+0x60], R0 ;  /* 0x00006000020075a7 */ /* 0x0022e400080011ff */
[----:B---3--:R-:W-:Y:S05]  /*f0e0*/  @!P0 NANOSLEEP.SYNCS 0x989680 ;  /* 0x009896800000895d */ /* 0x008fea0003900000 */
[----:B------:R-:W3:Y:S02]  /*f0f0*/  @!P0 SYNCS.PHASECHK.TRANS64 P0, [R2+URZ+0x60], R0 ;  /* 0x00006000020085a7 */ /* 0x000ee400080010ff */
[----:B---3--:R-:W-:Y:S05]  /*f100*/  @!P0 BRA `(.L_x_122) ;  /* 0xfffffffc00f08947 */ /* 0x008fea000383ffff */
[----:B------:R-:W-:Y:S05]  /*f110*/  BRA `(.L_x_121) ;  /* 0xffffff8800c47947 */ /* 0x000fea000383ffff */
.L_x_132:
[----:B-1----:R1:W3:Y:S02]  /*f120*/  SYNCS.PHASECHK.TRANS64.TRYWAIT P0, [R0+URZ+0x60], R20 ;  /* 0x00006014000075a7 */ /* 0x0022e400080011ff */
[----:B---3--:R-:W-:Y:S05]  /*f130*/  @!P0 NANOSLEEP.SYNCS 0x989680 ;  /* 0x009896800000895d */ /* 0x008fea0003900000 */
[----:B------:R-:W3:Y:S02]  /*f140*/  @!P0 SYNCS.PHASECHK.TRANS64 P0, [R0+URZ+0x60], R20 ;  /* 0x00006014000085a7 */ /* 0x000ee400080010ff */
[----:B---3--:R-:W-:Y:S05]  /*f150*/  @!P0 BRA `(.L_x_132) ;  /* 0xfffffffc00f08947 */ /* 0x008fea000383ffff */
[----:B------:R-:W-:Y:S05]  /*f160*/  BRA `(.L_x_131) ;  /* 0xffffff98005c7947 */ /* 0x000fea000383ffff */
.L_x_142:
[----:B-1----:R1:W3:Y:S02]  /*f170*/  SYNCS.PHASECHK.TRANS64.TRYWAIT P0, [R0+URZ+0x60], R20 ;  /* 0x00006014000075a7 */ /* 0x0022e400080011ff */
[----:B---3--:R-:W-:Y:S05]  /*f180*/  @!P0 NANOSLEEP.SYNCS 0x989680 ;  /* 0x009896800000895d */ /* 0x008fea0003900000 */
[----:B------:R-:W3:Y:S02]  /*f190*/  @!P0 SYNCS.PHASECHK.TRANS64 P0, [R0+URZ+0x60], R20 ;  /* 0x00006014000085a7 */ /* 0x000ee400080010ff */
[----:B---3--:R-:W-:Y:S05]  /*f1a0*/  @!P0 BRA `(.L_x_142) ;  /* 0xfffffffc00f08947 */ /* 0x008fea000383ffff */
[----:B------:R-:W-:Y:S05]  /*f1b0*/  BRA `(.L_x_141) ;  /* 0xffffffa400d87947 */ /* 0x000fea000383ffff */
.L_x_152:
[----:B-1----:R1:W3:Y:S02]  /*f1c0*/  SYNCS.PHASECHK.TRANS64.TRYWAIT P0, [R0+URZ+0x60], R20 ;  /* 0x00006014000075a7 */ /* 0x0022e400080011ff */
[----:B---3--:R-:W-:Y:S05]  /*f1d0*/  @!P0 NANOSLEEP.SYNCS 0x989680 ;  /* 0x009896800000895d */ /* 0x008fea0003900000 */
[----:B------:R-:W3:Y:S02]  /*f1e0*/  @!P0 SYNCS.PHASECHK.TRANS64 P0, [R0+URZ+0x60], R20 ;  /* 0x00006014000085a7 */ /* 0x000ee400080010ff */
[----:B---3--:R-:W-:Y:S05]  /*f1f0*/  @!P0 BRA `(.L_x_152) ;  /* 0xfffffffc00f08947 */ /* 0x008fea000383ffff */
[----:B------:R-:W-:Y:S05]  /*f200*/  BRA `(.L_x_151) ;  /* 0xffffffb4007c7947 */ /* 0x000fea000383ffff */
.L_x_162:
[----:B-1----:R1:W2:Y:S02]  /*f210*/  SYNCS.PHASECHK.TRANS64.TRYWAIT P0, [R0+URZ+0x60], R20 ;  /* 0x00006014000075a7 */ /* 0x0022a400080011ff */
[----:B--2---:R-:W-:Y:S05]  /*f220*/  @!P0 NANOSLEEP.SYNCS 0x989680 ;  /* 0x009896800000895d */ /* 0x004fea0003900000 */
[----:B------:R-:W2:Y:S02]  /*f230*/  @!P0 SYNCS.PHASECHK.TRANS64 P0, [R0+URZ+0x60], R20 ;  /* 0x00006014000085a7 */ /* 0x000ea400080010ff */
[----:B--2---:R-:W-:Y:S05]  /*f240*/  @!P0 BRA `(.L_x_162) ;  /* 0xfffffffc00f08947 */ /* 0x004fea000383ffff */
[----:B------:R-:W-:Y:S05]  /*f250*/  BRA `(.L_x_161) ;  /* 0xffffffc400107947 */ /* 0x000fea000383ffff */
.L_x_172:
[----:B-1----:R1:W2:Y:S02]  /*f260*/  SYNCS.PHASECHK.TRANS64.TRYWAIT P0, [R0+URZ+0x60], R20 ;  /* 0x00006014000075a7 */ /* 0x0022a400080011ff */
[----:B--2---:R-:W-:Y:S05]  /*f270*/  @!P0 NANOSLEEP.SYNCS 0x989680 ;  /* 0x009896800000895d */ /* 0x004fea0003900000 */
[----:B------:R-:W2:Y:S02]  /*f280*/  @!P0 SYNCS.PHASECHK.TRANS64 P0, [R0+URZ+0x60], R20 ;  /* 0x00006014000085a7 */ /* 0x000ea400080010ff */
[----:B--2---:R-:W-:Y:S05]  /*f290*/  @!P0 BRA `(.L_x_172) ;  /* 0xfffffffc00f08947 */ /* 0x004fea000383ffff */
[----:B------:R-:W-:Y:S05]  /*f2a0*/  BRA `(.L_x_171) ;  /* 0xffffffd000b87947 */ /* 0x000fea000383ffff */
.L_x_182:
[----:B--2---:R2:W3:Y:S02]  /*f2b0*/  SYNCS.PHASECHK.TRANS64.TRYWAIT P0, [R0+URZ+0x60], R106 ;  /* 0x0000606a000075a7 */ /* 0x0044e400080011ff */
[----:B---3--:R-:W-:Y:S05]  /*f2c0*/  @!P0 NANOSLEEP.SYNCS 0x989680 ;  /* 0x009896800000895d */ /* 0x008fea0003900000 */
[----:B------:R-:W3:Y:S02]  /*f2d0*/  @!P0 SYNCS.PHASECHK.TRANS64 P0, [R0+URZ+0x60], R106 ;  /* 0x0000606a000085a7 */ /* 0x000ee400080010ff */
[----:B---3--:R-:W-:Y:S05]  /*f2e0*/  @!P0 BRA `(.L_x_182) ;  /* 0xfffffffc00f08947 */ /* 0x008fea000383ffff */
[----:B------:R-:W-:Y:S05]  /*f2f0*/  BRA `(.L_x_181) ;  /* 0xffffffe000447947 */ /* 0x000fea000383ffff */
        .weak           $__internal_0_$__cuda_sm10x_tcgen05_guardrail_trap_col_being_dealloced_not_returned_by_alloc
        .type           $__internal_0_$__cuda_sm10x_tcgen05_guardrail_trap_col_being_dealloced_not_returned_by_alloc,@function
        .size           $__internal_0_$__cuda_sm10x_tcgen05_guardrail_trap_col_being_dealloced_not_returned_by_alloc,($__internal_1_$__cuda_sm10x_tcgen05_guardrail_trap_phase_invalid_during_alloc - $__internal_0_$__cuda_sm10x_tcgen05_guardrail_trap_col_being_dealloced_not_returned_by_alloc)
$__internal_0_$__cuda_sm10x_tcgen05_guardrail_trap_col_being_dealloced_not_returned_by_alloc:
[----:B------:R-:W-:Y:S05]  /*f300*/  BPT.TRAP 0x1 ;  /* 0x000000040000795c */ /* 0x000fea0000300000 */
[----:B------:R-:W-:-:S04]  /*f310*/  HFMA2 R3, -RZ, RZ, 0, 0 ;  /* 0x00000000ff037431 */ /* 0x000fc800000001ff */
[----:B------:R-:W-:Y:S05]  /*f320*/  RET.REL.NODEC R2 `(_ZN7cutlass13device_kernelINS_4gemm6kernel13GemmUniversalIN4cute5tupleIJiiiiEEENS1_10collective13CollectiveMmaINS1_46MainloopSm100TmaUmmaWarpSpecializedBlockScaledILi6ELi2ELi2ENS5_IJNS4_1CILi8EEENSA_ILi1EEESC_EEEEENS5_IJNSA_ILi128EEESF_SF_EEENS5_IJNS_12float_e5m2_tENS_13float_ue8m0_tEEEENS5_IJNS5_IJlSC_lEEENS4_6LayoutINS5_IJNS5_IJNS5_IJNSA_ILi32EEENSA_ILi4EEEEEEiEEESP_NS5_IJSC_iEEEEEENS5_IJNS5_IJNS5_IJNSA_ILi16EEESN_EEEiEEENS5_IJNS5_IJNSA_ILi0EEESC_EEENSA_ILi512EEEEEENS5_IJSV_iEEEEEEEEEEESJ_S12_NS4_8TiledMMAINS4_8MMA_AtomIJNS4_21SM100_MMA_MXF8F6F4_SSISH_SH_fSI_Li128ELi128ELNS4_4UMMA5MajorE0ELS17_0ELNS16_7ScaleInE0ELS18_0EEEEEENSL_INS5_IJSC_SC_SC_EEENS5_IJSV_SV_SV_EEEEENS5_IJNS4_10UnderscoreES1E_S1E_EEEEENS5_IJNS4_13SM90_TMA_LOADES1H_EEENS5_IJNS4_14ComposedLayoutINS4_7SwizzleILi3ELi4ELi3EEENS4_18smem_ptr_flag_bitsILi8EEENSL_INS5_IJSB_SF_EEENS5_IJSF_SC_EEEEEEENSL_INS5_IJNS5_IJNS5_IJSO_SC_EEENS5_IJSM_SC_EEEEEESC_NS5_IJSN_SC_EEEEEENS5_IJNS5_IJNS5_IJST_SX_EEESW_EEESV_NS5_IJSC_SX_EEEEEEEEEEEvNS4_8identityENS5_IJNS4_23SM90_TMA_LOAD_MULTICASTES24_EEES22_vS23_EENS_8epilogue10collective18CollectiveEpilogueINS27_23Sm100TmaWarpSpecializedILi4ELi2ELi16ELb1ELb0EEEJNS5_IJNSA_ILi64EEESF_SF_EEENS5_IJNSL_IS2C_SC_EENSL_INS5_IJSS_NSA_ILi2EEEEEENS5_IJSC_S2C_EEEEEEEENS_10bfloat16_tESK_S2K_SK_NS27_6fusion15FusionCallbacksIS2B_NS2L_17LinearCombinationIS2K_fS2K_fLNS_15FloatRoundStyleE2EEES2D_S2J_JEEENS4_5SM1004TMEM4LOAD26SM100_TMEM_LOAD_32dp32b16xES1H_NS1J_INS1K_ILi1ELi4ELi3EEENS1M_ILi16EEENSL_INS5_IJSB_SS_EEENS5_IJSS_SC_EEEEEEENS4_39AutoVectorizingCopyWithAssumedAlignmentILi128EEENS4_14SM90_TMA_STOREES30_S32_S32_EEEvvEEEEvNT_6ParamsE) ;  /* 0xffffff0c02347950 */ /* 0x000fea0003c3ffff */
        .weak           $__internal_1_$__cuda_sm10x_tcgen05_guardrail_trap_phase_invalid_during_alloc
        .type           $__internal_1_$__cuda_sm10x_tcgen05_guardrail_trap_phase_invalid_during_alloc,@function
        .size           $__internal_1_$__cuda_sm10x_tcgen05_guardrail_trap_phase_invalid_during_alloc,($__internal_2_$__cuda_sm10x_tcgen05_guardrail_trap_unallocated_columns_being_dealloced - $__internal_1_$__cuda_sm10x_tcgen05_guardrail_trap_phase_invalid_during_alloc)
$__internal_1_$__cuda_sm10x_tcgen05_guardrail_trap_phase_invalid_during_alloc:
[----:B------:R-:W-:Y:S05]  /*f330*/  BPT.TRAP 0x1 ;  /* 0x000000040000795c */ /* 0x000fea0000300000 */
[----:B------:R-:W-:-:S04]  /*f340*/  MOV R3, 0x0 ;  /* 0x0000000000037802 */ /* 0x000fc80000000f00 */
[----:B------:R-:W-:Y:S05]  /*f350*/  RET.REL.NODEC R2 `(_ZN7cutlass13device_kernelINS_4gemm6kernel13GemmUniversalIN4cute5tupleIJiiiiEEENS1_10collective13CollectiveMmaINS1_46MainloopSm100TmaUmmaWarpSpecializedBlockScaledILi6ELi2ELi2ENS5_IJNS4_1CILi8EEENSA_ILi1EEESC_EEEEENS5_IJNSA_ILi128EEESF_SF_EEENS5_IJNS_12float_e5m2_tENS_13float_ue8m0_tEEEENS5_IJNS5_IJlSC_lEEENS4_6LayoutINS5_IJNS5_IJNS5_IJNSA_ILi32EEENSA_ILi4EEEEEEiEEESP_NS5_IJSC_iEEEEEENS5_IJNS5_IJNS5_IJNSA_ILi16EEESN_EEEiEEENS5_IJNS5_IJNSA_ILi0EEESC_EEENSA_ILi512EEEEEENS5_IJSV_iEEEEEEEEEEESJ_S12_NS4_8TiledMMAINS4_8MMA_AtomIJNS4_21SM100_MMA_MXF8F6F4_SSISH_SH_fSI_Li128ELi128ELNS4_4UMMA5MajorE0ELS17_0ELNS16_7ScaleInE0ELS18_0EEEEEENSL_INS5_IJSC_SC_SC_EEENS5_IJSV_SV_SV_EEEEENS5_IJNS4_10UnderscoreES1E_S1E_EEEEENS5_IJNS4_13SM90_TMA_LOADES1H_EEENS5_IJNS4_14ComposedLayoutINS4_7SwizzleILi3ELi4ELi3EEENS4_18smem_ptr_flag_bitsILi8EEENSL_INS5_IJSB_SF_EEENS5_IJSF_SC_EEEEEEENSL_INS5_IJNS5_IJNS5_IJSO_SC_EEENS5_IJSM_SC_EEEEEESC_NS5_IJSN_SC_EEEEEENS5_IJNS5_IJNS5_IJST_SX_EEESW_EEESV_NS5_IJSC_SX_EEEEEEEEEEEvNS4_8identityENS5_IJNS4_23SM90_TMA_LOAD_MULTICASTES24_EEES22_vS23_EENS_8epilogue10collective18CollectiveEpilogueINS27_23Sm100TmaWarpSpecializedILi4ELi2ELi16ELb1ELb0EEEJNS5_IJNSA_ILi64EEESF_SF_EEENS5_IJNSL_IS2C_SC_EENSL_INS5_IJSS_NSA_ILi2EEEEEENS5_IJSC_S2C_EEEEEEEENS_10bfloat16_tESK_S2K_SK_NS27_6fusion15FusionCallbacksIS2B_NS2L_17LinearCombinationIS2K_fS2K_fLNS_15FloatRoundStyleE2EEES2D_S2J_JEEENS4_5SM1004TMEM4LOAD26SM100_TMEM_LOAD_32dp32b16xES1H_NS1J_INS1K_ILi1ELi4ELi3EEENS1M_ILi16EEENSL_INS5_IJSB_SS_EEENS5_IJSS_SC_EEEEEEENS4_39AutoVectorizingCopyWithAssumedAlignmentILi128EEENS4_14SM90_TMA_STOREES30_S32_S32_EEEvvEEEEvNT_6ParamsE) ;  /* 0xffffff0c02287950 */ /* 0x000fea0003c3ffff */
        .weak           $__internal_2_$__cuda_sm10x_tcgen05_guardrail_trap_unallocated_columns_being_dealloced
        .type           $__internal_2_$__cuda_sm10x_tcgen05_guardrail_trap_unallocated_columns_being_dealloced,@function
        .size           $__internal_2_$__cuda_sm10x_tcgen05_guardrail_trap_unallocated_columns_being_dealloced,(.L_x_247 - $__internal_2_$__cuda_sm10x_tcgen05_guardrail_trap_unallocated_columns_being_dealloced)
$__internal_2_$__cuda_sm10x_tcgen05_guardrail_trap_unallocated_columns_being_dealloced:
[----:B------:R-:W-:Y:S05]  /*f360*/  BPT.TRAP 0x1 ;  /* 0x000000040000795c */ /* 0x000fea0000300000 */
[----:B------:R-:W-:-:S04]  /*f370*/  HFMA2 R3, -RZ, RZ, 0, 0 ;  /* 0x00000000ff037431 */ /* 0x000fc800000001ff */
[----:B------:R-:W-:Y:S05]  /*f380*/  RET.REL.NODEC R2 `(_ZN7cutlass13device_kernelINS_4gemm6kernel13GemmUniversalIN4cute5tupleIJiiiiEEENS1_10collective13CollectiveMmaINS1_46MainloopSm100TmaUmmaWarpSpecializedBlockScaledILi6ELi2ELi2ENS5_IJNS4_1CILi8EEENSA_ILi1EEESC_EEEEENS5_IJNSA_ILi128EEESF_SF_EEENS5_IJNS_12float_e5m2_tENS_13float_ue8m0_tEEEENS5_IJNS5_IJlSC_lEEENS4_6LayoutINS5_IJNS5_IJNS5_IJNSA_ILi32EEENSA_ILi4EEEEEEiEEESP_NS5_IJSC_iEEEEEENS5_IJNS5_IJNS5_IJNSA_ILi16EEESN_EEEiEEENS5_IJNS5_IJNSA_ILi0EEESC_EEENSA_ILi512EEEEEENS5_IJSV_iEEEEEEEEEEESJ_S12_NS4_8TiledMMAINS4_8MMA_AtomIJNS4_21SM100_MMA_MXF8F6F4_SSISH_SH_fSI_Li128ELi128ELNS4_4UMMA5MajorE0ELS17_0ELNS16_7ScaleInE0ELS18_0EEEEEENSL_INS5_IJSC_SC_SC_EEENS5_IJSV_SV_SV_EEEEENS5_IJNS4_10UnderscoreES1E_S1E_EEEEENS5_IJNS4_13SM90_TMA_LOADES1H_EEENS5_IJNS4_14ComposedLayoutINS4_7SwizzleILi3ELi4ELi3EEENS4_18smem_ptr_flag_bitsILi8EEENSL_INS5_IJSB_SF_EEENS5_IJSF_SC_EEEEEEENSL_INS5_IJNS5_IJNS5_IJSO_SC_EEENS5_IJSM_SC_EEEEEESC_NS5_IJSN_SC_EEEEEENS5_IJNS5_IJNS5_IJST_SX_EEESW_EEESV_NS5_IJSC_SX_EEEEEEEEEEEvNS4_8identityENS5_IJNS4_23SM90_TMA_LOAD_MULTICASTES24_EEES22_vS23_EENS_8epilogue10collective18CollectiveEpilogueINS27_23Sm100TmaWarpSpecializedILi4ELi2ELi16ELb1ELb0EEEJNS5_IJNSA_ILi64EEESF_SF_EEENS5_IJNSL_IS2C_SC_EENSL_INS5_IJSS_NSA_ILi2EEEEEENS5_IJSC_S2C_EEEEEEEENS_10bfloat16_tESK_S2K_SK_NS27_6fusion15FusionCallbacksIS2B_NS2L_17LinearCombinationIS2K_fS2K_fLNS_15FloatRoundStyleE2EEES2D_S2J_JEEENS4_5SM1004TMEM4LOAD26SM100_TMEM_LOAD_32dp32b16xES1H_NS1J_INS1K_ILi1ELi4ELi3EEENS1M_ILi16EEENSL_INS5_IJSB_SS_EEENS5_IJSS_SC_EEEEEEENS4_39AutoVectorizingCopyWithAssumedAlignmentILi128EEENS4_14SM90_TMA_STOREES30_S32_S32_EEEvvEEEEvNT_6ParamsE) ;  /* 0xffffff0c021c7950 */ /* 0x000fea0003c3ffff */
.L_x_246:
[----:B------:R-:W-:-:S00]  /*f390*/  BRA `(.L_x_246) ;  /* 0xfffffffc00fc7947 */ /* 0x000fc0000383ffff */
[----:B------:R-:W-:-:S00]  /*f3a0*/  NOP ;  /* 0x0000000000007918 */ /* 0x000fc00000000000 */
        /* <DEDUP_REMOVED lines=13> */
.L_x_247:


//--------------------- .nv.global.init           --------------------------
	.section	.nv.global.init,"aw",@progbits
.nv.global.init:
	.type		$str$27,@object
	.size		$str$27,($str$28 - $str$27)
$str$27:
        /*0000*/ 	.byte	0x28, 0x61, 0x64, 0x64, 0x72, 0x65, 0x73, 0x73, 0x20, 0x26, 0x20, 0x6d, 0x61, 0x73, 0x6b, 0x29
        /*0010*/ 	.byte	0x20, 0x3d, 0x3d, 0x20, 0x30, 0x00
	.type		$str$28,@object
	.size		$str$28,($str$26 - $str$28)
$str$28:
        /*0016*/ 	.byte	0x2f, 0x74, 0x6d, 0x70, 0x2f, 0x63, 0x75, 0x74, 0x6c, 0x61, 0x73, 0x73, 0x5f, 0x73, 0x77, 0x65
        /*0026*/ 	.byte	0x65, 0x70, 0x5f, 0x73, 0x72, 0x63, 0x2f, 0x69, 0x6e, 0x63, 0x6c, 0x75, 0x64, 0x65, 0x2f, 0x63
        /*0036*/ 	.byte	0x75, 0x74, 0x65, 0x2f, 0x70, 0x6f, 0x69, 0x6e, 0x74, 0x65, 0x72, 0x5f, 0x66, 0x6c, 0x61, 0x67
        /*0046*/ 	.byte	0x67, 0x65, 0x64, 0x2e, 0x68, 0x70, 0x70, 0x00
	.type		$str$26,@object
	.size		$str$26,($str$25 - $str$26)
$str$26:
        /*004e*/ 	.byte	0x2f, 0x74, 0x6d, 0x70, 0x2f, 0x63, 0x75, 0x74, 0x6c, 0x61, 0x73, 0x73, 0x5f, 0x73, 0x77, 0x65
        /*005e*/ 	.byte	0x65, 0x70, 0x5f, 0x73, 0x72, 0x63, 0x2f, 0x69, 0x6e, 0x63, 0x6c, 0x75, 0x64, 0x65, 0x2f, 0x63
        /*006e*/ 	.byte	0x75, 0x74, 0x65, 0x2f, 0x61, 0x74, 0x6f, 0x6d, 0x2f, 0x63, 0x6f, 0x70, 0x79, 0x5f, 0x74, 0x72
        /*007e*/ 	.byte	0x61, 0x69, 0x74, 0x73, 0x5f, 0x73, 0x6d, 0x31, 0x30, 0x30, 0x2e, 0x68, 0x70, 0x70, 0x00
	.type		$str$25,@object
	.size		$str$25,(__unnamed_1 - $str$25)
$str$25:
        /*008d*/ 	.byte	0x28, 0x28, 0x75, 0x69, 0x6e, 0x74, 0x33, 0x32, 0x5f, 0x74, 0x28, 0x74, 0x68, 0x72, 0x65, 0x61
        /*009d*/ 	.byte	0x64, 0x49, 0x64, 0x78, 0x2e, 0x78, 0x29, 0x20, 0x2f, 0x20, 0x33, 0x32, 0x29, 0x20, 0x25, 0x20
        /*00ad*/ 	.byte	0x34, 0x29, 0x20, 0x3d, 0x3d, 0x20, 0x28, 0x28, 0x28, 0x74, 0x6d, 0x65, 0x6d, 0x5f, 0x61, 0x64
        /*00bd*/ 	.byte	0x64, 0x72, 0x20, 0x3e, 0x3e, 0x20, 0x31, 0x36, 0x29, 0x20, 0x2f, 0x20, 0x33, 0x32, 0x29, 0x20
        /*00cd*/ 	.byte	0x25, 0x20, 0x34, 0x29, 0x00
	.type		__unnamed_1,@object
	.size		__unnamed_1,(__unnamed_2 - __unnamed_1)
__unnamed_1:
        /*00d2*/ 	.byte	0x61, 0x75, 0x74, 0x6f, 0x20, 0x63, 0x75, 0x74, 0x65, 0x3a, 0x3a, 0x61, 0x73, 0x5f, 0x70, 0x6f
        /* <DEDUP_REMOVED lines=24> */
        /*0262*/ 	.byte	0x43, 0x3c, 0x32, 0x30, 0x34, 0x38, 0x3e, 0x3e, 0x3e, 0x3e, 0x5d, 0x00
	.type		__unnamed_2,@object
	.size		__unnamed_2,(.L_2 - __unnamed_2)
__unnamed_2:
        /* <DEDUP_REMOVED lines=40> */
        /*04ee*/ 	.byte	0x3a, 0x3a, 0x43, 0x3c, 0x30, 0x3e, 0x3e, 0x3e, 0x3e, 0x5d, 0x00
.L_2:


//--------------------- .nv.shared._ZN7cutlass13device_kernelINS_4gemm6kernel13GemmUniversalIN4cute5tupleIJiiiiEEENS1_10collective13CollectiveMmaINS1_46MainloopSm100TmaUmmaWarpSpecializedBlockScaledILi6ELi2ELi2ENS5_IJNS4_1CILi8EEENSA_ILi1EEESC_EEEEENS5_IJNSA_ILi128EEESF_SF_EEENS5_IJNS_12float_e5m2_tENS_13float_ue8m0_tEEEENS5_IJNS5_IJlSC_lEEENS4_6LayoutINS5_IJNS5_IJNS5_IJNSA_ILi32EEENSA_ILi4EEEEEEiEEESP_NS5_IJSC_iEEEEEENS5_IJNS5_IJNS5_IJNSA_ILi16EEESN_EEEiEEENS5_IJNS5_IJNSA_ILi0EEESC_EEENSA_ILi512EEEEEENS5_IJSV_iEEEEEEEEEEESJ_S12_NS4_8TiledMMAINS4_8MMA_AtomIJNS4_21SM100_MMA_MXF8F6F4_SSISH_SH_fSI_Li128ELi128ELNS4_4UMMA5MajorE0ELS17_0ELNS16_7ScaleInE0ELS18_0EEEEEENSL_INS5_IJSC_SC_SC_EEENS5_IJSV_SV_SV_EEEEENS5_IJNS4_10UnderscoreES1E_S1E_EEEEENS5_IJNS4_13SM90_TMA_LOADES1H_EEENS5_IJNS4_14ComposedLayoutINS4_7SwizzleILi3ELi4ELi3EEENS4_18smem_ptr_flag_bitsILi8EEENSL_INS5_IJSB_SF_EEENS5_IJSF_SC_EEEEEEENSL_INS5_IJNS5_IJNS5_IJSO_SC_EEENS5_IJSM_SC_EEEEEESC_NS5_IJSN_SC_EEEEEENS5_IJNS5_IJNS5_IJST_SX_EEESW_EEESV_NS5_IJSC_SX_EEEEEEEEEEEvNS4_8identityENS5_IJNS4_23SM90_TMA_LOAD_MULTICASTES24_EEES22_vS23_EENS_8epilogue10collective18CollectiveEpilogueINS27_23Sm100TmaWarpSpecializedILi4ELi2ELi16ELb1ELb0EEEJNS5_IJNSA_ILi64EEESF_SF_EEENS5_IJNSL_IS2C_SC_EENSL_INS5_IJSS_NSA_ILi2EEEEEENS5_IJSC_S2C_EEEEEEEENS_10bfloat16_tESK_S2K_SK_NS27_6fusion15FusionCallbacksIS2B_NS2L_17LinearCombinationIS2K_fS2K_fLNS_15FloatRoundStyleE2EEES2D_S2J_JEEENS4_5SM1004TMEM4LOAD26SM100_TMEM_LOAD_32dp32b16xES1H_NS1J_INS1K_ILi1ELi4ELi3EEENS1M_ILi16EEENSL_INS5_IJSB_SS_EEENS5_IJSS_SC_EEEEEEENS4_39AutoVectorizingCopyWithAssumedAlignmentILi128EEENS4_14SM90_TMA_STOREES30_S32_S32_EEEvvEEEEvNT_6ParamsE --------------------------
	.section	.nv.shared._ZN7cutlass13device_kernelINS_4gemm6kernel13GemmUniversalIN4cute5tupleIJiiiiEEENS1_10collective13CollectiveMmaINS1_46MainloopSm100TmaUmmaWarpSpecializedBlockScaledILi6ELi2ELi2ENS5_IJNS4_1CILi8EEENSA_ILi1EEESC_EEEEENS5_IJNSA_ILi128EEESF_SF_EEENS5_IJNS_12float_e5m2_tENS_13float_ue8m0_tEEEENS5_IJNS5_IJlSC_lEEENS4_6LayoutINS5_IJNS5_IJNS5_IJNSA_ILi32EEENSA_ILi4EEEEEEiEEESP_NS5_IJSC_iEEEEEENS5_IJNS5_IJNS5_IJNSA_ILi16EEESN_EEEiEEENS5_IJNS5_IJNSA_ILi0EEESC_EEENSA_ILi512EEEEEENS5_IJSV_iEEEEEEEEEEESJ_S12_NS4_8TiledMMAINS4_8MMA_AtomIJNS4_21SM100_MMA_MXF8F6F4_SSISH_SH_fSI_Li128ELi128ELNS4_4UMMA5MajorE0ELS17_0ELNS16_7ScaleInE0ELS18_0EEEEEENSL_INS5_IJSC_SC_SC_EEENS5_IJSV_SV_SV_EEEEENS5_IJNS4_10UnderscoreES1E_S1E_EEEEENS5_IJNS4_13SM90_TMA_LOADES1H_EEENS5_IJNS4_14ComposedLayoutINS4_7SwizzleILi3ELi4ELi3EEENS4_18smem_ptr_flag_bitsILi8EEENSL_INS5_IJSB_SF_EEENS5_IJSF_SC_EEEEEEENSL_INS5_IJNS5_IJNS5_IJSO_SC_EEENS5_IJSM_SC_EEEEEESC_NS5_IJSN_SC_EEEEEENS5_IJNS5_IJNS5_IJST_SX_EEESW_EEESV_NS5_IJSC_SX_EEEEEEEEEEEvNS4_8identityENS5_IJNS4_23SM90_TMA_LOAD_MULTICASTES24_EEES22_vS23_EENS_8epilogue10collective18CollectiveEpilogueINS27_23Sm100TmaWarpSpecializedILi4ELi2ELi16ELb1ELb0EEEJNS5_IJNSA_ILi64EEESF_SF_EEENS5_IJNSL_IS2C_SC_EENSL_INS5_IJSS_NSA_ILi2EEEEEENS5_IJSC_S2C_EEEEEEEENS_10bfloat16_tESK_S2K_SK_NS27_6fusion15FusionCallbacksIS2B_NS2L_17LinearCombinationIS2K_fS2K_fLNS_15FloatRoundStyleE2EEES2D_S2J_JEEENS4_5SM1004TMEM4LOAD26SM100_TMEM_LOAD_32dp32b16xES1H_NS1J_INS1K_ILi1ELi4ELi3EEENS1M_ILi16EEENSL_INS5_IJSB_SS_EEENS5_IJSS_SC_EEEEEEENS4_39AutoVectorizingCopyWithAssumedAlignmentILi128EEENS4_14SM90_TMA_STOREES30_S32_S32_EEEvvEEEEvNT_6ParamsE,"aw",@nobits
	.sectionflags	@""
	.align	16
	.zero		1024


//--------------------- .nv.shared.reserved.0     --------------------------
	.section	.nv.shared.reserved.0,"aw",@nobits
	.weak		__nv_reservedSMEM_offset_0_alias
	.size		__nv_reservedSMEM_offset_0_alias, 0, 64
	.other		__nv_reservedSMEM_offset_0_alias,@"STO_CUDA_RESERVED_SHARED STV_DEFAULT"
__nv_reservedSMEM_offset_0_alias:
	.zero		0
.nv.shared.reserved.0:
	.zero		64
	.weak		__nv_reservedSMEM_tcgen05_partition
	.type		__nv_reservedSMEM_tcgen05_partition,@object
	.size		__nv_reservedSMEM_tcgen05_partition,(.L_0 - __nv_reservedSMEM_tcgen05_partition)
__nv_reservedSMEM_tcgen05_partition:
	.zero		32
.L_0:


//--------------------- .nv.global                --------------------------
	.section	.nv.global,"aw",@nobits
.nv.global:
	.type		_ZN40_INTERNAL_e84025e0_4_k_cu_f21b4dfe_212044cute1_E,@object
	.size		_ZN40_INTERNAL_e84025e0_4_k_cu_f21b4dfe_212044cute1_E,(_ZN40_INTERNAL_e84025e0_4_k_cu_f21b4dfe_212044cuda3std3__45__cpo6cbeginE - _ZN40_INTERNAL_e84025e0_4_k_cu_f21b4dfe_212044cute1_E)
_ZN40_INTERNAL_e84025e0_4_k_cu_f21b4dfe_212044cute1_E:
	.zero		1
	.type		_ZN40_INTERNAL_e84025e0_4_k_cu_f21b4dfe_212044cuda3std3__45__cpo6cbeginE,@object
	.size		_ZN40_INTERNAL_e84025e0_4_k_cu_f21b4dfe_212044cuda3std3__45__cpo6cbeginE,(_ZN40_INTERNAL_e84025e0_4_k_cu_f21b4dfe_212044cuda3std3__48in_placeE - _ZN40_INTERNAL_e84025e0_4_k_cu_f21b4dfe_212044cuda3std3__45__cpo6cbeginE)
_ZN40_INTERNAL_e84025e0_4_k_cu_f21b4dfe_212044cuda3std3__45__cpo6cbeginE:
	.zero		1
	.type		_ZN40_INTERNAL_e84025e0_4_k_cu_f21b4dfe_212044cuda3std3__48in_placeE,@object
	.size		_ZN40_INTERNAL_e84025e0_4_k_cu_f21b4dfe_212044cuda3std3__48in_placeE,(_ZN40_INTERNAL_e84025e0_4_k_cu_f21b4dfe_212044cuda3std6ranges3__45__cpo9iter_moveE - _ZN40_INTERNAL_e84025e0_4_k_cu_f21b4dfe_212044cuda3std3__48in_placeE)
_ZN40_INTERNAL_e84025e0_4_k_cu_f21b4dfe_212044cuda3std3__48in_placeE:
	.zero		1
	.type		_ZN40_INTERNAL_e84025e0_4_k_cu_f21b4dfe_212044cuda3std6ranges3__45__cpo9iter_moveE,@object
	.size		_ZN40_INTERNAL_e84025e0_4_k_cu_f21b4dfe_212044cuda3std6ranges3__45__cpo9iter_moveE,(_ZN40_INTERNAL_e84025e0_4_k_cu_f21b4dfe_212044cuda3std3__45__cpo5beginE - _ZN40_INTERNAL_e84025e0_4_k_cu_f21b4dfe_212044cuda3std6ranges3__45__cpo9iter_moveE)
_ZN40_INTERNAL_e84025e0_4_k_cu_f21b4dfe_212044cuda3std6ranges3__45__cpo9iter_moveE:
	.zero		1
	.type		_ZN40_INTERNAL_e84025e0_4_k_cu_f21b4dfe_212044cuda3std3__45__cpo5beginE,@object
	.size		_ZN40_INTERNAL_e84025e0_4_k_cu_f21b4dfe_212044cuda3std3__45__cpo5beginE,(_ZN40_INTERNAL_e84025e0_4_k_cu_f21b4dfe_212044cuda3std3__442_GLOBAL__N__e84025e0_4_k_cu_f21b4dfe_212046ignoreE - _ZN40_INTERNAL_e84025e0_4_k_cu_f21b4dfe_212044cuda3std3__45__cpo5beginE)
_ZN40_INTERNAL_e84025e0_4_k_cu_f21b4dfe_212044cuda3std3__45__cpo5beginE:
	.zero		1
	.type		_ZN40_INTERNAL_e84025e0_4_k_cu_f21b4dfe_212044cuda3std3__442_GLOBAL__N__e84025e0_4_k_cu_f21b4dfe_212046ignoreE,@object
	.size		_ZN40_INTERNAL_e84025e0_4_k_cu_f21b4dfe_212044cuda3std3__442_GLOBAL__N__e84025e0_4_k_cu_f21b4dfe_212046ignoreE,(_ZN40_INTERNAL_e84025e0_4_k_cu_f21b4dfe_212044cute7productE - _ZN40_INTERNAL_e84025e0_4_k_cu_f21b4dfe_212044cuda3std3__442_GLOBAL__N__e84025e0_4_k_cu_f21b4dfe_212046ignoreE)
_ZN40_INTERNAL_e84025e0_4_k_cu_f21b4dfe_212044cuda3std3__442_GLOBAL__N__e84025e0_4_k_cu_f21b4dfe_212046ignoreE:
	.zero		1
	.type		_ZN40_INTERNAL_e84025e0_4_k_cu_f21b4dfe_212044cute7productE,@object
	.size		_ZN40_INTERNAL_e84025e0_4_k_cu_f21b4dfe_212044cute7productE,(_ZN40_INTERNAL_e84025e0_4_k_cu_f21b4dfe_212044cuda3std3__45__cpo3endE - _ZN40_INTERNAL_e84025e0_4_k_cu_f21b4dfe_212044cute7productE)
_ZN40_INTERNAL_e84025e0_4_k_cu_f21b4dfe_212044cute7productE:
	.zero		1
	.type		_ZN40_INTERNAL_e84025e0_4_k_cu_f21b4dfe_212044cuda3std3__45__cpo3endE,@object
	.size		_ZN40_INTERNAL_e84025e0_4_k_cu_f21b4dfe_212044cuda3std3__45__cpo3endE,(_ZN40_INTERNAL_e84025e0_4_k_cu_f21b4dfe_212044cuda3std3__419piecewise_constructE - _ZN40_INTERNAL_e84025e0_4_k_cu_f21b4dfe_212044cuda3std3__45__cpo3endE)
_ZN40_INTERNAL_e84025e0_4_k_cu_f21b4dfe_212044cuda3std3__45__cpo3endE:
	.zero		1
	.type		_ZN40_INTERNAL_e84025e0_4_k_cu_f21b4dfe_212044cuda3std3__419piecewise_constructE,@object
	.size		_ZN40_INTERNAL_e84025e0_4_k_cu_f21b4dfe_212044cuda3std3__419piecewise_constructE,(_ZN40_INTERNAL_e84025e0_4_k_cu_f21b4dfe_212044cuda3std3__45__cpo4cendE - _ZN40_INTERNAL_e84025e0_4_k_cu_f21b4dfe_212044cuda3std3__419piecewise_constructE)
_ZN40_INTERNAL_e84025e0_4_k_cu_f21b4dfe_212044cuda3std3__419piecewise_constructE:
	.zero		1
	.type		_ZN40_INTERNAL_e84025e0_4_k_cu_f21b4dfe_212044cuda3std3__45__cpo4cendE,@object
	.size		_ZN40_INTERNAL_e84025e0_4_k_cu_f21b4dfe_212044cuda3std3__45__cpo4cendE,(_ZN40_INTERNAL_e84025e0_4_k_cu_f21b4dfe_212044cuda3std6ranges3__45__cpo4swapE - _ZN40_INTERNAL_e84025e0_4_k_cu_f21b4dfe_212044cuda3std3__45__cpo4cendE)
_ZN40_INTERNAL_e84025e0_4_k_cu_f21b4dfe_212044cuda3std3__45__cpo4cendE:
	.zero		1
	.type		_ZN40_INTERNAL_e84025e0_4_k_cu_f21b4dfe_212044cuda3std6ranges3__45__cpo4swapE,@object
	.size		_ZN40_INTERNAL_e84025e0_4_k_cu_f21b4dfe_212044cuda3std6ranges3__45__cpo4swapE,(.L_10 - _ZN40_INTERNAL_e84025e0_4_k_cu_f21b4dfe_212044cuda3std6ranges3__45__cpo4swapE)
_ZN40_INTERNAL_e84025e0_4_k_cu_f21b4dfe_212044cuda3std6ranges3__45__cpo4swapE:
	.zero		1
.L_10:


//--------------------- .nv.constant0._ZN7cutlass13device_kernelINS_4gemm6kernel13GemmUniversalIN4cute5tupleIJiiiiEEENS1_10collective13CollectiveMmaINS1_46MainloopSm100TmaUmmaWarpSpecializedBlockScaledILi6ELi2ELi2ENS5_IJNS4_1CILi8EEENSA_ILi1EEESC_EEEEENS5_IJNSA_ILi128EEESF_SF_EEENS5_IJNS_12float_e5m2_tENS_13float_ue8m0_tEEEENS5_IJNS5_IJlSC_lEEENS4_6LayoutINS5_IJNS5_IJNS5_IJNSA_ILi32EEENSA_ILi4EEEEEEiEEESP_NS5_IJSC_iEEEEEENS5_IJNS5_IJNS5_IJNSA_ILi16EEESN_EEEiEEENS5_IJNS5_IJNSA_ILi0EEESC_EEENSA_ILi512EEEEEENS5_IJSV_iEEEEEEEEEEESJ_S12_NS4_8TiledMMAINS4_8MMA_AtomIJNS4_21SM100_MMA_MXF8F6F4_SSISH_SH_fSI_Li128ELi128ELNS4_4UMMA5MajorE0ELS17_0ELNS16_7ScaleInE0ELS18_0EEEEEENSL_INS5_IJSC_SC_SC_EEENS5_IJSV_SV_SV_EEEEENS5_IJNS4_10UnderscoreES1E_S1E_EEEEENS5_IJNS4_13SM90_TMA_LOADES1H_EEENS5_IJNS4_14ComposedLayoutINS4_7SwizzleILi3ELi4ELi3EEENS4_18smem_ptr_flag_bitsILi8EEENSL_INS5_IJSB_SF_EEENS5_IJSF_SC_EEEEEEENSL_INS5_IJNS5_IJNS5_IJSO_SC_EEENS5_IJSM_SC_EEEEEESC_NS5_IJSN_SC_EEEEEENS5_IJNS5_IJNS5_IJST_SX_EEESW_EEESV_NS5_IJSC_SX_EEEEEEEEEEEvNS4_8identityENS5_IJNS4_23SM90_TMA_LOAD_MULTICASTES24_EEES22_vS23_EENS_8epilogue10collective18CollectiveEpilogueINS27_23Sm100TmaWarpSpecializedILi4ELi2ELi16ELb1ELb0EEEJNS5_IJNSA_ILi64EEESF_SF_EEENS5_IJNSL_IS2C_SC_EENSL_INS5_IJSS_NSA_ILi2EEEEEENS5_IJSC_S2C_EEEEEEEENS_10bfloat16_tESK_S2K_SK_NS27_6fusion15FusionCallbacksIS2B_NS2L_17LinearCombinationIS2K_fS2K_fLNS_15FloatRoundStyleE2EEES2D_S2J_JEEENS4_5SM1004TMEM4LOAD26SM100_TMEM_LOAD_32dp32b16xES1H_NS1J_INS1K_ILi1ELi4ELi3EEENS1M_ILi16EEENSL_INS5_IJSB_SS_EEENS5_IJSS_SC_EEEEEEENS4_39AutoVectorizingCopyWithAssumedAlignmentILi128EEENS4_14SM90_TMA_STOREES30_S32_S32_EEEvvEEEEvNT_6ParamsE --------------------------
	.section	.nv.constant0._ZN7cutlass13device_kernelINS_4gemm6kernel13GemmUniversalIN4cute5tupleIJiiiiEEENS1_10collective13CollectiveMmaINS1_46MainloopSm100TmaUmmaWarpSpecializedBlockScaledILi6ELi2ELi2ENS5_IJNS4_1CILi8EEENSA_ILi1EEESC_EEEEENS5_IJNSA_ILi128EEESF_SF_EEENS5_IJNS_12float_e5m2_tENS_13float_ue8m0_tEEEENS5_IJNS5_IJlSC_lEEENS4_6LayoutINS5_IJNS5_IJNS5_IJNSA_ILi32EEENSA_ILi4EEEEEEiEEESP_NS5_IJSC_iEEEEEENS5_IJNS5_IJNS5_IJNSA_ILi16EEESN_EEEiEEENS5_IJNS5_IJNSA_ILi0EEESC_EEENSA_ILi512EEEEEENS5_IJSV_iEEEEEEEEEEESJ_S12_NS4_8TiledMMAINS4_8MMA_AtomIJNS4_21SM100_MMA_MXF8F6F4_SSISH_SH_fSI_Li128ELi128ELNS4_4UMMA5MajorE0ELS17_0ELNS16_7ScaleInE0ELS18_0EEEEEENSL_INS5_IJSC_SC_SC_EEENS5_IJSV_SV_SV_EEEEENS5_IJNS4_10UnderscoreES1E_S1E_EEEEENS5_IJNS4_13SM90_TMA_LOADES1H_EEENS5_IJNS4_14ComposedLayoutINS4_7SwizzleILi3ELi4ELi3EEENS4_18smem_ptr_flag_bitsILi8EEENSL_INS5_IJSB_SF_EEENS5_IJSF_SC_EEEEEEENSL_INS5_IJNS5_IJNS5_IJSO_SC_EEENS5_IJSM_SC_EEEEEESC_NS5_IJSN_SC_EEEEEENS5_IJNS5_IJNS5_IJST_SX_EEESW_EEESV_NS5_IJSC_SX_EEEEEEEEEEEvNS4_8identityENS5_IJNS4_23SM90_TMA_LOAD_MULTICASTES24_EEES22_vS23_EENS_8epilogue10collective18CollectiveEpilogueINS27_23Sm100TmaWarpSpecializedILi4ELi2ELi16ELb1ELb0EEEJNS5_IJNSA_ILi64EEESF_SF_EEENS5_IJNSL_IS2C_SC_EENSL_INS5_IJSS_NSA_ILi2EEEEEENS5_IJSC_S2C_EEEEEEEENS_10bfloat16_tESK_S2K_SK_NS27_6fusion15FusionCallbacksIS2B_NS2L_17LinearCombinationIS2K_fS2K_fLNS_15FloatRoundStyleE2EEES2D_S2J_JEEENS4_5SM1004TMEM4LOAD26SM100_TMEM_LOAD_32dp32b16xES1H_NS1J_INS1K_ILi1ELi4ELi3EEENS1M_ILi16EEENSL_INS5_IJSB_SS_EEENS5_IJSS_SC_EEEEEEENS4_39AutoVectorizingCopyWithAssumedAlignmentILi128EEENS4_14SM90_TMA_STOREES30_S32_S32_EEEvvEEEEvNT_6ParamsE,"a",@progbits
	.sectionflags	@""
	.align	4
.nv.constant0._ZN7cutlass13device_kernelINS_4gemm6kernel13GemmUniversalIN4cute5tupleIJiiiiEEENS1_10collective13CollectiveMmaINS1_46MainloopSm100TmaUmmaWarpSpecializedBlockScaledILi6ELi2ELi2ENS5_IJNS4_1CILi8EEENSA_ILi1EEESC_EEEEENS5_IJNSA_ILi128EEESF_SF_EEENS5_IJNS_12float_e5m2_tENS_13float_ue8m0_tEEEENS5_IJNS5_IJlSC_lEEENS4_6LayoutINS5_IJNS5_IJNS5_IJNSA_ILi32EEENSA_ILi4EEEEEEiEEESP_NS5_IJSC_iEEEEEENS5_IJNS5_IJNS5_IJNSA_ILi16EEESN_EEEiEEENS5_IJNS5_IJNSA_ILi0EEESC_EEENSA_ILi512EEEEEENS5_IJSV_iEEEEEEEEEEESJ_S12_NS4_8TiledMMAINS4_8MMA_AtomIJNS4_21SM100_MMA_MXF8F6F4_SSISH_SH_fSI_Li128ELi128ELNS4_4UMMA5MajorE0ELS17_0ELNS16_7ScaleInE0ELS18_0EEEEEENSL_INS5_IJSC_SC_SC_EEENS5_IJSV_SV_SV_EEEEENS5_IJNS4_10UnderscoreES1E_S1E_EEEEENS5_IJNS4_13SM90_TMA_LOADES1H_EEENS5_IJNS4_14ComposedLayoutINS4_7SwizzleILi3ELi4ELi3EEENS4_18smem_ptr_flag_bitsILi8EEENSL_INS5_IJSB_SF_EEENS5_IJSF_SC_EEEEEEENSL_INS5_IJNS5_IJNS5_IJSO_SC_EEENS5_IJSM_SC_EEEEEESC_NS5_IJSN_SC_EEEEEENS5_IJNS5_IJNS5_IJST_SX_EEESW_EEESV_NS5_IJSC_SX_EEEEEEEEEEEvNS4_8identityENS5_IJNS4_23SM90_TMA_LOAD_MULTICASTES24_EEES22_vS23_EENS_8epilogue10collective18CollectiveEpilogueINS27_23Sm100TmaWarpSpecializedILi4ELi2ELi16ELb1ELb0EEEJNS5_IJNSA_ILi64EEESF_SF_EEENS5_IJNSL_IS2C_SC_EENSL_INS5_IJSS_NSA_ILi2EEEEEENS5_IJSC_S2C_EEEEEEEENS_10bfloat16_tESK_S2K_SK_NS27_6fusion15FusionCallbacksIS2B_NS2L_17LinearCombinationIS2K_fS2K_fLNS_15FloatRoundStyleE2EEES2D_S2J_JEEENS4_5SM1004TMEM4LOAD26SM100_TMEM_LOAD_32dp32b16xES1H_NS1J_INS1K_ILi1ELi4ELi3EEENS1M_ILi16EEENSL_INS5_IJSB_SS_EEENS5_IJSS_SC_EEEEEEENS4_39AutoVectorizingCopyWithAssumedAlignmentILi128EEENS4_14SM90_TMA_STOREES30_S32_S32_EEEvvEEEEvNT_6ParamsE:
	.zero		3968


//--------------------- SYMBOLS --------------------------

	.type		.nv.reservedSmem.offset0,@object
	.size		.nv.reservedSmem.offset0,0x4
	.type		.nv.reservedSmem.cap,@object
	.size		.nv.reservedSmem.cap,0x4
	.type		__assertfail,@function
